	.target	sm_100a

	.elftype	@"ET_EXEC"


//--------------------- .note.nv.tkinfo           --------------------------
	.section	.note.nv.tkinfo,"",@"SHT_NOTE"
	.sectionflags	@"SHF_NOTE_NV_TKINFO"
	.tkinfo
        /*0018*/ 	.word	0x00000002
        /*0030*/ 	.string	""
        /*0030*/ 	.string	"ptxas"
        /*0030*/ 	.string	"Cuda compilation tools, release 13.0, V13.0.88"
        /*0030*/ 	.string	"Build cuda_13.0.r13.0/compiler.36424714_0"
        /*0030*/ 	.string	"-arch sm_100a -m 64 "



//--------------------- .note.nv.cuinfo           --------------------------
	.section	.note.nv.cuinfo,"",@"SHT_NOTE"
	.sectionflags	@"SHF_NOTE_NV_CUINFO"
        /*0018*/ 	.short	0x0002
        /*001a*/ 	.short	0x0064
        /*001c*/ 	.short	0x0082
	.zero		2


//--------------------- .nv.info                  --------------------------
	.section	.nv.info,"",@"SHT_CUDA_INFO"
	.align	4


	//----- nvinfo : EIATTR_REGCOUNT
	.align		4
        /*0000*/ 	.byte	0x04, 0x2f
        /*0002*/ 	.short	(.L_12 - .L_11)
	.align		4
.L_11:
        /*0004*/ 	.word	index@(_ZN5flash25flash_bwd_dot_do_o_kernelILb1E23Flash_bwd_kernel_traitsILi96ELi64ELi128ELi8ELi2ELi4ELi4ELb0ELb0EN7cutlass6half_tE19Flash_kernel_traitsILi96ELi64ELi128ELi8ES3_EEEEvNS_16Flash_bwd_paramsE)
        /*0008*/ 	.word	0x00000028


	//----- nvinfo : EIATTR_FRAME_SIZE
	.align		4
.L_12:
        /*000c*/ 	.byte	0x04, 0x11
        /*000e*/ 	.short	(.L_14 - .L_13)
	.align		4
.L_13:
        /*0010*/ 	.word	index@(_ZN5flash25flash_bwd_dot_do_o_kernelILb1E23Flash_bwd_kernel_traitsILi96ELi64ELi128ELi8ELi2ELi4ELi4ELb0ELb0EN7cutlass6half_tE19Flash_kernel_traitsILi96ELi64ELi128ELi8ES3_EEEEvNS_16Flash_bwd_paramsE)
        /*0014*/ 	.word	0x00000000


	//----- nvinfo : EIATTR_REGCOUNT
	.align		4
.L_14:
        /*0018*/ 	.byte	0x04, 0x2f
        /*001a*/ 	.short	(.L_16 - .L_15)
	.align		4
.L_15:
        /*001c*/ 	.word	index@(_ZN5flash25flash_bwd_dot_do_o_kernelILb0E23Flash_bwd_kernel_traitsILi96ELi64ELi128ELi8ELi2ELi4ELi4ELb0ELb0EN7cutlass6half_tE19Flash_kernel_traitsILi96ELi64ELi128ELi8ES3_EEEEvNS_16Flash_bwd_paramsE)
        /*0020*/ 	.word	0x00000026


	//----- nvinfo : EIATTR_FRAME_SIZE
	.align		4
.L_16:
        /*0024*/ 	.byte	0x04, 0x11
        /*0026*/ 	.short	(.L_18 - .L_17)
	.align		4
.L_17:
        /*0028*/ 	.word	index@(_ZN5flash25flash_bwd_dot_do_o_kernelILb0E23Flash_bwd_kernel_traitsILi96ELi64ELi128ELi8ELi2ELi4ELi4ELb0ELb0EN7cutlass6half_tE19Flash_kernel_traitsILi96ELi64ELi128ELi8ES3_EEEEvNS_16Flash_bwd_paramsE)
        /*002c*/ 	.word	0x00000000


	//----- nvinfo : EIATTR_REGCOUNT
	.align		4
.L_18:
        /*0030*/ 	.byte	0x04, 0x2f
        /*0032*/ 	.short	(.L_20 - .L_19)
	.align		4
.L_19:
        /*0034*/ 	.word	index@(_ZN5flash44flash_bwd_dq_dk_dv_loop_seqk_parallel_kernelI23Flash_bwd_kernel_traitsILi96ELi64ELi128ELi8ELi2ELi4ELi4ELb0ELb0EN7cutlass6half_tE19Flash_kernel_traitsILi96ELi64ELi128ELi8ES3_EELb0ELb1ELb0ELb1ELb0ELb0ELb1EEEvNS_16Flash_bwd_paramsE)
        /*0038*/ 	.word	0x000000ff


	//----- nvinfo : EIATTR_FRAME_SIZE
	.align		4
.L_20:
        /*003c*/ 	.byte	0x04, 0x11
        /*003e*/ 	.short	(.L_22 - .L_21)
	.align		4
.L_21:
        /*0040*/ 	.word	index@(_ZN5flash44flash_bwd_dq_dk_dv_loop_seqk_parallel_kernelI23Flash_bwd_kernel_traitsILi96ELi64ELi128ELi8ELi2ELi4ELi4ELb0ELb0EN7cutlass6half_tE19Flash_kernel_traitsILi96ELi64ELi128ELi8ES3_EELb0ELb1ELb0ELb1ELb0ELb0ELb1EEEvNS_16Flash_bwd_paramsE)
        /*0044*/ 	.word	0x00000008


	//----- nvinfo : EIATTR_REGCOUNT
	.align		4
.L_22:
        /*0048*/ 	.byte	0x04, 0x2f
        /*004a*/ 	.short	(.L_24 - .L_23)
	.align		4
.L_23:
        /*004c*/ 	.word	index@(_ZN5flash44flash_bwd_dq_dk_dv_loop_seqk_parallel_kernelI23Flash_bwd_kernel_traitsILi96ELi64ELi128ELi8ELi2ELi4ELi4ELb0ELb0EN7cutlass6half_tE19Flash_kernel_traitsILi96ELi64ELi128ELi8ES3_EELb1ELb1ELb0ELb1ELb0ELb0ELb0EEEvNS_16Flash_bwd_paramsE)
        /*0050*/ 	.word	0x000000ff


	//----- nvinfo : EIATTR_FRAME_SIZE
	.align		4
.L_24:
        /*0054*/ 	.byte	0x04, 0x11
        /*0056*/ 	.short	(.L_26 - .L_25)
	.align		4
.L_25:
        /*0058*/ 	.word	index@(_ZN5flash44flash_bwd_dq_dk_dv_loop_seqk_parallel_kernelI23Flash_bwd_kernel_traitsILi96ELi64ELi128ELi8ELi2ELi4ELi4ELb0ELb0EN7cutlass6half_tE19Flash_kernel_traitsILi96ELi64ELi128ELi8ES3_EELb1ELb1ELb0ELb1ELb0ELb0ELb0EEEvNS_16Flash_bwd_paramsE)
        /*005c*/ 	.word	0x00000000


	//----- nvinfo : EIATTR_REGCOUNT
	.align		4
.L_26:
        /*0060*/ 	.byte	0x04, 0x2f
        /*0062*/ 	.short	(.L_28 - .L_27)
	.align		4
.L_27:
        /*0064*/ 	.word	index@(_ZN5flash44flash_bwd_dq_dk_dv_loop_seqk_parallel_kernelI23Flash_bwd_kernel_traitsILi96ELi64ELi128ELi8ELi2ELi4ELi4ELb0ELb0EN7cutlass6half_tE19Flash_kernel_traitsILi96ELi64ELi128ELi8ES3_EELb0ELb1ELb0ELb0ELb0ELb1ELb1EEEvNS_16Flash_bwd_paramsE)
        /*0068*/ 	.word	0x000000ff


	//----- nvinfo : EIATTR_FRAME_SIZE
	.align		4
.L_28:
        /*006c*/ 	.byte	0x04, 0x11
        /*006e*/ 	.short	(.L_30 - .L_29)
	.align		4
.L_29:
        /*0070*/ 	.word	index@(_ZN5flash44flash_bwd_dq_dk_dv_loop_seqk_parallel_kernelI23Flash_bwd_kernel_traitsILi96ELi64ELi128ELi8ELi2ELi4ELi4ELb0ELb0EN7cutlass6half_tE19Flash_kernel_traitsILi96ELi64ELi128ELi8ES3_EELb0ELb1ELb0ELb0ELb0ELb1ELb1EEEvNS_16Flash_bwd_paramsE)
        /*0074*/ 	.word	0x00000000


	//----- nvinfo : EIATTR_REGCOUNT
	.align		4
.L_30:
        /*0078*/ 	.byte	0x04, 0x2f
        /*007a*/ 	.short	(.L_32 - .L_31)
	.align		4
.L_31:
        /*007c*/ 	.word	index@(_ZN5flash44flash_bwd_dq_dk_dv_loop_seqk_parallel_kernelI23Flash_bwd_kernel_traitsILi96ELi64ELi128ELi8ELi2ELi4ELi4ELb0ELb0EN7cutlass6half_tE19Flash_kernel_traitsILi96ELi64ELi128ELi8ES3_EELb1ELb1ELb0ELb0ELb0ELb1ELb0EEEvNS_16Flash_bwd_paramsE)
        /*0080*/ 	.word	0x000000ff


	//----- nvinfo : EIATTR_FRAME_SIZE
	.align		4
.L_32:
        /*0084*/ 	.byte	0x04, 0x11
        /*0086*/ 	.short	(.L_34 - .L_33)
	.align		4
.L_33:
        /*0088*/ 	.word	index@(_ZN5flash44flash_bwd_dq_dk_dv_loop_seqk_parallel_kernelI23Flash_bwd_kernel_traitsILi96ELi64ELi128ELi8ELi2ELi4ELi4ELb0ELb0EN7cutlass6half_tE19Flash_kernel_traitsILi96ELi64ELi128ELi8ES3_EELb1ELb1ELb0ELb0ELb0ELb1ELb0EEEvNS_16Flash_bwd_paramsE)
        /*008c*/ 	.word	0x00000000


	//----- nvinfo : EIATTR_REGCOUNT
	.align		4
.L_34:
        /*0090*/ 	.byte	0x04, 0x2f
        /*0092*/ 	.short	(.L_36 - .L_35)
	.align		4
.L_35:
        /*0094*/ 	.word	index@(_ZN5flash44flash_bwd_dq_dk_dv_loop_seqk_parallel_kernelI23Flash_bwd_kernel_traitsILi96ELi64ELi128ELi8ELi2ELi4ELi4ELb0ELb0EN7cutlass6half_tE19Flash_kernel_traitsILi96ELi64ELi128ELi8ES3_EELb0ELb1ELb0ELb0ELb1ELb1ELb1EEEvNS_16Flash_bwd_paramsE)
        /*0098*/ 	.word	0x000000ff


	//----- nvinfo : EIATTR_FRAME_SIZE
	.align		4
.L_36:
        /*009c*/ 	.byte	0x04, 0x11
        /*009e*/ 	.short	(.L_38 - .L_37)
	.align		4
.L_37:
        /*00a0*/ 	.word	index@(_ZN5flash44flash_bwd_dq_dk_dv_loop_seqk_parallel_kernelI23Flash_bwd_kernel_traitsILi96ELi64ELi128ELi8ELi2ELi4ELi4ELb0ELb0EN7cutlass6half_tE19Flash_kernel_traitsILi96ELi64ELi128ELi8ES3_EELb0ELb1ELb0ELb0ELb1ELb1ELb1EEEvNS_16Flash_bwd_paramsE)
        /*00a4*/ 	.word	0x00000000


	//----- nvinfo : EIATTR_REGCOUNT
	.align		4
.L_38:
        /*00a8*/ 	.byte	0x04, 0x2f
        /*00aa*/ 	.short	(.L_40 - .L_39)
	.align		4
.L_39:
        /*00ac*/ 	.word	index@(_ZN5flash44flash_bwd_dq_dk_dv_loop_seqk_parallel_kernelI23Flash_bwd_kernel_traitsILi96ELi64ELi128ELi8ELi2ELi4ELi4ELb0ELb0EN7cutlass6half_tE19Flash_kernel_traitsILi96ELi64ELi128ELi8ES3_EELb1ELb1ELb0ELb0ELb1ELb1ELb0EEEvNS_16Flash_bwd_paramsE)
        /*00b0*/ 	.word	0x000000ff


	//----- nvinfo : EIATTR_FRAME_SIZE
	.align		4
.L_40:
        /*00b4*/ 	.byte	0x04, 0x11
        /*00b6*/ 	.short	(.L_42 - .L_41)
	.align		4
.L_41:
        /*00b8*/ 	.word	index@(_ZN5flash44flash_bwd_dq_dk_dv_loop_seqk_parallel_kernelI23Flash_bwd_kernel_traitsILi96ELi64ELi128ELi8ELi2ELi4ELi4ELb0ELb0EN7cutlass6half_tE19Flash_kernel_traitsILi96ELi64ELi128ELi8ES3_EELb1ELb1ELb0ELb0ELb1ELb1ELb0EEEvNS_16Flash_bwd_paramsE)
        /*00bc*/ 	.word	0x00000000


	//----- nvinfo : EIATTR_REGCOUNT
	.align		4
.L_42:
        /*00c0*/ 	.byte	0x04, 0x2f
        /*00c2*/ 	.short	(.L_44 - .L_43)
	.align		4
.L_43:
        /*00c4*/ 	.word	index@(_ZN5flash44flash_bwd_dq_dk_dv_loop_seqk_parallel_kernelI23Flash_bwd_kernel_traitsILi96ELi64ELi128ELi8ELi2ELi4ELi4ELb0ELb0EN7cutlass6half_tE19Flash_kernel_traitsILi96ELi64ELi128ELi8ES3_EELb0ELb1ELb0ELb0ELb0ELb0ELb1EEEvNS_16Flash_bwd_paramsE)
        /*00c8*/ 	.word	0x000000fe


	//----- nvinfo : EIATTR_FRAME_SIZE
	.align		4
.L_44:
        /*00cc*/ 	.byte	0x04, 0x11
        /*00ce*/ 	.short	(.L_46 - .L_45)
	.align		4
.L_45:
        /*00d0*/ 	.word	index@(_ZN5flash44flash_bwd_dq_dk_dv_loop_seqk_parallel_kernelI23Flash_bwd_kernel_traitsILi96ELi64ELi128ELi8ELi2ELi4ELi4ELb0ELb0EN7cutlass6half_tE19Flash_kernel_traitsILi96ELi64ELi128ELi8ES3_EELb0ELb1ELb0ELb0ELb0ELb0ELb1EEEvNS_16Flash_bwd_paramsE)
        /*00d4*/ 	.word	0x00000000


	//----- nvinfo : EIATTR_REGCOUNT
	.align		4
.L_46:
        /*00d8*/ 	.byte	0x04, 0x2f
        /*00da*/ 	.short	(.L_48 - .L_47)
	.align		4
.L_47:
        /*00dc*/ 	.word	index@(_ZN5flash44flash_bwd_dq_dk_dv_loop_seqk_parallel_kernelI23Flash_bwd_kernel_traitsILi96ELi64ELi128ELi8ELi2ELi4ELi4ELb0ELb0EN7cutlass6half_tE19Flash_kernel_traitsILi96ELi64ELi128ELi8ES3_EELb1ELb1ELb0ELb0ELb0ELb0ELb0EEEvNS_16Flash_bwd_paramsE)
        /*00e0*/ 	.word	0x000000fe


	//----- nvinfo : EIATTR_FRAME_SIZE
	.align		4
.L_48:
        /*00e4*/ 	.byte	0x04, 0x11
        /*00e6*/ 	.short	(.L_50 - .L_49)
	.align		4
.L_49:
        /*00e8*/ 	.word	index@(_ZN5flash44flash_bwd_dq_dk_dv_loop_seqk_parallel_kernelI23Flash_bwd_kernel_traitsILi96ELi64ELi128ELi8ELi2ELi4ELi4ELb0ELb0EN7cutlass6half_tE19Flash_kernel_traitsILi96ELi64ELi128ELi8ES3_EELb1ELb1ELb0ELb0ELb0ELb0ELb0EEEvNS_16Flash_bwd_paramsE)
        /*00ec*/ 	.word	0x00000000


	//----- nvinfo : EIATTR_REGCOUNT
	.align		4
.L_50:
        /*00f0*/ 	.byte	0x04, 0x2f
        /*00f2*/ 	.short	(.L_52 - .L_51)
	.align		4
.L_51:
        /*00f4*/ 	.word	index@(_ZN5flash27flash_bwd_convert_dq_kernelI23Flash_bwd_kernel_traitsILi96ELi64ELi128ELi8ELi2ELi4ELi4ELb0ELb0EN7cutlass6half_tE19Flash_kernel_traitsILi96ELi64ELi128ELi8ES3_EEEEvNS_16Flash_bwd_paramsEi)
        /*00f8*/ 	.word	0x00000028


	//----- nvinfo : EIATTR_FRAME_SIZE
	.align		4
.L_52:
        /*00fc*/ 	.byte	0x04, 0x11
        /*00fe*/ 	.short	(.L_54 - .L_53)
	.align		4
.L_53:
        /*0100*/ 	.word	index@(_ZN5flash27flash_bwd_convert_dq_kernelI23Flash_bwd_kernel_traitsILi96ELi64ELi128ELi8ELi2ELi4ELi4ELb0ELb0EN7cutlass6half_tE19Flash_kernel_traitsILi96ELi64ELi128ELi8ES3_EEEEvNS_16Flash_bwd_paramsEi)
        /*0104*/ 	.word	0x00000000


	//----- nvinfo : EIATTR_REGCOUNT
	.align		4
.L_54:
        /*0108*/ 	.byte	0x04, 0x2f
        /*010a*/ 	.short	(.L_56 - .L_55)
	.align		4
.L_55:
        /*010c*/ 	.word	index@(_ZN5flash25flash_bwd_dot_do_o_kernelILb1E23Flash_bwd_kernel_traitsILi96ELi64ELi128ELi8ELi2ELi4ELi4ELb1ELb0EN7cutlass6half_tE19Flash_kernel_traitsILi96ELi64ELi128ELi8ES3_EEEEvNS_16Flash_bwd_paramsE)
        /*0110*/ 	.word	0x00000028


	//----- nvinfo : EIATTR_FRAME_SIZE
	.align		4
.L_56:
        /*0114*/ 	.byte	0x04, 0x11
        /*0116*/ 	.short	(.L_58 - .L_57)
	.align		4
.L_57:
        /*0118*/ 	.word	index@(_ZN5flash25flash_bwd_dot_do_o_kernelILb1E23Flash_bwd_kernel_traitsILi96ELi64ELi128ELi8ELi2ELi4ELi4ELb1ELb0EN7cutlass6half_tE19Flash_kernel_traitsILi96ELi64ELi128ELi8ES3_EEEEvNS_16Flash_bwd_paramsE)
        /*011c*/ 	.word	0x00000000


	//----- nvinfo : EIATTR_REGCOUNT
	.align		4
.L_58:
        /*0120*/ 	.byte	0x04, 0x2f
        /*0122*/ 	.short	(.L_60 - .L_59)
	.align		4
.L_59:
        /*0124*/ 	.word	index@(_ZN5flash25flash_bwd_dot_do_o_kernelILb0E23Flash_bwd_kernel_traitsILi96ELi64ELi128ELi8ELi2ELi4ELi4ELb1ELb0EN7cutlass6half_tE19Flash_kernel_traitsILi96ELi64ELi128ELi8ES3_EEEEvNS_16Flash_bwd_paramsE)
        /*0128*/ 	.word	0x00000026


	//----- nvinfo : EIATTR_FRAME_SIZE
	.align		4
.L_60:
        /*012c*/ 	.byte	0x04, 0x11
        /*012e*/ 	.short	(.L_62 - .L_61)
	.align		4
.L_61:
        /*0130*/ 	.word	index@(_ZN5flash25flash_bwd_dot_do_o_kernelILb0E23Flash_bwd_kernel_traitsILi96ELi64ELi128ELi8ELi2ELi4ELi4ELb1ELb0EN7cutlass6half_tE19Flash_kernel_traitsILi96ELi64ELi128ELi8ES3_EEEEvNS_16Flash_bwd_paramsE)
        /*0134*/ 	.word	0x00000000


	//----- nvinfo : EIATTR_REGCOUNT
	.align		4
.L_62:
        /*0138*/ 	.byte	0x04, 0x2f
        /*013a*/ 	.short	(.L_64 - .L_63)
	.align		4
.L_63:
        /*013c*/ 	.word	index@(_ZN5flash44flash_bwd_dq_dk_dv_loop_seqk_parallel_kernelI23Flash_bwd_kernel_traitsILi96ELi64ELi128ELi8ELi2ELi4ELi4ELb1ELb0EN7cutlass6half_tE19Flash_kernel_traitsILi96ELi64ELi128ELi8ES3_EELb0ELb1ELb0ELb1ELb0ELb0ELb1EEEvNS_16Flash_bwd_paramsE)
        /*0140*/ 	.word	0x000000ff


	//----- nvinfo : EIATTR_FRAME_SIZE
	.align		4
.L_64:
        /*0144*/ 	.byte	0x04, 0x11
        /*0146*/ 	.short	(.L_66 - .L_65)
	.align		4
.L_65:
        /*0148*/ 	.word	index@(_ZN5flash44flash_bwd_dq_dk_dv_loop_seqk_parallel_kernelI23Flash_bwd_kernel_traitsILi96ELi64ELi128ELi8ELi2ELi4ELi4ELb1ELb0EN7cutlass6half_tE19Flash_kernel_traitsILi96ELi64ELi128ELi8ES3_EELb0ELb1ELb0ELb1ELb0ELb0ELb1EEEvNS_16Flash_bwd_paramsE)
        /*014c*/ 	.word	0x00000088


	//----- nvinfo : EIATTR_REGCOUNT
	.align		4
.L_66:
        /*0150*/ 	.byte	0x04, 0x2f
        /*0152*/ 	.short	(.L_68 - .L_67)
	.align		4
.L_67:
        /*0154*/ 	.word	index@(_ZN5flash44flash_bwd_dq_dk_dv_loop_seqk_parallel_kernelI23Flash_bwd_kernel_traitsILi96ELi64ELi128ELi8ELi2ELi4ELi4ELb1ELb0EN7cutlass6half_tE19Flash_kernel_traitsILi96ELi64ELi128ELi8ES3_EELb1ELb1ELb0ELb1ELb0ELb0ELb0EEEvNS_16Flash_bwd_paramsE)
        /*0158*/ 	.word	0x000000ff


	//----- nvinfo : EIATTR_FRAME_SIZE
	.align		4
.L_68:
        /*015c*/ 	.byte	0x04, 0x11
        /*015e*/ 	.short	(.L_70 - .L_69)
	.align		4
.L_69:
        /*0160*/ 	.word	index@(_ZN5flash44flash_bwd_dq_dk_dv_loop_seqk_parallel_kernelI23Flash_bwd_kernel_traitsILi96ELi64ELi128ELi8ELi2ELi4ELi4ELb1ELb0EN7cutlass6half_tE19Flash_kernel_traitsILi96ELi64ELi128ELi8ES3_EELb1ELb1ELb0ELb1ELb0ELb0ELb0EEEvNS_16Flash_bwd_paramsE)
        /*0164*/ 	.word	0x00000030


	//----- nvinfo : EIATTR_REGCOUNT
	.align		4
.L_70:
        /*0168*/ 	.byte	0x04, 0x2f
        /*016a*/ 	.short	(.L_72 - .L_71)
	.align		4
.L_71:
        /*016c*/ 	.word	index@(_ZN5flash44flash_bwd_dq_dk_dv_loop_seqk_parallel_kernelI23Flash_bwd_kernel_traitsILi96ELi64ELi128ELi8ELi2ELi4ELi4ELb1ELb0EN7cutlass6half_tE19Flash_kernel_traitsILi96ELi64ELi128ELi8ES3_EELb0ELb1ELb0ELb0ELb0ELb1ELb1EEEvNS_16Flash_bwd_paramsE)
        /*0170*/ 	.word	0x000000ff


	//----- nvinfo : EIATTR_FRAME_SIZE
	.align		4
.L_72:
        /*0174*/ 	.byte	0x04, 0x11
        /*0176*/ 	.short	(.L_74 - .L_73)
	.align		4
.L_73:
        /*0178*/ 	.word	index@(_ZN5flash44flash_bwd_dq_dk_dv_loop_seqk_parallel_kernelI23Flash_bwd_kernel_traitsILi96ELi64ELi128ELi8ELi2ELi4ELi4ELb1ELb0EN7cutlass6half_tE19Flash_kernel_traitsILi96ELi64ELi128ELi8ES3_EELb0ELb1ELb0ELb0ELb0ELb1ELb1EEEvNS_16Flash_bwd_paramsE)
        /*017c*/ 	.word	0x00000078


	//----- nvinfo : EIATTR_REGCOUNT
	.align		4
.L_74:
        /*0180*/ 	.byte	0x04, 0x2f
        /*0182*/ 	.short	(.L_76 - .L_75)
	.align		4
.L_75:
        /*0184*/ 	.word	index@(_ZN5flash44flash_bwd_dq_dk_dv_loop_seqk_parallel_kernelI23Flash_bwd_kernel_traitsILi96ELi64ELi128ELi8ELi2ELi4ELi4ELb1ELb0EN7cutlass6half_tE19Flash_kernel_traitsILi96ELi64ELi128ELi8ES3_EELb1ELb1ELb0ELb0ELb0ELb1ELb0EEEvNS_16Flash_bwd_paramsE)
        /*0188*/ 	.word	0x000000ff


	//----- nvinfo : EIATTR_FRAME_SIZE
	.align		4
.L_76:
        /*018c*/ 	.byte	0x04, 0x11
        /*018e*/ 	.short	(.L_78 - .L_77)
	.align		4
.L_77:
        /*0190*/ 	.word	index@(_ZN5flash44flash_bwd_dq_dk_dv_loop_seqk_parallel_kernelI23Flash_bwd_kernel_traitsILi96ELi64ELi128ELi8ELi2ELi4ELi4ELb1ELb0EN7cutlass6half_tE19Flash_kernel_traitsILi96ELi64ELi128ELi8ES3_EELb1ELb1ELb0ELb0ELb0ELb1ELb0EEEvNS_16Flash_bwd_paramsE)
        /*0194*/ 	.word	0x00000010


	//----- nvinfo : EIATTR_REGCOUNT
	.align		4
.L_78:
        /*0198*/ 	.byte	0x04, 0x2f
        /*019a*/ 	.short	(.L_80 - .L_79)
	.align		4
.L_79:
        /*019c*/ 	.word	index@(_ZN5flash44flash_bwd_dq_dk_dv_loop_seqk_parallel_kernelI23Flash_bwd_kernel_traitsILi96ELi64ELi128ELi8ELi2ELi4ELi4ELb1ELb0EN7cutlass6half_tE19Flash_kernel_traitsILi96ELi64ELi128ELi8ES3_EELb0ELb1ELb0ELb0ELb1ELb1ELb1EEEvNS_16Flash_bwd_paramsE)
        /*01a0*/ 	.word	0x000000ff


	//----- nvinfo : EIATTR_FRAME_SIZE
	.align		4
.L_80:
        /*01a4*/ 	.byte	0x04, 0x11
        /*01a6*/ 	.short	(.L_82 - .L_81)
	.align		4
.L_81:
        /*01a8*/ 	.word	index@(_ZN5flash44flash_bwd_dq_dk_dv_loop_seqk_parallel_kernelI23Flash_bwd_kernel_traitsILi96ELi64ELi128ELi8ELi2ELi4ELi4ELb1ELb0EN7cutlass6half_tE19Flash_kernel_traitsILi96ELi64ELi128ELi8ES3_EELb0ELb1ELb0ELb0ELb1ELb1ELb1EEEvNS_16Flash_bwd_paramsE)
        /*01ac*/ 	.word	0x00000078


	//----- nvinfo : EIATTR_REGCOUNT
	.align		4
.L_82:
        /*01b0*/ 	.byte	0x04, 0x2f
        /*01b2*/ 	.short	(.L_84 - .L_83)
	.align		4
.L_83:
        /*01b4*/ 	.word	index@(_ZN5flash44flash_bwd_dq_dk_dv_loop_seqk_parallel_kernelI23Flash_bwd_kernel_traitsILi96ELi64ELi128ELi8ELi2ELi4ELi4ELb1ELb0EN7cutlass6half_tE19Flash_kernel_traitsILi96ELi64ELi128ELi8ES3_EELb1ELb1ELb0ELb0ELb1ELb1ELb0EEEvNS_16Flash_bwd_paramsE)
        /*01b8*/ 	.word	0x000000ff


	//----- nvinfo : EIATTR_FRAME_SIZE
	.align		4
.L_84:
        /*01bc*/ 	.byte	0x04, 0x11
        /*01be*/ 	.short	(.L_86 - .L_85)
	.align		4
.L_85:
        /*01c0*/ 	.word	index@(_ZN5flash44flash_bwd_dq_dk_dv_loop_seqk_parallel_kernelI23Flash_bwd_kernel_traitsILi96ELi64ELi128ELi8ELi2ELi4ELi4ELb1ELb0EN7cutlass6half_tE19Flash_kernel_traitsILi96ELi64ELi128ELi8ES3_EELb1ELb1ELb0ELb0ELb1ELb1ELb0EEEvNS_16Flash_bwd_paramsE)
        /*01c4*/ 	.word	0x00000018


	//----- nvinfo : EIATTR_REGCOUNT
	.align		4
.L_86:
        /*01c8*/ 	.byte	0x04, 0x2f
        /*01ca*/ 	.short	(.L_88 - .L_87)
	.align		4
.L_87:
        /*01cc*/ 	.word	index@(_ZN5flash44flash_bwd_dq_dk_dv_loop_seqk_parallel_kernelI23Flash_bwd_kernel_traitsILi96ELi64ELi128ELi8ELi2ELi4ELi4ELb1ELb0EN7cutlass6half_tE19Flash_kernel_traitsILi96ELi64ELi128ELi8ES3_EELb0ELb1ELb0ELb0ELb0ELb0ELb1EEEvNS_16Flash_bwd_paramsE)
        /*01d0*/ 	.word	0x000000ff


	//----- nvinfo : EIATTR_FRAME_SIZE
	.align		4
.L_88:
        /*01d4*/ 	.byte	0x04, 0x11
        /*01d6*/ 	.short	(.L_90 - .L_89)
	.align		4
.L_89:
        /*01d8*/ 	.word	index@(_ZN5flash44flash_bwd_dq_dk_dv_loop_seqk_parallel_kernelI23Flash_bwd_kernel_traitsILi96ELi64ELi128ELi8ELi2ELi4ELi4ELb1ELb0EN7cutlass6half_tE19Flash_kernel_traitsILi96ELi64ELi128ELi8ES3_EELb0ELb1ELb0ELb0ELb0ELb0ELb1EEEvNS_16Flash_bwd_paramsE)
        /*01dc*/ 	.word	0x00000080


	//----- nvinfo : EIATTR_REGCOUNT
	.align		4
.L_90:
        /*01e0*/ 	.byte	0x04, 0x2f
        /*01e2*/ 	.short	(.L_92 - .L_91)
	.align		4
.L_91:
        /*01e4*/ 	.word	index@(_ZN5flash44flash_bwd_dq_dk_dv_loop_seqk_parallel_kernelI23Flash_bwd_kernel_traitsILi96ELi64ELi128ELi8ELi2ELi4ELi4ELb1ELb0EN7cutlass6half_tE19Flash_kernel_traitsILi96ELi64ELi128ELi8ES3_EELb1ELb1ELb0ELb0ELb0ELb0ELb0EEEvNS_16Flash_bwd_paramsE)
        /*01e8*/ 	.word	0x000000ff


	//----- nvinfo : EIATTR_FRAME_SIZE
	.align		4
.L_92:
        /*01ec*/ 	.byte	0x04, 0x11
        /*01ee*/ 	.short	(.L_94 - .L_93)
	.align		4
.L_93:
        /*01f0*/ 	.word	index@(_ZN5flash44flash_bwd_dq_dk_dv_loop_seqk_parallel_kernelI23Flash_bwd_kernel_traitsILi96ELi64ELi128ELi8ELi2ELi4ELi4ELb1ELb0EN7cutlass6half_tE19Flash_kernel_traitsILi96ELi64ELi128ELi8ES3_EELb1ELb1ELb0ELb0ELb0ELb0ELb0EEEvNS_16Flash_bwd_paramsE)
        /*01f4*/ 	.word	0x00000010


	//----- nvinfo : EIATTR_REGCOUNT
	.align		4
.L_94:
        /*01f8*/ 	.byte	0x04, 0x2f
        /*01fa*/ 	.short	(.L_96 - .L_95)
	.align		4
.L_95:
        /*01fc*/ 	.word	index@(_ZN5flash27flash_bwd_convert_dq_kernelI23Flash_bwd_kernel_traitsILi96ELi64ELi128ELi8ELi2ELi4ELi4ELb1ELb0EN7cutlass6half_tE19Flash_kernel_traitsILi96ELi64ELi128ELi8ES3_EEEEvNS_16Flash_bwd_paramsEi)
        /*0200*/ 	.word	0x00000028


	//----- nvinfo : EIATTR_FRAME_SIZE
	.align		4
.L_96:
        /*0204*/ 	.byte	0x04, 0x11
        /*0206*/ 	.short	(.L_98 - .L_97)
	.align		4
.L_97:
        /*0208*/ 	.word	index@(_ZN5flash27flash_bwd_convert_dq_kernelI23Flash_bwd_kernel_traitsILi96ELi64ELi128ELi8ELi2ELi4ELi4ELb1ELb0EN7cutlass6half_tE19Flash_kernel_traitsILi96ELi64ELi128ELi8ES3_EEEEvNS_16Flash_bwd_paramsEi)
        /*020c*/ 	.word	0x00000000


	//----- nvinfo : EIATTR_REGCOUNT
	.align		4
.L_98:
        /*0210*/ 	.byte	0x04, 0x2f
        /*0212*/ 	.short	(.L_100 - .L_99)
	.align		4
.L_99:
        /*0214*/ 	.word	index@(_ZN5flash44flash_bwd_dq_dk_dv_loop_seqk_parallel_kernelI23Flash_bwd_kernel_traitsILi96ELi64ELi128ELi8ELi2ELi4ELi4ELb1ELb0EN7cutlass6half_tE19Flash_kernel_traitsILi96ELi64ELi128ELi8ES3_EELb0ELb1ELb0ELb1ELb0ELb0ELb0EEEvNS_16Flash_bwd_paramsE)
        /*0218*/ 	.word	0x000000ff


	//----- nvinfo : EIATTR_FRAME_SIZE
	.align		4
.L_100:
        /*021c*/ 	.byte	0x04, 0x11
        /*021e*/ 	.short	(.L_102 - .L_101)
	.align		4
.L_101:
        /*0220*/ 	.word	index@(_ZN5flash44flash_bwd_dq_dk_dv_loop_seqk_parallel_kernelI23Flash_bwd_kernel_traitsILi96ELi64ELi128ELi8ELi2ELi4ELi4ELb1ELb0EN7cutlass6half_tE19Flash_kernel_traitsILi96ELi64ELi128ELi8ES3_EELb0ELb1ELb0ELb1ELb0ELb0ELb0EEEvNS_16Flash_bwd_paramsE)
        /*0224*/ 	.word	0x00000018


	//----- nvinfo : EIATTR_REGCOUNT
	.align		4
.L_102:
        /*0228*/ 	.byte	0x04, 0x2f
        /*022a*/ 	.short	(.L_104 - .L_103)
	.align		4
.L_103:
        /*022c*/ 	.word	index@(_ZN5flash44flash_bwd_dq_dk_dv_loop_seqk_parallel_kernelI23Flash_bwd_kernel_traitsILi96ELi64ELi128ELi8ELi2ELi4ELi4ELb1ELb0EN7cutlass6half_tE19Flash_kernel_traitsILi96ELi64ELi128ELi8ES3_EELb0ELb1ELb0ELb0ELb0ELb1ELb0EEEvNS_16Flash_bwd_paramsE)
        /*0230*/ 	.word	0x000000ff


	//----- nvinfo : EIATTR_FRAME_SIZE
	.align		4
.L_104:
        /*0234*/ 	.byte	0x04, 0x11
        /*0236*/ 	.short	(.L_106 - .L_105)
	.align		4
.L_105:
        /*0238*/ 	.word	index@(_ZN5flash44flash_bwd_dq_dk_dv_loop_seqk_parallel_kernelI23Flash_bwd_kernel_traitsILi96ELi64ELi128ELi8ELi2ELi4ELi4ELb1ELb0EN7cutlass6half_tE19Flash_kernel_traitsILi96ELi64ELi128ELi8ES3_EELb0ELb1ELb0ELb0ELb0ELb1ELb0EEEvNS_16Flash_bwd_paramsE)
        /*023c*/ 	.word	0x00000008


	//----- nvinfo : EIATTR_REGCOUNT
	.align		4
.L_106:
        /*0240*/ 	.byte	0x04, 0x2f
        /*0242*/ 	.short	(.L_108 - .L_107)
	.align		4
.L_107:
        /*0244*/ 	.word	index@(_ZN5flash44flash_bwd_dq_dk_dv_loop_seqk_parallel_kernelI23Flash_bwd_kernel_traitsILi96ELi64ELi128ELi8ELi2ELi4ELi4ELb1ELb0EN7cutlass6half_tE19Flash_kernel_traitsILi96ELi64ELi128ELi8ES3_EELb0ELb1ELb0ELb0ELb1ELb1ELb0EEEvNS_16Flash_bwd_paramsE)
        /*0248*/ 	.word	0x000000ff


	//----- nvinfo : EIATTR_FRAME_SIZE
	.align		4
.L_108:
        /*024c*/ 	.byte	0x04, 0x11
        /*024e*/ 	.short	(.L_110 - .L_109)
	.align		4
.L_109:
        /*0250*/ 	.word	index@(_ZN5flash44flash_bwd_dq_dk_dv_loop_seqk_parallel_kernelI23Flash_bwd_kernel_traitsILi96ELi64ELi128ELi8ELi2ELi4ELi4ELb1ELb0EN7cutlass6half_tE19Flash_kernel_traitsILi96ELi64ELi128ELi8ES3_EELb0ELb1ELb0ELb0ELb1ELb1ELb0EEEvNS_16Flash_bwd_paramsE)
        /*0254*/ 	.word	0x00000008


	//----- nvinfo : EIATTR_REGCOUNT
	.align		4
.L_110:
        /*0258*/ 	.byte	0x04, 0x2f
        /*025a*/ 	.short	(.L_112 - .L_111)
	.align		4
.L_111:
        /*025c*/ 	.word	index@(_ZN5flash44flash_bwd_dq_dk_dv_loop_seqk_parallel_kernelI23Flash_bwd_kernel_traitsILi96ELi64ELi128ELi8ELi2ELi4ELi4ELb1ELb0EN7cutlass6half_tE19Flash_kernel_traitsILi96ELi64ELi128ELi8ES3_EELb0ELb1ELb0ELb0ELb0ELb0ELb0EEEvNS_16Flash_bwd_paramsE)
        /*0260*/ 	.word	0x000000ff


	//----- nvinfo : EIATTR_FRAME_SIZE
	.align		4
.L_112:
        /*0264*/ 	.byte	0x04, 0x11
        /*0266*/ 	.short	(.L_114 - .L_113)
	.align		4
.L_113:
        /*0268*/ 	.word	index@(_ZN5flash44flash_bwd_dq_dk_dv_loop_seqk_parallel_kernelI23Flash_bwd_kernel_traitsILi96ELi64ELi128ELi8ELi2ELi4ELi4ELb1ELb0EN7cutlass6half_tE19Flash_kernel_traitsILi96ELi64ELi128ELi8ES3_EELb0ELb1ELb0ELb0ELb0ELb0ELb0EEEvNS_16Flash_bwd_paramsE)
        /*026c*/ 	.word	0x00000000


	//----- nvinfo : EIATTR_MIN_STACK_SIZE
	.align		4
.L_114:
        /*0270*/ 	.byte	0x04, 0x12
        /*0272*/ 	.short	(.L_116 - .L_115)
	.align		4
.L_115:
        /*0274*/ 	.word	index@(_ZN5flash44flash_bwd_dq_dk_dv_loop_seqk_parallel_kernelI23Flash_bwd_kernel_traitsILi96ELi64ELi128ELi8ELi2ELi4ELi4ELb1ELb0EN7cutlass6half_tE19Flash_kernel_traitsILi96ELi64ELi128ELi8ES3_EELb0ELb1ELb0ELb0ELb0ELb0ELb0EEEvNS_16Flash_bwd_paramsE)
        /*0278*/ 	.word	0x00000000


	//----- nvinfo : EIATTR_MIN_STACK_SIZE
	.align		4
.L_116:
        /*027c*/ 	.byte	0x04, 0x12
        /*027e*/ 	.short	(.L_118 - .L_117)
	.align		4
.L_117:
        /*0280*/ 	.word	index@(_ZN5flash44flash_bwd_dq_dk_dv_loop_seqk_parallel_kernelI23Flash_bwd_kernel_traitsILi96ELi64ELi128ELi8ELi2ELi4ELi4ELb1ELb0EN7cutlass6half_tE19Flash_kernel_traitsILi96ELi64ELi128ELi8ES3_EELb0ELb1ELb0ELb0ELb1ELb1ELb0EEEvNS_16Flash_bwd_paramsE)
        /*0284*/ 	.word	0x00000008


	//----- nvinfo : EIATTR_MIN_STACK_SIZE
	.align		4
.L_118:
        /*0288*/ 	.byte	0x04, 0x12
        /*028a*/ 	.short	(.L_120 - .L_119)
	.align		4
.L_119:
        /*028c*/ 	.word	index@(_ZN5flash44flash_bwd_dq_dk_dv_loop_seqk_parallel_kernelI23Flash_bwd_kernel_traitsILi96ELi64ELi128ELi8ELi2ELi4ELi4ELb1ELb0EN7cutlass6half_tE19Flash_kernel_traitsILi96ELi64ELi128ELi8ES3_EELb0ELb1ELb0ELb0ELb0ELb1ELb0EEEvNS_16Flash_bwd_paramsE)
        /*0290*/ 	.word	0x00000008


	//----- nvinfo : EIATTR_MIN_STACK_SIZE
	.align		4
.L_120:
        /*0294*/ 	.byte	0x04, 0x12
        /*0296*/ 	.short	(.L_122 - .L_121)
	.align		4
.L_121:
        /*0298*/ 	.word	index@(_ZN5flash44flash_bwd_dq_dk_dv_loop_seqk_parallel_kernelI23Flash_bwd_kernel_traitsILi96ELi64ELi128ELi8ELi2ELi4ELi4ELb1ELb0EN7cutlass6half_tE19Flash_kernel_traitsILi96ELi64ELi128ELi8ES3_EELb0ELb1ELb0ELb1ELb0ELb0ELb0EEEvNS_16Flash_bwd_paramsE)
        /*029c*/ 	.word	0x00000018


	//----- nvinfo : EIATTR_MIN_STACK_SIZE
	.align		4
.L_122:
        /*02a0*/ 	.byte	0x04, 0x12
        /*02a2*/ 	.short	(.L_124 - .L_123)
	.align		4
.L_123:
        /*02a4*/ 	.word	index@(_ZN5flash27flash_bwd_convert_dq_kernelI23Flash_bwd_kernel_traitsILi96ELi64ELi128ELi8ELi2ELi4ELi4ELb1ELb0EN7cutlass6half_tE19Flash_kernel_traitsILi96ELi64ELi128ELi8ES3_EEEEvNS_16Flash_bwd_paramsEi)
        /*02a8*/ 	.word	0x00000000


	//----- nvinfo : EIATTR_MIN_STACK_SIZE
	.align		4
.L_124:
        /*02ac*/ 	.byte	0x04, 0x12
        /*02ae*/ 	.short	(.L_126 - .L_125)
	.align		4
.L_125:
        /*02b0*/ 	.word	index@(_ZN5flash44flash_bwd_dq_dk_dv_loop_seqk_parallel_kernelI23Flash_bwd_kernel_traitsILi96ELi64ELi128ELi8ELi2ELi4ELi4ELb1ELb0EN7cutlass6half_tE19Flash_kernel_traitsILi96ELi64ELi128ELi8ES3_EELb1ELb1ELb0ELb0ELb0ELb0ELb0EEEvNS_16Flash_bwd_paramsE)
        /*02b4*/ 	.word	0x00000010


	//----- nvinfo : EIATTR_MIN_STACK_SIZE
	.align		4
.L_126:
        /*02b8*/ 	.byte	0x04, 0x12
        /*02ba*/ 	.short	(.L_128 - .L_127)
	.align		4
.L_127:
        /*02bc*/ 	.word	index@(_ZN5flash44flash_bwd_dq_dk_dv_loop_seqk_parallel_kernelI23Flash_bwd_kernel_traitsILi96ELi64ELi128ELi8ELi2ELi4ELi4ELb1ELb0EN7cutlass6half_tE19Flash_kernel_traitsILi96ELi64ELi128ELi8ES3_EELb0ELb1ELb0ELb0ELb0ELb0ELb1EEEvNS_16Flash_bwd_paramsE)
        /*02c0*/ 	.word	0x00000080


	//----- nvinfo : EIATTR_MIN_STACK_SIZE
	.align		4
.L_128:
        /*02c4*/ 	.byte	0x04, 0x12
        /*02c6*/ 	.short	(.L_130 - .L_129)
	.align		4
.L_129:
        /*02c8*/ 	.word	index@(_ZN5flash44flash_bwd_dq_dk_dv_loop_seqk_parallel_kernelI23Flash_bwd_kernel_traitsILi96ELi64ELi128ELi8ELi2ELi4ELi4ELb1ELb0EN7cutlass6half_tE19Flash_kernel_traitsILi96ELi64ELi128ELi8ES3_EELb1ELb1ELb0ELb0ELb1ELb1ELb0EEEvNS_16Flash_bwd_paramsE)
        /*02cc*/ 	.word	0x00000018


	//----- nvinfo : EIATTR_MIN_STACK_SIZE
	.align		4
.L_130:
        /*02d0*/ 	.byte	0x04, 0x12
        /*02d2*/ 	.short	(.L_132 - .L_131)
	.align		4
.L_131:
        /*02d4*/ 	.word	index@(_ZN5flash44flash_bwd_dq_dk_dv_loop_seqk_parallel_kernelI23Flash_bwd_kernel_traitsILi96ELi64ELi128ELi8ELi2ELi4ELi4ELb1ELb0EN7cutlass6half_tE19Flash_kernel_traitsILi96ELi64ELi128ELi8ES3_EELb0ELb1ELb0ELb0ELb1ELb1ELb1EEEvNS_16Flash_bwd_paramsE)
        /*02d8*/ 	.word	0x00000078


	//----- nvinfo : EIATTR_MIN_STACK_SIZE
	.align		4
.L_132:
        /*02dc*/ 	.byte	0x04, 0x12
        /*02de*/ 	.short	(.L_134 - .L_133)
	.align		4
.L_133:
        /*02e0*/ 	.word	index@(_ZN5flash44flash_bwd_dq_dk_dv_loop_seqk_parallel_kernelI23Flash_bwd_kernel_traitsILi96ELi64ELi128ELi8ELi2ELi4ELi4ELb1ELb0EN7cutlass6half_tE19Flash_kernel_traitsILi96ELi64ELi128ELi8ES3_EELb1ELb1ELb0ELb0ELb0ELb1ELb0EEEvNS_16Flash_bwd_paramsE)
        /*02e4*/ 	.word	0x00000010


	//----- nvinfo : EIATTR_MIN_STACK_SIZE
	.align		4
.L_134:
        /*02e8*/ 	.byte	0x04, 0x12
        /*02ea*/ 	.short	(.L_136 - .L_135)
	.align		4
.L_135:
        /*02ec*/ 	.word	index@(_ZN5flash44flash_bwd_dq_dk_dv_loop_seqk_parallel_kernelI23Flash_bwd_kernel_traitsILi96ELi64ELi128ELi8ELi2ELi4ELi4ELb1ELb0EN7cutlass6half_tE19Flash_kernel_traitsILi96ELi64ELi128ELi8ES3_EELb0ELb1ELb0ELb0ELb0ELb1ELb1EEEvNS_16Flash_bwd_paramsE)
        /*02f0*/ 	.word	0x00000078


	//----- nvinfo : EIATTR_MIN_STACK_SIZE
	.align		4
.L_136:
        /*02f4*/ 	.byte	0x04, 0x12
        /*02f6*/ 	.short	(.L_138 - .L_137)
	.align		4
.L_137:
        /*02f8*/ 	.word	index@(_ZN5flash44flash_bwd_dq_dk_dv_loop_seqk_parallel_kernelI23Flash_bwd_kernel_traitsILi96ELi64ELi128ELi8ELi2ELi4ELi4ELb1ELb0EN7cutlass6half_tE19Flash_kernel_traitsILi96ELi64ELi128ELi8ES3_EELb1ELb1ELb0ELb1ELb0ELb0ELb0EEEvNS_16Flash_bwd_paramsE)
        /*02fc*/ 	.word	0x00000030


	//----- nvinfo : EIATTR_MIN_STACK_SIZE
	.align		4
.L_138:
        /*0300*/ 	.byte	0x04, 0x12
        /*0302*/ 	.short	(.L_140 - .L_139)
	.align		4
.L_139:
        /*0304*/ 	.word	index@(_ZN5flash44flash_bwd_dq_dk_dv_loop_seqk_parallel_kernelI23Flash_bwd_kernel_traitsILi96ELi64ELi128ELi8ELi2ELi4ELi4ELb1ELb0EN7cutlass6half_tE19Flash_kernel_traitsILi96ELi64ELi128ELi8ES3_EELb0ELb1ELb0ELb1ELb0ELb0ELb1EEEvNS_16Flash_bwd_paramsE)
        /*0308*/ 	.word	0x00000088


	//----- nvinfo : EIATTR_MIN_STACK_SIZE
	.align		4
.L_140:
        /*030c*/ 	.byte	0x04, 0x12
        /*030e*/ 	.short	(.L_142 - .L_141)
	.align		4
.L_141:
        /*0310*/ 	.word	index@(_ZN5flash25flash_bwd_dot_do_o_kernelILb0E23Flash_bwd_kernel_traitsILi96ELi64ELi128ELi8ELi2ELi4ELi4ELb1ELb0EN7cutlass6half_tE19Flash_kernel_traitsILi96ELi64ELi128ELi8ES3_EEEEvNS_16Flash_bwd_paramsE)
        /*0314*/ 	.word	0x00000000


	//----- nvinfo : EIATTR_MIN_STACK_SIZE
	.align		4
.L_142:
        /*0318*/ 	.byte	0x04, 0x12
        /*031a*/ 	.short	(.L_144 - .L_143)
	.align		4
.L_143:
        /*031c*/ 	.word	index@(_ZN5flash25flash_bwd_dot_do_o_kernelILb1E23Flash_bwd_kernel_traitsILi96ELi64ELi128ELi8ELi2ELi4ELi4ELb1ELb0EN7cutlass6half_tE19Flash_kernel_traitsILi96ELi64ELi128ELi8ES3_EEEEvNS_16Flash_bwd_paramsE)
        /*0320*/ 	.word	0x00000000


	//----- nvinfo : EIATTR_MIN_STACK_SIZE
	.align		4
.L_144:
        /*0324*/ 	.byte	0x04, 0x12
        /*0326*/ 	.short	(.L_146 - .L_145)
	.align		4
.L_145:
        /*0328*/ 	.word	index@(_ZN5flash27flash_bwd_convert_dq_kernelI23Flash_bwd_kernel_traitsILi96ELi64ELi128ELi8ELi2ELi4ELi4ELb0ELb0EN7cutlass6half_tE19Flash_kernel_traitsILi96ELi64ELi128ELi8ES3_EEEEvNS_16Flash_bwd_paramsEi)
        /*032c*/ 	.word	0x00000000


	//----- nvinfo : EIATTR_MIN_STACK_SIZE
	.align		4
.L_146:
        /*0330*/ 	.byte	0x04, 0x12
        /*0332*/ 	.short	(.L_148 - .L_147)
	.align		4
.L_147:
        /*0334*/ 	.word	index@(_ZN5flash44flash_bwd_dq_dk_dv_loop_seqk_parallel_kernelI23Flash_bwd_kernel_traitsILi96ELi64ELi128ELi8ELi2ELi4ELi4ELb0ELb0EN7cutlass6half_tE19Flash_kernel_traitsILi96ELi64ELi128ELi8ES3_EELb1ELb1ELb0ELb0ELb0ELb0ELb0EEEvNS_16Flash_bwd_paramsE)
        /*0338*/ 	.word	0x00000000


	//----- nvinfo : EIATTR_MIN_STACK_SIZE
	.align		4
.L_148:
        /*033c*/ 	.byte	0x04, 0x12
        /*033e*/ 	.short	(.L_150 - .L_149)
	.align		4
.L_149:
        /*0340*/ 	.word	index@(_ZN5flash44flash_bwd_dq_dk_dv_loop_seqk_parallel_kernelI23Flash_bwd_kernel_traitsILi96ELi64ELi128ELi8ELi2ELi4ELi4ELb0ELb0EN7cutlass6half_tE19Flash_kernel_traitsILi96ELi64ELi128ELi8ES3_EELb0ELb1ELb0ELb0ELb0ELb0ELb1EEEvNS_16Flash_bwd_paramsE)
        /*0344*/ 	.word	0x00000000


	//----- nvinfo : EIATTR_MIN_STACK_SIZE
	.align		4
.L_150:
        /*0348*/ 	.byte	0x04, 0x12
        /*034a*/ 	.short	(.L_152 - .L_151)
	.align		4
.L_151:
        /*034c*/ 	.word	index@(_ZN5flash44flash_bwd_dq_dk_dv_loop_seqk_parallel_kernelI23Flash_bwd_kernel_traitsILi96ELi64ELi128ELi8ELi2ELi4ELi4ELb0ELb0EN7cutlass6half_tE19Flash_kernel_traitsILi96ELi64ELi128ELi8ES3_EELb1ELb1ELb0ELb0ELb1ELb1ELb0EEEvNS_16Flash_bwd_paramsE)
        /*0350*/ 	.word	0x00000000


	//----- nvinfo : EIATTR_MIN_STACK_SIZE
	.align		4
.L_152:
        /*0354*/ 	.byte	0x04, 0x12
        /*0356*/ 	.short	(.L_154 - .L_153)
	.align		4
.L_153:
        /*0358*/ 	.word	index@(_ZN5flash44flash_bwd_dq_dk_dv_loop_seqk_parallel_kernelI23Flash_bwd_kernel_traitsILi96ELi64ELi128ELi8ELi2ELi4ELi4ELb0ELb0EN7cutlass6half_tE19Flash_kernel_traitsILi96ELi64ELi128ELi8ES3_EELb0ELb1ELb0ELb0ELb1ELb1ELb1EEEvNS_16Flash_bwd_paramsE)
        /*035c*/ 	.word	0x00000000


	//----- nvinfo : EIATTR_MIN_STACK_SIZE
	.align		4
.L_154:
        /*0360*/ 	.byte	0x04, 0x12
        /*0362*/ 	.short	(.L_156 - .L_155)
	.align		4
.L_155:
        /*0364*/ 	.word	index@(_ZN5flash44flash_bwd_dq_dk_dv_loop_seqk_parallel_kernelI23Flash_bwd_kernel_traitsILi96ELi64ELi128ELi8ELi2ELi4ELi4ELb0ELb0EN7cutlass6half_tE19Flash_kernel_traitsILi96ELi64ELi128ELi8ES3_EELb1ELb1ELb0ELb0ELb0ELb1ELb0EEEvNS_16Flash_bwd_paramsE)
        /*0368*/ 	.word	0x00000000


	//----- nvinfo : EIATTR_MIN_STACK_SIZE
	.align		4
.L_156:
        /*036c*/ 	.byte	0x04, 0x12
        /*036e*/ 	.short	(.L_158 - .L_157)
	.align		4
.L_157:
        /*0370*/ 	.word	index@(_ZN5flash44flash_bwd_dq_dk_dv_loop_seqk_parallel_kernelI23Flash_bwd_kernel_traitsILi96ELi64ELi128ELi8ELi2ELi4ELi4ELb0ELb0EN7cutlass6half_tE19Flash_kernel_traitsILi96ELi64ELi128ELi8ES3_EELb0ELb1ELb0ELb0ELb0ELb1ELb1EEEvNS_16Flash_bwd_paramsE)
        /*0374*/ 	.word	0x00000000


	//----- nvinfo : EIATTR_MIN_STACK_SIZE
	.align		4
.L_158:
        /*0378*/ 	.byte	0x04, 0x12
        /*037a*/ 	.short	(.L_160 - .L_159)
	.align		4
.L_159:
        /*037c*/ 	.word	index@(_ZN5flash44flash_bwd_dq_dk_dv_loop_seqk_parallel_kernelI23Flash_bwd_kernel_traitsILi96ELi64ELi128ELi8ELi2ELi4ELi4ELb0ELb0EN7cutlass6half_tE19Flash_kernel_traitsILi96ELi64ELi128ELi8ES3_EELb1ELb1ELb0ELb1ELb0ELb0ELb0EEEvNS_16Flash_bwd_paramsE)
        /*0380*/ 	.word	0x00000000


	//----- nvinfo : EIATTR_MIN_STACK_SIZE
	.align		4
.L_160:
        /*0384*/ 	.byte	0x04, 0x12
        /*0386*/ 	.short	(.L_162 - .L_161)
	.align		4
.L_161:
        /*0388*/ 	.word	index@(_ZN5flash44flash_bwd_dq_dk_dv_loop_seqk_parallel_kernelI23Flash_bwd_kernel_traitsILi96ELi64ELi128ELi8ELi2ELi4ELi4ELb0ELb0EN7cutlass6half_tE19Flash_kernel_traitsILi96ELi64ELi128ELi8ES3_EELb0ELb1ELb0ELb1ELb0ELb0ELb1EEEvNS_16Flash_bwd_paramsE)
        /*038c*/ 	.word	0x00000008


	//----- nvinfo : EIATTR_MIN_STACK_SIZE
	.align		4
.L_162:
        /*0390*/ 	.byte	0x04, 0x12
        /*0392*/ 	.short	(.L_164 - .L_163)
	.align		4
.L_163:
        /*0394*/ 	.word	index@(_ZN5flash25flash_bwd_dot_do_o_kernelILb0E23Flash_bwd_kernel_traitsILi96ELi64ELi128ELi8ELi2ELi4ELi4ELb0ELb0EN7cutlass6half_tE19Flash_kernel_traitsILi96ELi64ELi128ELi8ES3_EEEEvNS_16Flash_bwd_paramsE)
        /*0398*/ 	.word	0x00000000


	//----- nvinfo : EIATTR_MIN_STACK_SIZE
	.align		4
.L_164:
        /*039c*/ 	.byte	0x04, 0x12
        /*039e*/ 	.short	(.L_166 - .L_165)
	.align		4
.L_165:
        /*03a0*/ 	.word	index@(_ZN5flash25flash_bwd_dot_do_o_kernelILb1E23Flash_bwd_kernel_traitsILi96ELi64ELi128ELi8ELi2ELi4ELi4ELb0ELb0EN7cutlass6half_tE19Flash_kernel_traitsILi96ELi64ELi128ELi8ES3_EEEEvNS_16Flash_bwd_paramsE)
        /*03a4*/ 	.word	0x00000000
.L_166:


//--------------------- .nv.compat                --------------------------
	.section	.nv.compat,"",@"SHT_CUDA_COMPAT_INFO"
	.align	4
        /*0000*/ 	.byte	0x02, 0x09, 0x01, 0x00, 0x02, 0x02, 0x01, 0x00, 0x02, 0x05, 0x05, 0x00, 0x03, 0x07, 0x01, 0x01
        /*0010*/ 	.byte	0x02, 0x03, 0x00, 0x00, 0x02, 0x06, 0x01, 0x00, 0x04, 0x0b, 0x08, 0x00, 0x01, 0x00, 0x00, 0x00
        /*0020*/ 	.byte	0x00, 0x00, 0x00, 0x00


//--------------------- .nv.info._ZN5flash44flash_bwd_dq_dk_dv_loop_seqk_parallel_kernelI23Flash_bwd_kernel_traitsILi96ELi64ELi128ELi8ELi2ELi4ELi4ELb1ELb0EN7cutlass6half_tE19Flash_kernel_traitsILi96ELi64ELi128ELi8ES3_EELb0ELb1ELb0ELb0ELb0ELb0ELb0EEEvNS_16Flash_bwd_paramsE --------------------------
	.section	.nv.info._ZN5flash44flash_bwd_dq_dk_dv_loop_seqk_parallel_kernelI23Flash_bwd_kernel_traitsILi96ELi64ELi128ELi8ELi2ELi4ELi4ELb1ELb0EN7cutlass6half_tE19Flash_kernel_traitsILi96ELi64ELi128ELi8ES3_EELb0ELb1ELb0ELb0ELb0ELb0ELb0EEEvNS_16Flash_bwd_paramsE,"",@"SHT_CUDA_INFO"
	.sectionflags	@""
	.align	4


	//----- nvinfo : EIATTR_CUDA_API_VERSION
	.align		4
        /*0000*/ 	.byte	0x04, 0x37
        /*0002*/ 	.short	(.L_168 - .L_167)
.L_167:
        /*0004*/ 	.word	0x00000082


	//----- nvinfo : EIATTR_KPARAM_INFO
	.align		4
.L_168:
        /*0008*/ 	.byte	0x04, 0x17
        /*000a*/ 	.short	(.L_170 - .L_169)
.L_169:
        /*000c*/ 	.word	0x00000000
        /*0010*/ 	.short	0x0000
        /*0012*/ 	.short	0x0000
        /*0014*/ 	.byte	0x00, 0xf0, 0x01, 0x0a


	//----- nvinfo : EIATTR_SPARSE_MMA_MASK
	.align		4
.L_170:
        /*0018*/ 	.byte	0x03, 0x50
        /*001a*/ 	.short	0x0000


	//----- nvinfo : EIATTR_MAXREG_COUNT
	.align		4
        /*001c*/ 	.byte	0x03, 0x1b
        /*001e*/ 	.short	0x00ff


	//----- nvinfo : EIATTR_NUM_BARRIERS
	.align		4
        /*0020*/ 	.byte	0x02, 0x4c
        /*0022*/ 	.byte	0x01
	.zero		1


	//----- nvinfo : EIATTR_MERCURY_ISA_VERSION
	.align		4
        /*0024*/ 	.byte	0x03, 0x5f
        /*0026*/ 	.short	0x0101


	//----- nvinfo : EIATTR_VRC_CTA_INIT_COUNT
	.align		4
        /*0028*/ 	.byte	0x02, 0x4a
	.zero		1
	.zero		1


	//----- nvinfo : EIATTR_EXIT_INSTR_OFFSETS
	.align		4
        /*002c*/ 	.byte	0x04, 0x1c
        /*002e*/ 	.short	(.L_172 - .L_171)


	//   ....[0]....
.L_171:
        /*0030*/ 	.word	0x00000080


	//   ....[1]....
        /*0034*/ 	.word	0x00008170


	//----- nvinfo : EIATTR_CRS_STACK_SIZE
	.align		4
.L_172:
        /*0038*/ 	.byte	0x04, 0x1e
        /*003a*/ 	.short	(.L_174 - .L_173)
.L_173:
        /*003c*/ 	.word	0x00000000


	//----- nvinfo : EIATTR_CBANK_PARAM_SIZE
	.align		4
.L_174:
        /*0040*/ 	.byte	0x03, 0x19
        /*0042*/ 	.short	0x0280


	//----- nvinfo : EIATTR_PARAM_CBANK
	.align		4
        /*0044*/ 	.byte	0x04, 0x0a
        /*0046*/ 	.short	(.L_176 - .L_175)
	.align		4
.L_175:
        /*0048*/ 	.word	index@(.nv.constant0._ZN5flash44flash_bwd_dq_dk_dv_loop_seqk_parallel_kernelI23Flash_bwd_kernel_traitsILi96ELi64ELi128ELi8ELi2ELi4ELi4ELb1ELb0EN7cutlass6half_tE19Flash_kernel_traitsILi96ELi64ELi128ELi8ES3_EELb0ELb1ELb0ELb0ELb0ELb0ELb0EEEvNS_16Flash_bwd_paramsE)
        /*004c*/ 	.short	0x0380
        /*004e*/ 	.short	0x0280


	//----- nvinfo : EIATTR_SW_WAR
	.align		4
.L_176:
        /*0050*/ 	.byte	0x04, 0x36
        /*0052*/ 	.short	(.L_178 - .L_177)
.L_177:
        /*0054*/ 	.word	0x00000008
.L_178:


//--------------------- .nv.info._ZN5flash44flash_bwd_dq_dk_dv_loop_seqk_parallel_kernelI23Flash_bwd_kernel_traitsILi96ELi64ELi128ELi8ELi2ELi4ELi4ELb1ELb0EN7cutlass6half_tE19Flash_kernel_traitsILi96ELi64ELi128ELi8ES3_EELb0ELb1ELb0ELb0ELb1ELb1ELb0EEEvNS_16Flash_bwd_paramsE --------------------------
	.section	.nv.info._ZN5flash44flash_bwd_dq_dk_dv_loop_seqk_parallel_kernelI23Flash_bwd_kernel_traitsILi96ELi64ELi128ELi8ELi2ELi4ELi4ELb1ELb0EN7cutlass6half_tE19Flash_kernel_traitsILi96ELi64ELi128ELi8ES3_EELb0ELb1ELb0ELb0ELb1ELb1ELb0EEEvNS_16Flash_bwd_paramsE,"",@"SHT_CUDA_INFO"
	.sectionflags	@""
	.align	4


	//----- nvinfo : EIATTR_CUDA_API_VERSION
	.align		4
        /*0000*/ 	.byte	0x04, 0x37
        /*0002*/ 	.short	(.L_180 - .L_179)
.L_179:
        /*0004*/ 	.word	0x00000082


	//----- nvinfo : EIATTR_KPARAM_INFO
	.align		4
.L_180:
        /*0008*/ 	.byte	0x04, 0x17
        /*000a*/ 	.short	(.L_182 - .L_181)
.L_181:
        /*000c*/ 	.word	0x00000000
        /*0010*/ 	.short	0x0000
        /*0012*/ 	.short	0x0000
        /*0014*/ 	.byte	0x00, 0xf0, 0x01, 0x0a


	//----- nvinfo : EIATTR_SPARSE_MMA_MASK
	.align		4
.L_182:
        /*0018*/ 	.byte	0x03, 0x50
        /*001a*/ 	.short	0x0000


	//----- nvinfo : EIATTR_MAXREG_COUNT
	.align		4
        /*001c*/ 	.byte	0x03, 0x1b
        /*001e*/ 	.short	0x00ff


	//----- nvinfo : EIATTR_NUM_BARRIERS
	.align		4
        /*0020*/ 	.byte	0x02, 0x4c
        /*0022*/ 	.byte	0x01
	.zero		1


	//----- nvinfo : EIATTR_ANNOTATIONS
	.align		4
        /*0024*/ 	.byte	0x04, 0x55
        /*0026*/ 	.short	(.L_184 - .L_183)


	//   ....[0]....
.L_183:
        /*0028*/ 	.word	0x00000001
        /*002c*/ 	.byte	0x20, 0x1a, 0x00, 0x00, 0x01, 0x00, 0x00, 0x00, 0x40, 0x1d, 0x00, 0x00, 0x01, 0x00, 0x00, 0x00
        /*003c*/ 	.byte	0x40, 0x44, 0x00, 0x00, 0x01, 0x00, 0x00, 0x00, 0xf0, 0x4c, 0x00, 0x00


	//----- nvinfo : EIATTR_MERCURY_ISA_VERSION
	.align		4
.L_184:
        /*0048*/ 	.byte	0x03, 0x5f
        /*004a*/ 	.short	0x0101


	//----- nvinfo : EIATTR_VRC_CTA_INIT_COUNT
	.align		4
        /*004c*/ 	.byte	0x02, 0x4a
	.zero		1
	.zero		1


	//----- nvinfo : EIATTR_EXIT_INSTR_OFFSETS
	.align		4
        /*0050*/ 	.byte	0x04, 0x1c
        /*0052*/ 	.short	(.L_186 - .L_185)


	//   ....[0]....
.L_185:
        /*0054*/ 	.word	0x00000090


	//   ....[1]....
        /*0058*/ 	.word	0x000061f0


	//----- nvinfo : EIATTR_CBANK_PARAM_SIZE
	.align		4
.L_186:
        /*005c*/ 	.byte	0x03, 0x19
        /*005e*/ 	.short	0x0280


	//----- nvinfo : EIATTR_PARAM_CBANK
	.align		4
        /*0060*/ 	.byte	0x04, 0x0a
        /*0062*/ 	.short	(.L_188 - .L_187)
	.align		4
.L_187:
        /*0064*/ 	.word	index@(.nv.constant0._ZN5flash44flash_bwd_dq_dk_dv_loop_seqk_parallel_kernelI23Flash_bwd_kernel_traitsILi96ELi64ELi128ELi8ELi2ELi4ELi4ELb1ELb0EN7cutlass6half_tE19Flash_kernel_traitsILi96ELi64ELi128ELi8ES3_EELb0ELb1ELb0ELb0ELb1ELb1ELb0EEEvNS_16Flash_bwd_paramsE)
        /*0068*/ 	.short	0x0380
        /*006a*/ 	.short	0x0280


	//----- nvinfo : EIATTR_SW_WAR
	.align		4
.L_188:
        /*006c*/ 	.byte	0x04, 0x36
        /*006e*/ 	.short	(.L_190 - .L_189)
.L_189:
        /*0070*/ 	.word	0x00000008
.L_190:


//--------------------- .nv.info._ZN5flash44flash_bwd_dq_dk_dv_loop_seqk_parallel_kernelI23Flash_bwd_kernel_traitsILi96ELi64ELi128ELi8ELi2ELi4ELi4ELb1ELb0EN7cutlass6half_tE19Flash_kernel_traitsILi96ELi64ELi128ELi8ES3_EELb0ELb1ELb0ELb0ELb0ELb1ELb0EEEvNS_16Flash_bwd_paramsE --------------------------
	.section	.nv.info._ZN5flash44flash_bwd_dq_dk_dv_loop_seqk_parallel_kernelI23Flash_bwd_kernel_traitsILi96ELi64ELi128ELi8ELi2ELi4ELi4ELb1ELb0EN7cutlass6half_tE19Flash_kernel_traitsILi96ELi64ELi128ELi8ES3_EELb0ELb1ELb0ELb0ELb0ELb1ELb0EEEvNS_16Flash_bwd_paramsE,"",@"SHT_CUDA_INFO"
	.sectionflags	@""
	.align	4


	//----- nvinfo : EIATTR_CUDA_API_VERSION
	.align		4
        /*0000*/ 	.byte	0x04, 0x37
        /*0002*/ 	.short	(.L_192 - .L_191)
.L_191:
        /*0004*/ 	.word	0x00000082


	//----- nvinfo : EIATTR_KPARAM_INFO
	.align		4
.L_192:
        /*0008*/ 	.byte	0x04, 0x17
        /*000a*/ 	.short	(.L_194 - .L_193)
.L_193:
        /*000c*/ 	.word	0x00000000
        /*0010*/ 	.short	0x0000
        /*0012*/ 	.short	0x0000
        /*0014*/ 	.byte	0x00, 0xf0, 0x01, 0x0a


	//----- nvinfo : EIATTR_SPARSE_MMA_MASK
	.align		4
.L_194:
        /*0018*/ 	.byte	0x03, 0x50
        /*001a*/ 	.short	0x0000


	//----- nvinfo : EIATTR_MAXREG_COUNT
	.align		4
        /*001c*/ 	.byte	0x03, 0x1b
        /*001e*/ 	.short	0x00ff


	//----- nvinfo : EIATTR_NUM_BARRIERS
	.align		4
        /*0020*/ 	.byte	0x02, 0x4c
        /*0022*/ 	.byte	0x01
	.zero		1


	//----- nvinfo : EIATTR_ANNOTATIONS
	.align		4
        /*0024*/ 	.byte	0x04, 0x55
        /*0026*/ 	.short	(.L_196 - .L_195)


	//   ....[0]....
.L_195:
        /*0028*/ 	.word	0x00000001
        /*002c*/ 	.byte	0xf0, 0x01, 0x00, 0x00, 0x01, 0x00, 0x00, 0x00, 0x40, 0x03, 0x00, 0x00


	//----- nvinfo : EIATTR_MERCURY_ISA_VERSION
	.align		4
.L_196:
        /*0038*/ 	.byte	0x03, 0x5f
        /*003a*/ 	.short	0x0101


	//----- nvinfo : EIATTR_VRC_CTA_INIT_COUNT
	.align		4
        /*003c*/ 	.byte	0x02, 0x4a
	.zero		1
	.zero		1


	//----- nvinfo : EIATTR_EXIT_INSTR_OFFSETS
	.align		4
        /*0040*/ 	.byte	0x04, 0x1c
        /*0042*/ 	.short	(.L_198 - .L_197)


	//   ....[0]....
.L_197:
        /*0044*/ 	.word	0x00000090


	//   ....[1]....
        /*0048*/ 	.word	0x00007590


	//----- nvinfo : EIATTR_CRS_STACK_SIZE
	.align		4
.L_198:
        /*004c*/ 	.byte	0x04, 0x1e
        /*004e*/ 	.short	(.L_200 - .L_199)
.L_199:
        /*0050*/ 	.word	0x00000000


	//----- nvinfo : EIATTR_CBANK_PARAM_SIZE
	.align		4
.L_200:
        /*0054*/ 	.byte	0x03, 0x19
        /*0056*/ 	.short	0x0280


	//----- nvinfo : EIATTR_PARAM_CBANK
	.align		4
        /*0058*/ 	.byte	0x04, 0x0a
        /*005a*/ 	.short	(.L_202 - .L_201)
	.align		4
.L_201:
        /*005c*/ 	.word	index@(.nv.constant0._ZN5flash44flash_bwd_dq_dk_dv_loop_seqk_parallel_kernelI23Flash_bwd_kernel_traitsILi96ELi64ELi128ELi8ELi2ELi4ELi4ELb1ELb0EN7cutlass6half_tE19Flash_kernel_traitsILi96ELi64ELi128ELi8ES3_EELb0ELb1ELb0ELb0ELb0ELb1ELb0EEEvNS_16Flash_bwd_paramsE)
        /*0060*/ 	.short	0x0380
        /*0062*/ 	.short	0x0280


	//----- nvinfo : EIATTR_SW_WAR
	.align		4
.L_202:
        /*0064*/ 	.byte	0x04, 0x36
        /*0066*/ 	.short	(.L_204 - .L_203)
.L_203:
        /*0068*/ 	.word	0x00000008
.L_204:


//--------------------- .nv.info._ZN5flash44flash_bwd_dq_dk_dv_loop_seqk_parallel_kernelI23Flash_bwd_kernel_traitsILi96ELi64ELi128ELi8ELi2ELi4ELi4ELb1ELb0EN7cutlass6half_tE19Flash_kernel_traitsILi96ELi64ELi128ELi8ES3_EELb0ELb1ELb0ELb1ELb0ELb0ELb0EEEvNS_16Flash_bwd_paramsE --------------------------
	.section	.nv.info._ZN5flash44flash_bwd_dq_dk_dv_loop_seqk_parallel_kernelI23Flash_bwd_kernel_traitsILi96ELi64ELi128ELi8ELi2ELi4ELi4ELb1ELb0EN7cutlass6half_tE19Flash_kernel_traitsILi96ELi64ELi128ELi8ES3_EELb0ELb1ELb0ELb1ELb0ELb0ELb0EEEvNS_16Flash_bwd_paramsE,"",@"SHT_CUDA_INFO"
	.sectionflags	@""
	.align	4


	//----- nvinfo : EIATTR_CUDA_API_VERSION
	.align		4
        /*0000*/ 	.byte	0x04, 0x37
        /*0002*/ 	.short	(.L_206 - .L_205)
.L_205:
        /*0004*/ 	.word	0x00000082


	//----- nvinfo : EIATTR_KPARAM_INFO
	.align		4
.L_206:
        /*0008*/ 	.byte	0x04, 0x17
        /*000a*/ 	.short	(.L_208 - .L_207)
.L_207:
        /*000c*/ 	.word	0x00000000
        /*0010*/ 	.short	0x0000
        /*0012*/ 	.short	0x0000
        /*0014*/ 	.byte	0x00, 0xf0, 0x01, 0x0a


	//----- nvinfo : EIATTR_SPARSE_MMA_MASK
	.align		4
.L_208:
        /*0018*/ 	.byte	0x03, 0x50
        /*001a*/ 	.short	0x0000


	//----- nvinfo : EIATTR_MAXREG_COUNT
	.align		4
        /*001c*/ 	.byte	0x03, 0x1b
        /*001e*/ 	.short	0x00ff


	//----- nvinfo : EIATTR_NUM_BARRIERS
	.align		4
        /*0020*/ 	.byte	0x02, 0x4c
        /*0022*/ 	.byte	0x01
	.zero		1


	//----- nvinfo : EIATTR_ANNOTATIONS
	.align		4
        /*0024*/ 	.byte	0x04, 0x55
        /*0026*/ 	.short	(.L_210 - .L_209)


	//   ....[0]....
.L_209:
        /*0028*/ 	.word	0x00000001
        /*002c*/ 	.byte	0x80, 0x29, 0x00, 0x00, 0x01, 0x00, 0x00, 0x00, 0x90, 0x29, 0x00, 0x00, 0x01, 0x00, 0x00, 0x00
        /* <DEDUP_REMOVED lines=8> */
        /*00bc*/ 	.byte	0x40, 0x71, 0x00, 0x00


	//----- nvinfo : EIATTR_MERCURY_ISA_VERSION
	.align		4
.L_210:
        /*00c0*/ 	.byte	0x03, 0x5f
        /*00c2*/ 	.short	0x0101


	//----- nvinfo : EIATTR_VRC_CTA_INIT_COUNT
	.align		4
        /*00c4*/ 	.byte	0x02, 0x4a
	.zero		1
	.zero		1


	//----- nvinfo : EIATTR_EXIT_INSTR_OFFSETS
	.align		4
        /*00c8*/ 	.byte	0x04, 0x1c
        /*00ca*/ 	.short	(.L_212 - .L_211)


	//   ....[0]....
.L_211:
        /*00cc*/ 	.word	0x00000090


	//   ....[1]....
        /*00d0*/ 	.word	0x000087c0


	//----- nvinfo : EIATTR_CRS_STACK_SIZE
	.align		4
.L_212:
        /*00d4*/ 	.byte	0x04, 0x1e
        /*00d6*/ 	.short	(.L_214 - .L_213)
.L_213:
        /*00d8*/ 	.word	0x00000000


	//----- nvinfo : EIATTR_CBANK_PARAM_SIZE
	.align		4
.L_214:
        /*00dc*/ 	.byte	0x03, 0x19
        /*00de*/ 	.short	0x0280


	//----- nvinfo : EIATTR_PARAM_CBANK
	.align		4
        /*00e0*/ 	.byte	0x04, 0x0a
        /*00e2*/ 	.short	(.L_216 - .L_215)
	.align		4
.L_215:
        /*00e4*/ 	.word	index@(.nv.constant0._ZN5flash44flash_bwd_dq_dk_dv_loop_seqk_parallel_kernelI23Flash_bwd_kernel_traitsILi96ELi64ELi128ELi8ELi2ELi4ELi4ELb1ELb0EN7cutlass6half_tE19Flash_kernel_traitsILi96ELi64ELi128ELi8ES3_EELb0ELb1ELb0ELb1ELb0ELb0ELb0EEEvNS_16Flash_bwd_paramsE)
        /*00e8*/ 	.short	0x0380
        /*00ea*/ 	.short	0x0280


	//----- nvinfo : EIATTR_SW_WAR
	.align		4
.L_216:
        /*00ec*/ 	.byte	0x04, 0x36
        /*00ee*/ 	.short	(.L_218 - .L_217)
.L_217:
        /*00f0*/ 	.word	0x00000008
.L_218:


//--------------------- .nv.info._ZN5flash27flash_bwd_convert_dq_kernelI23Flash_bwd_kernel_traitsILi96ELi64ELi128ELi8ELi2ELi4ELi4ELb1ELb0EN7cutlass6half_tE19Flash_kernel_traitsILi96ELi64ELi128ELi8ES3_EEEEvNS_16Flash_bwd_paramsEi --------------------------
	.section	.nv.info._ZN5flash27flash_bwd_convert_dq_kernelI23Flash_bwd_kernel_traitsILi96ELi64ELi128ELi8ELi2ELi4ELi4ELb1ELb0EN7cutlass6half_tE19Flash_kernel_traitsILi96ELi64ELi128ELi8ES3_EEEEvNS_16Flash_bwd_paramsEi,"",@"SHT_CUDA_INFO"
	.sectionflags	@""
	.align	4


	//----- nvinfo : EIATTR_CUDA_API_VERSION
	.align		4
        /*0000*/ 	.byte	0x04, 0x37
        /*0002*/ 	.short	(.L_220 - .L_219)
.L_219:
        /*0004*/ 	.word	0x00000082


	//----- nvinfo : EIATTR_KPARAM_INFO
	.align		4
.L_220:
        /*0008*/ 	.byte	0x04, 0x17
        /*000a*/ 	.short	(.L_222 - .L_221)
.L_221:
        /*000c*/ 	.word	0x00000000
        /*0010*/ 	.short	0x0001
        /*0012*/ 	.short	0x0280
        /*0014*/ 	.byte	0x00, 0xf0, 0x11, 0x00


	//----- nvinfo : EIATTR_KPARAM_INFO
	.align		4
.L_222:
        /*0018*/ 	.byte	0x04, 0x17
        /*001a*/ 	.short	(.L_224 - .L_223)
.L_223:
        /*001c*/ 	.word	0x00000000
        /*0020*/ 	.short	0x0000
        /*0022*/ 	.short	0x0000
        /*0024*/ 	.byte	0x00, 0xf0, 0x01, 0x0a


	//----- nvinfo : EIATTR_SPARSE_MMA_MASK
	.align		4
.L_224:
        /*0028*/ 	.byte	0x03, 0x50
        /*002a*/ 	.short	0x0000


	//----- nvinfo : EIATTR_MAXREG_COUNT
	.align		4
        /*002c*/ 	.byte	0x03, 0x1b
        /*002e*/ 	.short	0x00ff


	//----- nvinfo : EIATTR_NUM_BARRIERS
	.align		4
        /*0030*/ 	.byte	0x02, 0x4c
        /*0032*/ 	.byte	0x01
	.zero		1


	//----- nvinfo : EIATTR_MERCURY_ISA_VERSION
	.align		4
        /*0034*/ 	.byte	0x03, 0x5f
        /*0036*/ 	.short	0x0101


	//----- nvinfo : EIATTR_VRC_CTA_INIT_COUNT
	.align		4
        /*0038*/ 	.byte	0x02, 0x4a
	.zero		1
	.zero		1


	//----- nvinfo : EIATTR_EXIT_INSTR_OFFSETS
	.align		4
        /*003c*/ 	.byte	0x04, 0x1c
        /*003e*/ 	.short	(.L_226 - .L_225)


	//   ....[0]....
.L_225:
        /*0040*/ 	.word	0x00000190


	//   ....[1]....
        /*0044*/ 	.word	0x00000fe0


	//   ....[2]....
        /*0048*/ 	.word	0x00001180


	//   ....[3]....
        /*004c*/ 	.word	0x000011b0


	//----- nvinfo : EIATTR_CBANK_PARAM_SIZE
	.align		4
.L_226:
        /*0050*/ 	.byte	0x03, 0x19
        /*0052*/ 	.short	0x0284


	//----- nvinfo : EIATTR_PARAM_CBANK
	.align		4
        /*0054*/ 	.byte	0x04, 0x0a
        /*0056*/ 	.short	(.L_228 - .L_227)
	.align		4
.L_227:
        /*0058*/ 	.word	index@(.nv.constant0._ZN5flash27flash_bwd_convert_dq_kernelI23Flash_bwd_kernel_traitsILi96ELi64ELi128ELi8ELi2ELi4ELi4ELb1ELb0EN7cutlass6half_tE19Flash_kernel_traitsILi96ELi64ELi128ELi8ES3_EEEEvNS_16Flash_bwd_paramsEi)
        /*005c*/ 	.short	0x0380
        /*005e*/ 	.short	0x0284


	//----- nvinfo : EIATTR_SW_WAR
	.align		4
.L_228:
        /*0060*/ 	.byte	0x04, 0x36
        /*0062*/ 	.short	(.L_230 - .L_229)
.L_229:
        /*0064*/ 	.word	0x00000008
.L_230:


//--------------------- .nv.info._ZN5flash44flash_bwd_dq_dk_dv_loop_seqk_parallel_kernelI23Flash_bwd_kernel_traitsILi96ELi64ELi128ELi8ELi2ELi4ELi4ELb1ELb0EN7cutlass6half_tE19Flash_kernel_traitsILi96ELi64ELi128ELi8ES3_EELb1ELb1ELb0ELb0ELb0ELb0ELb0EEEvNS_16Flash_bwd_paramsE --------------------------
	.section	.nv.info._ZN5flash44flash_bwd_dq_dk_dv_loop_seqk_parallel_kernelI23Flash_bwd_kernel_traitsILi96ELi64ELi128ELi8ELi2ELi4ELi4ELb1ELb0EN7cutlass6half_tE19Flash_kernel_traitsILi96ELi64ELi128ELi8ES3_EELb1ELb1ELb0ELb0ELb0ELb0ELb0EEEvNS_16Flash_bwd_paramsE,"",@"SHT_CUDA_INFO"
	.sectionflags	@""
	.align	4


	//----- nvinfo : EIATTR_CUDA_API_VERSION
	.align		4
        /*0000*/ 	.byte	0x04, 0x37
        /*0002*/ 	.short	(.L_232 - .L_231)
.L_231:
        /*0004*/ 	.word	0x00000082


	//----- nvinfo : EIATTR_KPARAM_INFO
	.align		4
.L_232:
        /*0008*/ 	.byte	0x04, 0x17
        /*000a*/ 	.short	(.L_234 - .L_233)
.L_233:
        /*000c*/ 	.word	0x00000000
        /*0010*/ 	.short	0x0000
        /*0012*/ 	.short	0x0000
        /*0014*/ 	.byte	0x00, 0xf0, 0x01, 0x0a


	//----- nvinfo : EIATTR_SPARSE_MMA_MASK
	.align		4
.L_234:
        /*0018*/ 	.byte	0x03, 0x50
        /*001a*/ 	.short	0x0000


	//----- nvinfo : EIATTR_MAXREG_COUNT
	.align		4
        /*001c*/ 	.byte	0x03, 0x1b
        /*001e*/ 	.short	0x00ff


	//----- nvinfo : EIATTR_NUM_BARRIERS
	.align		4
        /*0020*/ 	.byte	0x02, 0x4c
        /*0022*/ 	.byte	0x01
	.zero		1


	//----- nvinfo : EIATTR_ANNOTATIONS
	.align		4
        /*0024*/ 	.byte	0x04, 0x55
        /*0026*/ 	.short	(.L_236 - .L_235)


	//   ....[0]....
.L_235:
        /*0028*/ 	.word	0x00000001
        /*002c*/ 	.byte	0x30, 0x29, 0x00, 0x00, 0x01, 0x00, 0x00, 0x00, 0xb0, 0x35, 0x00, 0x00, 0x01, 0x00, 0x00, 0x00
        /*003c*/ 	.byte	0xe0, 0x36, 0x00, 0x00, 0x01, 0x00, 0x00, 0x00, 0x40, 0x38, 0x00, 0x00, 0x01, 0x00, 0x00, 0x00
        /*004c*/ 	.byte	0x80, 0x38, 0x00, 0x00, 0x01, 0x00, 0x00, 0x00, 0xf0, 0x3b, 0x00, 0x00, 0x01, 0x00, 0x00, 0x00
        /*005c*/ 	.byte	0x20, 0x5e, 0x00, 0x00, 0x01, 0x00, 0x00, 0x00, 0x00, 0x6f, 0x00, 0x00, 0x01, 0x00, 0x00, 0x00
        /*006c*/ 	.byte	0x20, 0x7b, 0x00, 0x00


	//----- nvinfo : EIATTR_MERCURY_ISA_VERSION
	.align		4
.L_236:
        /*0070*/ 	.byte	0x03, 0x5f
        /*0072*/ 	.short	0x0101


	//----- nvinfo : EIATTR_VRC_CTA_INIT_COUNT
	.align		4
        /*0074*/ 	.byte	0x02, 0x4a
	.zero		1
	.zero		1


	//----- nvinfo : EIATTR_EXIT_INSTR_OFFSETS
	.align		4
        /*0078*/ 	.byte	0x04, 0x1c
        /*007a*/ 	.short	(.L_238 - .L_237)


	//   ....[0]....
.L_237:
        /*007c*/ 	.word	0x00000090


	//   ....[1]....
        /*0080*/ 	.word	0x000094e0


	//----- nvinfo : EIATTR_CRS_STACK_SIZE
	.align		4
.L_238:
        /*0084*/ 	.byte	0x04, 0x1e
        /*0086*/ 	.short	(.L_240 - .L_239)
.L_239:
        /*0088*/ 	.word	0x00000000


	//----- nvinfo : EIATTR_CBANK_PARAM_SIZE
	.align		4
.L_240:
        /*008c*/ 	.byte	0x03, 0x19
        /*008e*/ 	.short	0x0280


	//----- nvinfo : EIATTR_PARAM_CBANK
	.align		4
        /*0090*/ 	.byte	0x04, 0x0a
        /*0092*/ 	.short	(.L_242 - .L_241)
	.align		4
.L_241:
        /*0094*/ 	.word	index@(.nv.constant0._ZN5flash44flash_bwd_dq_dk_dv_loop_seqk_parallel_kernelI23Flash_bwd_kernel_traitsILi96ELi64ELi128ELi8ELi2ELi4ELi4ELb1ELb0EN7cutlass6half_tE19Flash_kernel_traitsILi96ELi64ELi128ELi8ES3_EELb1ELb1ELb0ELb0ELb0ELb0ELb0EEEvNS_16Flash_bwd_paramsE)
        /*0098*/ 	.short	0x0380
        /*009a*/ 	.short	0x0280


	//----- nvinfo : EIATTR_SW_WAR
	.align		4
.L_242:
        /*009c*/ 	.byte	0x04, 0x36
        /*009e*/ 	.short	(.L_244 - .L_243)
.L_243:
        /*00a0*/ 	.word	0x00000008
.L_244:


//--------------------- .nv.info._ZN5flash44flash_bwd_dq_dk_dv_loop_seqk_parallel_kernelI23Flash_bwd_kernel_traitsILi96ELi64ELi128ELi8ELi2ELi4ELi4ELb1ELb0EN7cutlass6half_tE19Flash_kernel_traitsILi96ELi64ELi128ELi8ES3_EELb0ELb1ELb0ELb0ELb0ELb0ELb1EEEvNS_16Flash_bwd_paramsE --------------------------
	.section	.nv.info._ZN5flash44flash_bwd_dq_dk_dv_loop_seqk_parallel_kernelI23Flash_bwd_kernel_traitsILi96ELi64ELi128ELi8ELi2ELi4ELi4ELb1ELb0EN7cutlass6half_tE19Flash_kernel_traitsILi96ELi64ELi128ELi8ES3_EELb0ELb1ELb0ELb0ELb0ELb0ELb1EEEvNS_16Flash_bwd_paramsE,"",@"SHT_CUDA_INFO"
	.sectionflags	@""
	.align	4


	//----- nvinfo : EIATTR_CUDA_API_VERSION
	.align		4
        /*0000*/ 	.byte	0x04, 0x37
        /*0002*/ 	.short	(.L_246 - .L_245)
.L_245:
        /*0004*/ 	.word	0x00000082


	//----- nvinfo : EIATTR_KPARAM_INFO
	.align		4
.L_246:
        /*0008*/ 	.byte	0x04, 0x17
        /*000a*/ 	.short	(.L_248 - .L_247)
.L_247:
        /*000c*/ 	.word	0x00000000
        /*0010*/ 	.short	0x0000
        /*0012*/ 	.short	0x0000
        /*0014*/ 	.byte	0x00, 0xf0, 0x01, 0x0a


	//----- nvinfo : EIATTR_SPARSE_MMA_MASK
	.align		4
.L_248:
        /*0018*/ 	.byte	0x03, 0x50
        /*001a*/ 	.short	0x0000


	//----- nvinfo : EIATTR_MAXREG_COUNT
	.align		4
        /*001c*/ 	.byte	0x03, 0x1b
        /*001e*/ 	.short	0x00ff


	//----- nvinfo : EIATTR_NUM_BARRIERS
	.align		4
        /*0020*/ 	.byte	0x02, 0x4c
        /*0022*/ 	.byte	0x01
	.zero		1


	//----- nvinfo : EIATTR_ANNOTATIONS
	.align		4
        /*0024*/ 	.byte	0x04, 0x55
        /*0026*/ 	.short	(.L_250 - .L_249)


	//   ....[0]....
.L_249:
        /* <DEDUP_REMOVED lines=36> */
        /*025c*/ 	.byte	0x20, 0x7c, 0x00, 0x00, 0x01, 0x00, 0x00, 0x00, 0x50, 0x7d, 0x00, 0x00


	//----- nvinfo : EIATTR_MERCURY_ISA_VERSION
	.align		4
.L_250:
        /*0268*/ 	.byte	0x03, 0x5f
        /*026a*/ 	.short	0x0101


	//----- nvinfo : EIATTR_VRC_CTA_INIT_COUNT
	.align		4
        /*026c*/ 	.byte	0x02, 0x4a
	.zero		1
	.zero		1


	//----- nvinfo : EIATTR_EXIT_INSTR_OFFSETS
	.align		4
        /*0270*/ 	.byte	0x04, 0x1c
        /*0272*/ 	.short	(.L_252 - .L_251)


	//   ....[0]....
.L_251:
        /*0274*/ 	.word	0x00000090


	//   ....[1]....
        /*0278*/ 	.word	0x000092a0


	//----- nvinfo : EIATTR_CRS_STACK_SIZE
	.align		4
.L_252:
        /*027c*/ 	.byte	0x04, 0x1e
        /*027e*/ 	.short	(.L_254 - .L_253)
.L_253:
        /*0280*/ 	.word	0x00000000


	//----- nvinfo : EIATTR_CBANK_PARAM_SIZE
	.align		4
.L_254:
        /*0284*/ 	.byte	0x03, 0x19
        /*0286*/ 	.short	0x0280


	//----- nvinfo : EIATTR_PARAM_CBANK
	.align		4
        /*0288*/ 	.byte	0x04, 0x0a
        /*028a*/ 	.short	(.L_256 - .L_255)
	.align		4
.L_255:
        /*028c*/ 	.word	index@(.nv.constant0._ZN5flash44flash_bwd_dq_dk_dv_loop_seqk_parallel_kernelI23Flash_bwd_kernel_traitsILi96ELi64ELi128ELi8ELi2ELi4ELi4ELb1ELb0EN7cutlass6half_tE19Flash_kernel_traitsILi96ELi64ELi128ELi8ES3_EELb0ELb1ELb0ELb0ELb0ELb0ELb1EEEvNS_16Flash_bwd_paramsE)
        /*0290*/ 	.short	0x0380
        /*0292*/ 	.short	0x0280


	//----- nvinfo : EIATTR_SW_WAR
	.align		4
.L_256:
        /*0294*/ 	.byte	0x04, 0x36
        /*0296*/ 	.short	(.L_258 - .L_257)
.L_257:
        /*0298*/ 	.word	0x00000008
.L_258:


//--------------------- .nv.info._ZN5flash44flash_bwd_dq_dk_dv_loop_seqk_parallel_kernelI23Flash_bwd_kernel_traitsILi96ELi64ELi128ELi8ELi2ELi4ELi4ELb1ELb0EN7cutlass6half_tE19Flash_kernel_traitsILi96ELi64ELi128ELi8ES3_EELb1ELb1ELb0ELb0ELb1ELb1ELb0EEEvNS_16Flash_bwd_paramsE --------------------------
	.section	.nv.info._ZN5flash44flash_bwd_dq_dk_dv_loop_seqk_parallel_kernelI23Flash_bwd_kernel_traitsILi96ELi64ELi128ELi8ELi2ELi4ELi4ELb1ELb0EN7cutlass6half_tE19Flash_kernel_traitsILi96ELi64ELi128ELi8ES3_EELb1ELb1ELb0ELb0ELb1ELb1ELb0EEEvNS_16Flash_bwd_paramsE,"",@"SHT_CUDA_INFO"
	.sectionflags	@""
	.align	4


	//----- nvinfo : EIATTR_CUDA_API_VERSION
	.align		4
        /*0000*/ 	.byte	0x04, 0x37
        /*0002*/ 	.short	(.L_260 - .L_259)
.L_259:
        /*0004*/ 	.word	0x00000082


	//----- nvinfo : EIATTR_KPARAM_INFO
	.align		4
.L_260:
        /*0008*/ 	.byte	0x04, 0x17
        /*000a*/ 	.short	(.L_262 - .L_261)
.L_261:
        /*000c*/ 	.word	0x00000000
        /*0010*/ 	.short	0x0000
        /*0012*/ 	.short	0x0000
        /*0014*/ 	.byte	0x00, 0xf0, 0x01, 0x0a


	//----- nvinfo : EIATTR_SPARSE_MMA_MASK
	.align		4
.L_262:
        /*0018*/ 	.byte	0x03, 0x50
        /*001a*/ 	.short	0x0000


	//----- nvinfo : EIATTR_MAXREG_COUNT
	.align		4
        /*001c*/ 	.byte	0x03, 0x1b
        /*001e*/ 	.short	0x00ff


	//----- nvinfo : EIATTR_NUM_BARRIERS
	.align		4
        /*0020*/ 	.byte	0x02, 0x4c
        /*0022*/ 	.byte	0x01
	.zero		1


	//----- nvinfo : EIATTR_ANNOTATIONS
	.align		4
        /*0024*/ 	.byte	0x04, 0x55
        /*0026*/ 	.short	(.L_264 - .L_263)


	//   ....[0]....
.L_263:
        /*0028*/ 	.word	0x00000001
        /*002c*/ 	.byte	0xb0, 0x1c, 0x00, 0x00, 0x01, 0x00, 0x00, 0x00, 0xc0, 0x1c, 0x00, 0x00, 0x01, 0x00, 0x00, 0x00
        /*003c*/ 	.byte	0xd0, 0x1c, 0x00, 0x00, 0x01, 0x00, 0x00, 0x00, 0xd0, 0x1d, 0x00, 0x00, 0x01, 0x00, 0x00, 0x00
        /*004c*/ 	.byte	0x40, 0x1f, 0x00, 0x00, 0x01, 0x00, 0x00, 0x00, 0xa0, 0x1f, 0x00, 0x00, 0x01, 0x00, 0x00, 0x00
        /*005c*/ 	.byte	0x20, 0x24, 0x00, 0x00, 0x01, 0x00, 0x00, 0x00, 0x40, 0x24, 0x00, 0x00, 0x01, 0x00, 0x00, 0x00
        /*006c*/ 	.byte	0x50, 0x54, 0x00, 0x00, 0x01, 0x00, 0x00, 0x00, 0x90, 0x54, 0x00, 0x00, 0x01, 0x00, 0x00, 0x00
        /*007c*/ 	.byte	0x80, 0x60, 0x00, 0x00, 0x01, 0x00, 0x00, 0x00, 0xa0, 0x60, 0x00, 0x00


	//----- nvinfo : EIATTR_MERCURY_ISA_VERSION
	.align		4
.L_264:
        /*0088*/ 	.byte	0x03, 0x5f
        /*008a*/ 	.short	0x0101


	//----- nvinfo : EIATTR_VRC_CTA_INIT_COUNT
	.align		4
        /*008c*/ 	.byte	0x02, 0x4a
	.zero		1
	.zero		1


	//----- nvinfo : EIATTR_EXIT_INSTR_OFFSETS
	.align		4
        /*0090*/ 	.byte	0x04, 0x1c
        /*0092*/ 	.short	(.L_266 - .L_265)


	//   ....[0]....
.L_265:
        /*0094*/ 	.word	0x00000090


	//   ....[1]....
        /*0098*/ 	.word	0x00007550


	//----- nvinfo : EIATTR_CBANK_PARAM_SIZE
	.align		4
.L_266:
        /*009c*/ 	.byte	0x03, 0x19
        /*009e*/ 	.short	0x0280


	//----- nvinfo : EIATTR_PARAM_CBANK
	.align		4
        /*00a0*/ 	.byte	0x04, 0x0a
        /*00a2*/ 	.short	(.L_268 - .L_267)
	.align		4
.L_267:
        /*00a4*/ 	.word	index@(.nv.constant0._ZN5flash44flash_bwd_dq_dk_dv_loop_seqk_parallel_kernelI23Flash_bwd_kernel_traitsILi96ELi64ELi128ELi8ELi2ELi4ELi4ELb1ELb0EN7cutlass6half_tE19Flash_kernel_traitsILi96ELi64ELi128ELi8ES3_EELb1ELb1ELb0ELb0ELb1ELb1ELb0EEEvNS_16Flash_bwd_paramsE)
        /*00a8*/ 	.short	0x0380
        /*00aa*/ 	.short	0x0280


	//----- nvinfo : EIATTR_SW_WAR
	.align		4
.L_268:
        /*00ac*/ 	.byte	0x04, 0x36
        /*00ae*/ 	.short	(.L_270 - .L_269)
.L_269:
        /*00b0*/ 	.word	0x00000008
.L_270:


//--------------------- .nv.info._ZN5flash44flash_bwd_dq_dk_dv_loop_seqk_parallel_kernelI23Flash_bwd_kernel_traitsILi96ELi64ELi128ELi8ELi2ELi4ELi4ELb1ELb0EN7cutlass6half_tE19Flash_kernel_traitsILi96ELi64ELi128ELi8ES3_EELb0ELb1ELb0ELb0ELb1ELb1ELb1EEEvNS_16Flash_bwd_paramsE --------------------------
	.section	.nv.info._ZN5flash44flash_bwd_dq_dk_dv_loop_seqk_parallel_kernelI23Flash_bwd_kernel_traitsILi96ELi64ELi128ELi8ELi2ELi4ELi4ELb1ELb0EN7cutlass6half_tE19Flash_kernel_traitsILi96ELi64ELi128ELi8ES3_EELb0ELb1ELb0ELb0ELb1ELb1ELb1EEEvNS_16Flash_bwd_paramsE,"",@"SHT_CUDA_INFO"
	.sectionflags	@""
	.align	4


	//----- nvinfo : EIATTR_CUDA_API_VERSION
	.align		4
        /*0000*/ 	.byte	0x04, 0x37
        /*0002*/ 	.short	(.L_272 - .L_271)
.L_271:
        /*0004*/ 	.word	0x00000082


	//----- nvinfo : EIATTR_KPARAM_INFO
	.align		4
.L_272:
        /*0008*/ 	.byte	0x04, 0x17
        /*000a*/ 	.short	(.L_274 - .L_273)
.L_273:
        /*000c*/ 	.word	0x00000000
        /*0010*/ 	.short	0x0000
        /*0012*/ 	.short	0x0000
        /*0014*/ 	.byte	0x00, 0xf0, 0x01, 0x0a


	//----- nvinfo : EIATTR_SPARSE_MMA_MASK
	.align		4
.L_274:
        /*0018*/ 	.byte	0x03, 0x50
        /*001a*/ 	.short	0x0000


	//----- nvinfo : EIATTR_MAXREG_COUNT
	.align		4
        /*001c*/ 	.byte	0x03, 0x1b
        /*001e*/ 	.short	0x00ff


	//----- nvinfo : EIATTR_NUM_BARRIERS
	.align		4
        /*0020*/ 	.byte	0x02, 0x4c
        /*0022*/ 	.byte	0x01
	.zero		1


	//----- nvinfo : EIATTR_ANNOTATIONS
	.align		4
        /*0024*/ 	.byte	0x04, 0x55
        /*0026*/ 	.short	(.L_276 - .L_275)


	//   ....[0]....
.L_275:
        /* <DEDUP_REMOVED lines=36> */


	//----- nvinfo : EIATTR_MERCURY_ISA_VERSION
	.align		4
.L_276:
        /*0258*/ 	.byte	0x03, 0x5f
        /*025a*/ 	.short	0x0101


	//----- nvinfo : EIATTR_VRC_CTA_INIT_COUNT
	.align		4
        /*025c*/ 	.byte	0x02, 0x4a
	.zero		1
	.zero		1


	//----- nvinfo : EIATTR_EXIT_INSTR_OFFSETS
	.align		4
        /*0260*/ 	.byte	0x04, 0x1c
        /*0262*/ 	.short	(.L_278 - .L_277)


	//   ....[0]....
.L_277:
        /*0264*/ 	.word	0x00000090


	//   ....[1]....
        /*0268*/ 	.word	0x000071e0


	//----- nvinfo : EIATTR_CBANK_PARAM_SIZE
	.align		4
.L_278:
        /*026c*/ 	.byte	0x03, 0x19
        /*026e*/ 	.short	0x0280


	//----- nvinfo : EIATTR_PARAM_CBANK
	.align		4
        /*0270*/ 	.byte	0x04, 0x0a
        /*0272*/ 	.short	(.L_280 - .L_279)
	.align		4
.L_279:
        /*0274*/ 	.word	index@(.nv.constant0._ZN5flash44flash_bwd_dq_dk_dv_loop_seqk_parallel_kernelI23Flash_bwd_kernel_traitsILi96ELi64ELi128ELi8ELi2ELi4ELi4ELb1ELb0EN7cutlass6half_tE19Flash_kernel_traitsILi96ELi64ELi128ELi8ES3_EELb0ELb1ELb0ELb0ELb1ELb1ELb1EEEvNS_16Flash_bwd_paramsE)
        /*0278*/ 	.short	0x0380
        /*027a*/ 	.short	0x0280


	//----- nvinfo : EIATTR_SW_WAR
	.align		4
.L_280:
        /*027c*/ 	.byte	0x04, 0x36
        /*027e*/ 	.short	(.L_282 - .L_281)
.L_281:
        /*0280*/ 	.word	0x00000008
.L_282:


//--------------------- .nv.info._ZN5flash44flash_bwd_dq_dk_dv_loop_seqk_parallel_kernelI23Flash_bwd_kernel_traitsILi96ELi64ELi128ELi8ELi2ELi4ELi4ELb1ELb0EN7cutlass6half_tE19Flash_kernel_traitsILi96ELi64ELi128ELi8ES3_EELb1ELb1ELb0ELb0ELb0ELb1ELb0EEEvNS_16Flash_bwd_paramsE --------------------------
	.section	.nv.info._ZN5flash44flash_bwd_dq_dk_dv_loop_seqk_parallel_kernelI23Flash_bwd_kernel_traitsILi96ELi64ELi128ELi8ELi2ELi4ELi4ELb1ELb0EN7cutlass6half_tE19Flash_kernel_traitsILi96ELi64ELi128ELi8ES3_EELb1ELb1ELb0ELb0ELb0ELb1ELb0EEEvNS_16Flash_bwd_paramsE,"",@"SHT_CUDA_INFO"
	.sectionflags	@""
	.align	4


	//----- nvinfo : EIATTR_CUDA_API_VERSION
	.align		4
        /*0000*/ 	.byte	0x04, 0x37
        /*0002*/ 	.short	(.L_284 - .L_283)
.L_283:
        /*0004*/ 	.word	0x00000082


	//----- nvinfo : EIATTR_KPARAM_INFO
	.align		4
.L_284:
        /*0008*/ 	.byte	0x04, 0x17
        /*000a*/ 	.short	(.L_286 - .L_285)
.L_285:
        /*000c*/ 	.word	0x00000000
        /*0010*/ 	.short	0x0000
        /*0012*/ 	.short	0x0000
        /*0014*/ 	.byte	0x00, 0xf0, 0x01, 0x0a


	//----- nvinfo : EIATTR_SPARSE_MMA_MASK
	.align		4
.L_286:
        /*0018*/ 	.byte	0x03, 0x50
        /*001a*/ 	.short	0x0000


	//----- nvinfo : EIATTR_MAXREG_COUNT
	.align		4
        /*001c*/ 	.byte	0x03, 0x1b
        /*001e*/ 	.short	0x00ff


	//----- nvinfo : EIATTR_NUM_BARRIERS
	.align		4
        /*0020*/ 	.byte	0x02, 0x4c
        /*0022*/ 	.byte	0x01
	.zero		1


	//----- nvinfo : EIATTR_ANNOTATIONS
	.align		4
        /*0024*/ 	.byte	0x04, 0x55
        /*0026*/ 	.short	(.L_288 - .L_287)


	//   ....[0]....
.L_287:
        /*0028*/ 	.word	0x00000001
        /*002c*/ 	.byte	0x00, 0x02, 0x00, 0x00, 0x01, 0x00, 0x00, 0x00, 0x50, 0x03, 0x00, 0x00, 0x01, 0x00, 0x00, 0x00
        /*003c*/ 	.byte	0xc0, 0x2d, 0x00, 0x00, 0x01, 0x00, 0x00, 0x00, 0x30, 0x2e, 0x00, 0x00, 0x01, 0x00, 0x00, 0x00
        /*004c*/ 	.byte	0x90, 0x2f, 0x00, 0x00, 0x01, 0x00, 0x00, 0x00, 0xd0, 0x2f, 0x00, 0x00, 0x01, 0x00, 0x00, 0x00
        /*005c*/ 	.byte	0x20, 0x54, 0x00, 0x00


	//----- nvinfo : EIATTR_MERCURY_ISA_VERSION
	.align		4
.L_288:
        /*0060*/ 	.byte	0x03, 0x5f
        /*0062*/ 	.short	0x0101


	//----- nvinfo : EIATTR_VRC_CTA_INIT_COUNT
	.align		4
        /*0064*/ 	.byte	0x02, 0x4a
	.zero		1
	.zero		1


	//----- nvinfo : EIATTR_EXIT_INSTR_OFFSETS
	.align		4
        /*0068*/ 	.byte	0x04, 0x1c
        /*006a*/ 	.short	(.L_290 - .L_289)


	//   ....[0]....
.L_289:
        /*006c*/ 	.word	0x00000090


	//   ....[1]....
        /*0070*/ 	.word	0x000088b0


	//----- nvinfo : EIATTR_CRS_STACK_SIZE
	.align		4
.L_290:
        /*0074*/ 	.byte	0x04, 0x1e
        /*0076*/ 	.short	(.L_292 - .L_291)
.L_291:
        /*0078*/ 	.word	0x00000000


	//----- nvinfo : EIATTR_CBANK_PARAM_SIZE
	.align		4
.L_292:
        /*007c*/ 	.byte	0x03, 0x19
        /*007e*/ 	.short	0x0280


	//----- nvinfo : EIATTR_PARAM_CBANK
	.align		4
        /*0080*/ 	.byte	0x04, 0x0a
        /*0082*/ 	.short	(.L_294 - .L_293)
	.align		4
.L_293:
        /*0084*/ 	.word	index@(.nv.constant0._ZN5flash44flash_bwd_dq_dk_dv_loop_seqk_parallel_kernelI23Flash_bwd_kernel_traitsILi96ELi64ELi128ELi8ELi2ELi4ELi4ELb1ELb0EN7cutlass6half_tE19Flash_kernel_traitsILi96ELi64ELi128ELi8ES3_EELb1ELb1ELb0ELb0ELb0ELb1ELb0EEEvNS_16Flash_bwd_paramsE)
        /*0088*/ 	.short	0x0380
        /*008a*/ 	.short	0x0280


	//----- nvinfo : EIATTR_SW_WAR
	.align		4
.L_294:
        /*008c*/ 	.byte	0x04, 0x36
        /*008e*/ 	.short	(.L_296 - .L_295)
.L_295:
        /*0090*/ 	.word	0x00000008
.L_296:


//--------------------- .nv.info._ZN5flash44flash_bwd_dq_dk_dv_loop_seqk_parallel_kernelI23Flash_bwd_kernel_traitsILi96ELi64ELi128ELi8ELi2ELi4ELi4ELb1ELb0EN7cutlass6half_tE19Flash_kernel_traitsILi96ELi64ELi128ELi8ES3_EELb0ELb1ELb0ELb0ELb0ELb1ELb1EEEvNS_16Flash_bwd_paramsE --------------------------
	.section	.nv.info._ZN5flash44flash_bwd_dq_dk_dv_loop_seqk_parallel_kernelI23Flash_bwd_kernel_traitsILi96ELi64ELi128ELi8ELi2ELi4ELi4ELb1ELb0EN7cutlass6half_tE19Flash_kernel_traitsILi96ELi64ELi128ELi8ES3_EELb0ELb1ELb0ELb0ELb0ELb1ELb1EEEvNS_16Flash_bwd_paramsE,"",@"SHT_CUDA_INFO"
	.sectionflags	@""
	.align	4


	//----- nvinfo : EIATTR_CUDA_API_VERSION
	.align		4
        /*0000*/ 	.byte	0x04, 0x37
        /*0002*/ 	.short	(.L_298 - .L_297)
.L_297:
        /*0004*/ 	.word	0x00000082


	//----- nvinfo : EIATTR_KPARAM_INFO
	.align		4
.L_298:
        /*0008*/ 	.byte	0x04, 0x17
        /*000a*/ 	.short	(.L_300 - .L_299)
.L_299:
        /*000c*/ 	.word	0x00000000
        /*0010*/ 	.short	0x0000
        /*0012*/ 	.short	0x0000
        /*0014*/ 	.byte	0x00, 0xf0, 0x01, 0x0a


	//----- nvinfo : EIATTR_SPARSE_MMA_MASK
	.align		4
.L_300:
        /*0018*/ 	.byte	0x03, 0x50
        /*001a*/ 	.short	0x0000


	//----- nvinfo : EIATTR_MAXREG_COUNT
	.align		4
        /*001c*/ 	.byte	0x03, 0x1b
        /*001e*/ 	.short	0x00ff


	//----- nvinfo : EIATTR_NUM_BARRIERS
	.align		4
        /*0020*/ 	.byte	0x02, 0x4c
        /*0022*/ 	.byte	0x01
	.zero		1


	//----- nvinfo : EIATTR_ANNOTATIONS
	.align		4
        /*0024*/ 	.byte	0x04, 0x55
        /*0026*/ 	.short	(.L_302 - .L_301)


	//   ....[0]....
.L_301:
        /* <DEDUP_REMOVED lines=36> */


	//----- nvinfo : EIATTR_MERCURY_ISA_VERSION
	.align		4
.L_302:
        /*0258*/ 	.byte	0x03, 0x5f
        /*025a*/ 	.short	0x0101


	//----- nvinfo : EIATTR_VRC_CTA_INIT_COUNT
	.align		4
        /*025c*/ 	.byte	0x02, 0x4a
	.zero		1
	.zero		1


	//----- nvinfo : EIATTR_EXIT_INSTR_OFFSETS
	.align		4
        /*0260*/ 	.byte	0x04, 0x1c
        /*0262*/ 	.short	(.L_304 - .L_303)


	//   ....[0]....
.L_303:
        /*0264*/ 	.word	0x00000090


	//   ....[1]....
        /*0268*/ 	.word	0x00008660


	//----- nvinfo : EIATTR_CRS_STACK_SIZE
	.align		4
.L_304:
        /*026c*/ 	.byte	0x04, 0x1e
        /*026e*/ 	.short	(.L_306 - .L_305)
.L_305:
        /*0270*/ 	.word	0x00000000


	//----- nvinfo : EIATTR_CBANK_PARAM_SIZE
	.align		4
.L_306:
        /*0274*/ 	.byte	0x03, 0x19
        /*0276*/ 	.short	0x0280


	//----- nvinfo : EIATTR_PARAM_CBANK
	.align		4
        /*0278*/ 	.byte	0x04, 0x0a
        /*027a*/ 	.short	(.L_308 - .L_307)
	.align		4
.L_307:
        /*027c*/ 	.word	index@(.nv.constant0._ZN5flash44flash_bwd_dq_dk_dv_loop_seqk_parallel_kernelI23Flash_bwd_kernel_traitsILi96ELi64ELi128ELi8ELi2ELi4ELi4ELb1ELb0EN7cutlass6half_tE19Flash_kernel_traitsILi96ELi64ELi128ELi8ES3_EELb0ELb1ELb0ELb0ELb0ELb1ELb1EEEvNS_16Flash_bwd_paramsE)
        /*0280*/ 	.short	0x0380
        /*0282*/ 	.short	0x0280


	//----- nvinfo : EIATTR_SW_WAR
	.align		4
.L_308:
        /*0284*/ 	.byte	0x04, 0x36
        /*0286*/ 	.short	(.L_310 - .L_309)
.L_309:
        /*0288*/ 	.word	0x00000008
.L_310:


//--------------------- .nv.info._ZN5flash44flash_bwd_dq_dk_dv_loop_seqk_parallel_kernelI23Flash_bwd_kernel_traitsILi96ELi64ELi128ELi8ELi2ELi4ELi4ELb1ELb0EN7cutlass6half_tE19Flash_kernel_traitsILi96ELi64ELi128ELi8ES3_EELb1ELb1ELb0ELb1ELb0ELb0ELb0EEEvNS_16Flash_bwd_paramsE --------------------------
	.section	.nv.info._ZN5flash44flash_bwd_dq_dk_dv_loop_seqk_parallel_kernelI23Flash_bwd_kernel_traitsILi96ELi64ELi128ELi8ELi2ELi4ELi4ELb1ELb0EN7cutlass6half_tE19Flash_kernel_traitsILi96ELi64ELi128ELi8ES3_EELb1ELb1ELb0ELb1ELb0ELb0ELb0EEEvNS_16Flash_bwd_paramsE,"",@"SHT_CUDA_INFO"
	.sectionflags	@""
	.align	4


	//----- nvinfo : EIATTR_CUDA_API_VERSION
	.align		4
        /*0000*/ 	.byte	0x04, 0x37
        /*0002*/ 	.short	(.L_312 - .L_311)
.L_311:
        /*0004*/ 	.word	0x00000082


	//----- nvinfo : EIATTR_KPARAM_INFO
	.align		4
.L_312:
        /*0008*/ 	.byte	0x04, 0x17
        /*000a*/ 	.short	(.L_314 - .L_313)
.L_313:
        /*000c*/ 	.word	0x00000000
        /*0010*/ 	.short	0x0000
        /*0012*/ 	.short	0x0000
        /*0014*/ 	.byte	0x00, 0xf0, 0x01, 0x0a


	//----- nvinfo : EIATTR_SPARSE_MMA_MASK
	.align		4
.L_314:
        /*0018*/ 	.byte	0x03, 0x50
        /*001a*/ 	.short	0x0000


	//----- nvinfo : EIATTR_MAXREG_COUNT
	.align		4
        /*001c*/ 	.byte	0x03, 0x1b
        /*001e*/ 	.short	0x00ff


	//----- nvinfo : EIATTR_NUM_BARRIERS
	.align		4
        /*0020*/ 	.byte	0x02, 0x4c
        /*0022*/ 	.byte	0x01
	.zero		1


	//----- nvinfo : EIATTR_ANNOTATIONS
	.align		4
        /*0024*/ 	.byte	0x04, 0x55
        /*0026*/ 	.short	(.L_316 - .L_315)


	//   ....[0]....
.L_315:
        /* <DEDUP_REMOVED lines=15> */


	//----- nvinfo : EIATTR_MERCURY_ISA_VERSION
	.align		4
.L_316:
        /*0108*/ 	.byte	0x03, 0x5f
        /*010a*/ 	.short	0x0101


	//----- nvinfo : EIATTR_VRC_CTA_INIT_COUNT
	.align		4
        /*010c*/ 	.byte	0x02, 0x4a
	.zero		1
	.zero		1


	//----- nvinfo : EIATTR_EXIT_INSTR_OFFSETS
	.align		4
        /*0110*/ 	.byte	0x04, 0x1c
        /*0112*/ 	.short	(.L_318 - .L_317)


	//   ....[0]....
.L_317:
        /*0114*/ 	.word	0x00000090


	//   ....[1]....
        /*0118*/ 	.word	0x00009b20


	//----- nvinfo : EIATTR_CRS_STACK_SIZE
	.align		4
.L_318:
        /*011c*/ 	.byte	0x04, 0x1e
        /*011e*/ 	.short	(.L_320 - .L_319)
.L_319:
        /*0120*/ 	.word	0x00000000


	//----- nvinfo : EIATTR_CBANK_PARAM_SIZE
	.align		4
.L_320:
        /*0124*/ 	.byte	0x03, 0x19
        /*0126*/ 	.short	0x0280


	//----- nvinfo : EIATTR_PARAM_CBANK
	.align		4
        /*0128*/ 	.byte	0x04, 0x0a
        /*012a*/ 	.short	(.L_322 - .L_321)
	.align		4
.L_321:
        /*012c*/ 	.word	index@(.nv.constant0._ZN5flash44flash_bwd_dq_dk_dv_loop_seqk_parallel_kernelI23Flash_bwd_kernel_traitsILi96ELi64ELi128ELi8ELi2ELi4ELi4ELb1ELb0EN7cutlass6half_tE19Flash_kernel_traitsILi96ELi64ELi128ELi8ES3_EELb1ELb1ELb0ELb1ELb0ELb0ELb0EEEvNS_16Flash_bwd_paramsE)
        /*0130*/ 	.short	0x0380
        /*0132*/ 	.short	0x0280


	//----- nvinfo : EIATTR_SW_WAR
	.align		4
.L_322:
        /*0134*/ 	.byte	0x04, 0x36
        /*0136*/ 	.short	(.L_324 - .L_323)
.L_323:
        /*0138*/ 	.word	0x00000008
.L_324:


//--------------------- .nv.info._ZN5flash44flash_bwd_dq_dk_dv_loop_seqk_parallel_kernelI23Flash_bwd_kernel_traitsILi96ELi64ELi128ELi8ELi2ELi4ELi4ELb1ELb0EN7cutlass6half_tE19Flash_kernel_traitsILi96ELi64ELi128ELi8ES3_EELb0ELb1ELb0ELb1ELb0ELb0ELb1EEEvNS_16Flash_bwd_paramsE --------------------------
	.section	.nv.info._ZN5flash44flash_bwd_dq_dk_dv_loop_seqk_parallel_kernelI23Flash_bwd_kernel_traitsILi96ELi64ELi128ELi8ELi2ELi4ELi4ELb1ELb0EN7cutlass6half_tE19Flash_kernel_traitsILi96ELi64ELi128ELi8ES3_EELb0ELb1ELb0ELb1ELb0ELb0ELb1EEEvNS_16Flash_bwd_paramsE,"",@"SHT_CUDA_INFO"
	.sectionflags	@""
	.align	4


	//----- nvinfo : EIATTR_CUDA_API_VERSION
	.align		4
        /*0000*/ 	.byte	0x04, 0x37
        /*0002*/ 	.short	(.L_326 - .L_325)
.L_325:
        /*0004*/ 	.word	0x00000082


	//----- nvinfo : EIATTR_KPARAM_INFO
	.align		4
.L_326:
        /*0008*/ 	.byte	0x04, 0x17
        /*000a*/ 	.short	(.L_328 - .L_327)
.L_327:
        /*000c*/ 	.word	0x00000000
        /*0010*/ 	.short	0x0000
        /*0012*/ 	.short	0x0000
        /*0014*/ 	.byte	0x00, 0xf0, 0x01, 0x0a


	//----- nvinfo : EIATTR_SPARSE_MMA_MASK
	.align		4
.L_328:
        /*0018*/ 	.byte	0x03, 0x50
        /*001a*/ 	.short	0x0000


	//----- nvinfo : EIATTR_MAXREG_COUNT
	.align		4
        /*001c*/ 	.byte	0x03, 0x1b
        /*001e*/ 	.short	0x00ff


	//----- nvinfo : EIATTR_NUM_BARRIERS
	.align		4
        /*0020*/ 	.byte	0x02, 0x4c
        /*0022*/ 	.byte	0x01
	.zero		1


	//----- nvinfo : EIATTR_ANNOTATIONS
	.align		4
        /*0024*/ 	.byte	0x04, 0x55
        /*0026*/ 	.short	(.L_330 - .L_329)


	//   ....[0]....
.L_329:
        /* <DEDUP_REMOVED lines=40> */


	//----- nvinfo : EIATTR_MERCURY_ISA_VERSION
	.align		4
.L_330:
        /*0290*/ 	.byte	0x03, 0x5f
        /*0292*/ 	.short	0x0101


	//----- nvinfo : EIATTR_VRC_CTA_INIT_COUNT
	.align		4
        /*0294*/ 	.byte	0x02, 0x4a
	.zero		1
	.zero		1


	//----- nvinfo : EIATTR_EXIT_INSTR_OFFSETS
	.align		4
        /*0298*/ 	.byte	0x04, 0x1c
        /*029a*/ 	.short	(.L_332 - .L_331)


	//   ....[0]....
.L_331:
        /*029c*/ 	.word	0x00000090


	//   ....[1]....
        /*02a0*/ 	.word	0x00009630


	//----- nvinfo : EIATTR_CRS_STACK_SIZE
	.align		4
.L_332:
        /*02a4*/ 	.byte	0x04, 0x1e
        /*02a6*/ 	.short	(.L_334 - .L_333)
.L_333:
        /*02a8*/ 	.word	0x00000000


	//----- nvinfo : EIATTR_CBANK_PARAM_SIZE
	.align		4
.L_334:
        /*02ac*/ 	.byte	0x03, 0x19
        /*02ae*/ 	.short	0x0280


	//----- nvinfo : EIATTR_PARAM_CBANK
	.align		4
        /*02b0*/ 	.byte	0x04, 0x0a
        /*02b2*/ 	.short	(.L_336 - .L_335)
	.align		4
.L_335:
        /*02b4*/ 	.word	index@(.nv.constant0._ZN5flash44flash_bwd_dq_dk_dv_loop_seqk_parallel_kernelI23Flash_bwd_kernel_traitsILi96ELi64ELi128ELi8ELi2ELi4ELi4ELb1ELb0EN7cutlass6half_tE19Flash_kernel_traitsILi96ELi64ELi128ELi8ES3_EELb0ELb1ELb0ELb1ELb0ELb0ELb1EEEvNS_16Flash_bwd_paramsE)
        /*02b8*/ 	.short	0x0380
        /*02ba*/ 	.short	0x0280


	//----- nvinfo : EIATTR_SW_WAR
	.align		4
.L_336:
        /*02bc*/ 	.byte	0x04, 0x36
        /*02be*/ 	.short	(.L_338 - .L_337)
.L_337:
        /*02c0*/ 	.word	0x00000008
.L_338:


//--------------------- .nv.info._ZN5flash25flash_bwd_dot_do_o_kernelILb0E23Flash_bwd_kernel_traitsILi96ELi64ELi128ELi8ELi2ELi4ELi4ELb1ELb0EN7cutlass6half_tE19Flash_kernel_traitsILi96ELi64ELi128ELi8ES3_EEEEvNS_16Flash_bwd_paramsE --------------------------
	.section	.nv.info._ZN5flash25flash_bwd_dot_do_o_kernelILb0E23Flash_bwd_kernel_traitsILi96ELi64ELi128ELi8ELi2ELi4ELi4ELb1ELb0EN7cutlass6half_tE19Flash_kernel_traitsILi96ELi64ELi128ELi8ES3_EEEEvNS_16Flash_bwd_paramsE,"",@"SHT_CUDA_INFO"
	.sectionflags	@""
	.align	4


	//----- nvinfo : EIATTR_CUDA_API_VERSION
	.align		4
        /*0000*/ 	.byte	0x04, 0x37
        /*0002*/ 	.short	(.L_340 - .L_339)
.L_339:
        /*0004*/ 	.word	0x00000082


	//----- nvinfo : EIATTR_KPARAM_INFO
	.align		4
.L_340:
        /*0008*/ 	.byte	0x04, 0x17
        /*000a*/ 	.short	(.L_342 - .L_341)
.L_341:
        /*000c*/ 	.word	0x00000000
        /*0010*/ 	.short	0x0000
        /*0012*/ 	.short	0x0000
        /*0014*/ 	.byte	0x00, 0xf0, 0x01, 0x0a


	//----- nvinfo : EIATTR_SPARSE_MMA_MASK
	.align		4
.L_342:
        /*0018*/ 	.byte	0x03, 0x50
        /*001a*/ 	.short	0x0000


	//----- nvinfo : EIATTR_MAXREG_COUNT
	.align		4
        /*001c*/ 	.byte	0x03, 0x1b
        /*001e*/ 	.short	0x00ff


	//----- nvinfo : EIATTR_MERCURY_ISA_VERSION
	.align		4
        /*0020*/ 	.byte	0x03, 0x5f
        /*0022*/ 	.short	0x0101


	//----- nvinfo : EIATTR_COOP_GROUP_MASK_REGIDS
	.align		4
        /*0024*/ 	.byte	0x04, 0x29
        /*0026*/ 	.short	(.L_344 - .L_343)


	//   ....[0]....
.L_343:
        /*0028*/ 	.word	0xffffffff


	//   ....[1]....
        /*002c*/ 	.word	0xffffffff


	//----- nvinfo : EIATTR_COOP_GROUP_INSTR_OFFSETS
	.align		4
.L_344:
        /*0030*/ 	.byte	0x04, 0x28
        /*0032*/ 	.short	(.L_346 - .L_345)


	//   ....[0]....
.L_345:
        /*0034*/ 	.word	0x00000c40


	//   ....[1]....
        /*0038*/ 	.word	0x00000c60


	//----- nvinfo : EIATTR_VRC_CTA_INIT_COUNT
	.align		4
.L_346:
        /*003c*/ 	.byte	0x02, 0x4a
	.zero		1
	.zero		1


	//----- nvinfo : EIATTR_EXIT_INSTR_OFFSETS
	.align		4
        /*0040*/ 	.byte	0x04, 0x1c
        /*0042*/ 	.short	(.L_348 - .L_347)


	//   ....[0]....
.L_347:
        /*0044*/ 	.word	0x00000120


	//   ....[1]....
        /*0048*/ 	.word	0x00000c90


	//   ....[2]....
        /*004c*/ 	.word	0x00000d00


	//----- nvinfo : EIATTR_CRS_STACK_SIZE
	.align		4
.L_348:
        /*0050*/ 	.byte	0x04, 0x1e
        /*0052*/ 	.short	(.L_350 - .L_349)
.L_349:
        /*0054*/ 	.word	0x00000000


	//----- nvinfo : EIATTR_CBANK_PARAM_SIZE
	.align		4
.L_350:
        /*0058*/ 	.byte	0x03, 0x19
        /*005a*/ 	.short	0x0280


	//----- nvinfo : EIATTR_PARAM_CBANK
	.align		4
        /*005c*/ 	.byte	0x04, 0x0a
        /*005e*/ 	.short	(.L_352 - .L_351)
	.align		4
.L_351:
        /*0060*/ 	.word	index@(.nv.constant0._ZN5flash25flash_bwd_dot_do_o_kernelILb0E23Flash_bwd_kernel_traitsILi96ELi64ELi128ELi8ELi2ELi4ELi4ELb1ELb0EN7cutlass6half_tE19Flash_kernel_traitsILi96ELi64ELi128ELi8ES3_EEEEvNS_16Flash_bwd_paramsE)
        /*0064*/ 	.short	0x0380
        /*0066*/ 	.short	0x0280


	//----- nvinfo : EIATTR_SW_WAR
	.align		4
.L_352:
        /*0068*/ 	.byte	0x04, 0x36
        /*006a*/ 	.short	(.L_354 - .L_353)
.L_353:
        /*006c*/ 	.word	0x00000008
.L_354:


//--------------------- .nv.info._ZN5flash25flash_bwd_dot_do_o_kernelILb1E23Flash_bwd_kernel_traitsILi96ELi64ELi128ELi8ELi2ELi4ELi4ELb1ELb0EN7cutlass6half_tE19Flash_kernel_traitsILi96ELi64ELi128ELi8ES3_EEEEvNS_16Flash_bwd_paramsE --------------------------
	.section	.nv.info._ZN5flash25flash_bwd_dot_do_o_kernelILb1E23Flash_bwd_kernel_traitsILi96ELi64ELi128ELi8ELi2ELi4ELi4ELb1ELb0EN7cutlass6half_tE19Flash_kernel_traitsILi96ELi64ELi128ELi8ES3_EEEEvNS_16Flash_bwd_paramsE,"",@"SHT_CUDA_INFO"
	.sectionflags	@""
	.align	4


	//----- nvinfo : EIATTR_CUDA_API_VERSION
	.align		4
        /*0000*/ 	.byte	0x04, 0x37
        /*0002*/ 	.short	(.L_356 - .L_355)
.L_355:
        /*0004*/ 	.word	0x00000082


	//----- nvinfo : EIATTR_KPARAM_INFO
	.align		4
.L_356:
        /*0008*/ 	.byte	0x04, 0x17
        /*000a*/ 	.short	(.L_358 - .L_357)
.L_357:
        /*000c*/ 	.word	0x00000000
        /*0010*/ 	.short	0x0000
        /*0012*/ 	.short	0x0000
        /*0014*/ 	.byte	0x00, 0xf0, 0x01, 0x0a


	//----- nvinfo : EIATTR_SPARSE_MMA_MASK
	.align		4
.L_358:
        /*0018*/ 	.byte	0x03, 0x50
        /*001a*/ 	.short	0x0000


	//----- nvinfo : EIATTR_MAXREG_COUNT
	.align		4
        /*001c*/ 	.byte	0x03, 0x1b
        /*001e*/ 	.short	0x00ff


	//----- nvinfo : EIATTR_MERCURY_ISA_VERSION
	.align		4
        /*0020*/ 	.byte	0x03, 0x5f
        /*0022*/ 	.short	0x0101


	//----- nvinfo : EIATTR_COOP_GROUP_MASK_REGIDS
	.align		4
        /*0024*/ 	.byte	0x04, 0x29
        /*0026*/ 	.short	(.L_360 - .L_359)


	//   ....[0]....
.L_359:
        /*0028*/ 	.word	0xffffffff


	//   ....[1]....
        /*002c*/ 	.word	0xffffffff


	//----- nvinfo : EIATTR_COOP_GROUP_INSTR_OFFSETS
	.align		4
.L_360:
        /*0030*/ 	.byte	0x04, 0x28
        /*0032*/ 	.short	(.L_362 - .L_361)


	//   ....[0]....
.L_361:
        /*0034*/ 	.word	0x00000f10


	//   ....[1]....
        /*0038*/ 	.word	0x00000f60


	//----- nvinfo : EIATTR_VRC_CTA_INIT_COUNT
	.align		4
.L_362:
        /*003c*/ 	.byte	0x02, 0x4a
	.zero		1
	.zero		1


	//----- nvinfo : EIATTR_EXIT_INSTR_OFFSETS
	.align		4
        /*0040*/ 	.byte	0x04, 0x1c
        /*0042*/ 	.short	(.L_364 - .L_363)


	//   ....[0]....
.L_363:
        /*0044*/ 	.word	0x00000120


	//   ....[1]....
        /*0048*/ 	.word	0x00001050


	//----- nvinfo : EIATTR_CRS_STACK_SIZE
	.align		4
.L_364:
        /*004c*/ 	.byte	0x04, 0x1e
        /*004e*/ 	.short	(.L_366 - .L_365)
.L_365:
        /*0050*/ 	.word	0x00000000


	//----- nvinfo : EIATTR_CBANK_PARAM_SIZE
	.align		4
.L_366:
        /*0054*/ 	.byte	0x03, 0x19
        /*0056*/ 	.short	0x0280


	//----- nvinfo : EIATTR_PARAM_CBANK
	.align		4
        /*0058*/ 	.byte	0x04, 0x0a
        /*005a*/ 	.short	(.L_368 - .L_367)
	.align		4
.L_367:
        /*005c*/ 	.word	index@(.nv.constant0._ZN5flash25flash_bwd_dot_do_o_kernelILb1E23Flash_bwd_kernel_traitsILi96ELi64ELi128ELi8ELi2ELi4ELi4ELb1ELb0EN7cutlass6half_tE19Flash_kernel_traitsILi96ELi64ELi128ELi8ES3_EEEEvNS_16Flash_bwd_paramsE)
        /*0060*/ 	.short	0x0380
        /*0062*/ 	.short	0x0280


	//----- nvinfo : EIATTR_SW_WAR
	.align		4
.L_368:
        /*0064*/ 	.byte	0x04, 0x36
        /*0066*/ 	.short	(.L_370 - .L_369)
.L_369:
        /*0068*/ 	.word	0x00000008
.L_370:


//--------------------- .nv.info._ZN5flash27flash_bwd_convert_dq_kernelI23Flash_bwd_kernel_traitsILi96ELi64ELi128ELi8ELi2ELi4ELi4ELb0ELb0EN7cutlass6half_tE19Flash_kernel_traitsILi96ELi64ELi128ELi8ES3_EEEEvNS_16Flash_bwd_paramsEi --------------------------
	.section	.nv.info._ZN5flash27flash_bwd_convert_dq_kernelI23Flash_bwd_kernel_traitsILi96ELi64ELi128ELi8ELi2ELi4ELi4ELb0ELb0EN7cutlass6half_tE19Flash_kernel_traitsILi96ELi64ELi128ELi8ES3_EEEEvNS_16Flash_bwd_paramsEi,"",@"SHT_CUDA_INFO"
	.sectionflags	@""
	.align	4


	//----- nvinfo : EIATTR_CUDA_API_VERSION
	.align		4
        /*0000*/ 	.byte	0x04, 0x37
        /*0002*/ 	.short	(.L_372 - .L_371)
.L_371:
        /*0004*/ 	.word	0x00000082


	//----- nvinfo : EIATTR_KPARAM_INFO
	.align		4
.L_372:
        /*0008*/ 	.byte	0x04, 0x17
        /*000a*/ 	.short	(.L_374 - .L_373)
.L_373:
        /*000c*/ 	.word	0x00000000
        /*0010*/ 	.short	0x0001
        /*0012*/ 	.short	0x0280
        /*0014*/ 	.byte	0x00, 0xf0, 0x11, 0x00


	//----- nvinfo : EIATTR_KPARAM_INFO
	.align		4
.L_374:
        /*0018*/ 	.byte	0x04, 0x17
        /*001a*/ 	.short	(.L_376 - .L_375)
.L_375:
        /*001c*/ 	.word	0x00000000
        /*0020*/ 	.short	0x0000
        /*0022*/ 	.short	0x0000
        /*0024*/ 	.byte	0x00, 0xf0, 0x01, 0x0a


	//----- nvinfo : EIATTR_SPARSE_MMA_MASK
	.align		4
.L_376:
        /*0028*/ 	.byte	0x03, 0x50
        /*002a*/ 	.short	0x0000


	//----- nvinfo : EIATTR_MAXREG_COUNT
	.align		4
        /*002c*/ 	.byte	0x03, 0x1b
        /*002e*/ 	.short	0x00ff


	//----- nvinfo : EIATTR_NUM_BARRIERS
	.align		4
        /*0030*/ 	.byte	0x02, 0x4c
        /*0032*/ 	.byte	0x01
	.zero		1


	//----- nvinfo : EIATTR_MERCURY_ISA_VERSION
	.align		4
        /*0034*/ 	.byte	0x03, 0x5f
        /*0036*/ 	.short	0x0101


	//----- nvinfo : EIATTR_VRC_CTA_INIT_COUNT
	.align		4
        /*0038*/ 	.byte	0x02, 0x4a
	.zero		1
	.zero		1


	//----- nvinfo : EIATTR_EXIT_INSTR_OFFSETS
	.align		4
        /*003c*/ 	.byte	0x04, 0x1c
        /*003e*/ 	.short	(.L_378 - .L_377)


	//   ....[0]....
.L_377:
        /*0040*/ 	.word	0x00000190


	//   ....[1]....
        /*0044*/ 	.word	0x00000fe0


	//   ....[2]....
        /*0048*/ 	.word	0x00001180


	//   ....[3]....
        /*004c*/ 	.word	0x000011b0


	//----- nvinfo : EIATTR_CBANK_PARAM_SIZE
	.align		4
.L_378:
        /*0050*/ 	.byte	0x03, 0x19
        /*0052*/ 	.short	0x0284


	//----- nvinfo : EIATTR_PARAM_CBANK
	.align		4
        /*0054*/ 	.byte	0x04, 0x0a
        /*0056*/ 	.short	(.L_380 - .L_379)
	.align		4
.L_379:
        /*0058*/ 	.word	index@(.nv.constant0._ZN5flash27flash_bwd_convert_dq_kernelI23Flash_bwd_kernel_traitsILi96ELi64ELi128ELi8ELi2ELi4ELi4ELb0ELb0EN7cutlass6half_tE19Flash_kernel_traitsILi96ELi64ELi128ELi8ES3_EEEEvNS_16Flash_bwd_paramsEi)
        /*005c*/ 	.short	0x0380
        /*005e*/ 	.short	0x0284


	//----- nvinfo : EIATTR_SW_WAR
	.align		4
.L_380:
        /*0060*/ 	.byte	0x04, 0x36
        /*0062*/ 	.short	(.L_382 - .L_381)
.L_381:
        /*0064*/ 	.word	0x00000008
.L_382:


//--------------------- .nv.info._ZN5flash44flash_bwd_dq_dk_dv_loop_seqk_parallel_kernelI23Flash_bwd_kernel_traitsILi96ELi64ELi128ELi8ELi2ELi4ELi4ELb0ELb0EN7cutlass6half_tE19Flash_kernel_traitsILi96ELi64ELi128ELi8ES3_EELb1ELb1ELb0ELb0ELb0ELb0ELb0EEEvNS_16Flash_bwd_paramsE --------------------------
	.section	.nv.info._ZN5flash44flash_bwd_dq_dk_dv_loop_seqk_parallel_kernelI23Flash_bwd_kernel_traitsILi96ELi64ELi128ELi8ELi2ELi4ELi4ELb0ELb0EN7cutlass6half_tE19Flash_kernel_traitsILi96ELi64ELi128ELi8ES3_EELb1ELb1ELb0ELb0ELb0ELb0ELb0EEEvNS_16Flash_bwd_paramsE,"",@"SHT_CUDA_INFO"
	.sectionflags	@""
	.align	4


	//----- nvinfo : EIATTR_CUDA_API_VERSION
	.align		4
        /*0000*/ 	.byte	0x04, 0x37
        /*0002*/ 	.short	(.L_384 - .L_383)
.L_383:
        /*0004*/ 	.word	0x00000082


	//----- nvinfo : EIATTR_KPARAM_INFO
	.align		4
.L_384:
        /*0008*/ 	.byte	0x04, 0x17
        /*000a*/ 	.short	(.L_386 - .L_385)
.L_385:
        /*000c*/ 	.word	0x00000000
        /*0010*/ 	.short	0x0000
        /*0012*/ 	.short	0x0000
        /*0014*/ 	.byte	0x00, 0xf0, 0x01, 0x0a


	//----- nvinfo : EIATTR_SPARSE_MMA_MASK
	.align		4
.L_386:
        /*0018*/ 	.byte	0x03, 0x50
        /*001a*/ 	.short	0x0000


	//----- nvinfo : EIATTR_MAXREG_COUNT
	.align		4
        /*001c*/ 	.byte	0x03, 0x1b
        /*001e*/ 	.short	0x00ff


	//----- nvinfo : EIATTR_NUM_BARRIERS
	.align		4
        /*0020*/ 	.byte	0x02, 0x4c
        /*0022*/ 	.byte	0x01
	.zero		1


	//----- nvinfo : EIATTR_MERCURY_ISA_VERSION
	.align		4
        /*0024*/ 	.byte	0x03, 0x5f
        /*0026*/ 	.short	0x0101


	//----- nvinfo : EIATTR_VRC_CTA_INIT_COUNT
	.align		4
        /*0028*/ 	.byte	0x02, 0x4a
	.zero		1
	.zero		1


	//----- nvinfo : EIATTR_EXIT_INSTR_OFFSETS
	.align		4
        /*002c*/ 	.byte	0x04, 0x1c
        /*002e*/ 	.short	(.L_388 - .L_387)


	//   ....[0]....
.L_387:
        /*0030*/ 	.word	0x00000080


	//   ....[1]....
        /*0034*/ 	.word	0x00008e80


	//----- nvinfo : EIATTR_CRS_STACK_SIZE
	.align		4
.L_388:
        /*0038*/ 	.byte	0x04, 0x1e
        /*003a*/ 	.short	(.L_390 - .L_389)
.L_389:
        /*003c*/ 	.word	0x00000000


	//----- nvinfo : EIATTR_CBANK_PARAM_SIZE
	.align		4
.L_390:
        /*0040*/ 	.byte	0x03, 0x19
        /*0042*/ 	.short	0x0280


	//----- nvinfo : EIATTR_PARAM_CBANK
	.align		4
        /*0044*/ 	.byte	0x04, 0x0a
        /*0046*/ 	.short	(.L_392 - .L_391)
	.align		4
.L_391:
        /*0048*/ 	.word	index@(.nv.constant0._ZN5flash44flash_bwd_dq_dk_dv_loop_seqk_parallel_kernelI23Flash_bwd_kernel_traitsILi96ELi64ELi128ELi8ELi2ELi4ELi4ELb0ELb0EN7cutlass6half_tE19Flash_kernel_traitsILi96ELi64ELi128ELi8ES3_EELb1ELb1ELb0ELb0ELb0ELb0ELb0EEEvNS_16Flash_bwd_paramsE)
        /*004c*/ 	.short	0x0380
        /*004e*/ 	.short	0x0280


	//----- nvinfo : EIATTR_SW_WAR
	.align		4
.L_392:
        /*0050*/ 	.byte	0x04, 0x36
        /*0052*/ 	.short	(.L_394 - .L_393)
.L_393:
        /*0054*/ 	.word	0x00000008
.L_394:


//--------------------- .nv.info._ZN5flash44flash_bwd_dq_dk_dv_loop_seqk_parallel_kernelI23Flash_bwd_kernel_traitsILi96ELi64ELi128ELi8ELi2ELi4ELi4ELb0ELb0EN7cutlass6half_tE19Flash_kernel_traitsILi96ELi64ELi128ELi8ES3_EELb0ELb1ELb0ELb0ELb0ELb0ELb1EEEvNS_16Flash_bwd_paramsE --------------------------
	.section	.nv.info._ZN5flash44flash_bwd_dq_dk_dv_loop_seqk_parallel_kernelI23Flash_bwd_kernel_traitsILi96ELi64ELi128ELi8ELi2ELi4ELi4ELb0ELb0EN7cutlass6half_tE19Flash_kernel_traitsILi96ELi64ELi128ELi8ES3_EELb0ELb1ELb0ELb0ELb0ELb0ELb1EEEvNS_16Flash_bwd_paramsE,"",@"SHT_CUDA_INFO"
	.sectionflags	@""
	.align	4


	//----- nvinfo : EIATTR_CUDA_API_VERSION
	.align		4
        /*0000*/ 	.byte	0x04, 0x37
        /*0002*/ 	.short	(.L_396 - .L_395)
.L_395:
        /*0004*/ 	.word	0x00000082


	//----- nvinfo : EIATTR_KPARAM_INFO
	.align		4
.L_396:
        /*0008*/ 	.byte	0x04, 0x17
        /*000a*/ 	.short	(.L_398 - .L_397)
.L_397:
        /*000c*/ 	.word	0x00000000
        /*0010*/ 	.short	0x0000
        /*0012*/ 	.short	0x0000
        /*0014*/ 	.byte	0x00, 0xf0, 0x01, 0x0a


	//----- nvinfo : EIATTR_SPARSE_MMA_MASK
	.align		4
.L_398:
        /*0018*/ 	.byte	0x03, 0x50
        /*001a*/ 	.short	0x0000


	//----- nvinfo : EIATTR_MAXREG_COUNT
	.align		4
        /*001c*/ 	.byte	0x03, 0x1b
        /*001e*/ 	.short	0x00ff


	//----- nvinfo : EIATTR_NUM_BARRIERS
	.align		4
        /*0020*/ 	.byte	0x02, 0x4c
        /*0022*/ 	.byte	0x01
	.zero		1


	//----- nvinfo : EIATTR_MERCURY_ISA_VERSION
	.align		4
        /*0024*/ 	.byte	0x03, 0x5f
        /*0026*/ 	.short	0x0101


	//----- nvinfo : EIATTR_VRC_CTA_INIT_COUNT
	.align		4
        /*0028*/ 	.byte	0x02, 0x4a
	.zero		1
	.zero		1


	//----- nvinfo : EIATTR_EXIT_INSTR_OFFSETS
	.align		4
        /*002c*/ 	.byte	0x04, 0x1c
        /*002e*/ 	.short	(.L_400 - .L_399)


	//   ....[0]....
.L_399:
        /*0030*/ 	.word	0x00000080


	//   ....[1]....
        /*0034*/ 	.word	0x00008bf0


	//----- nvinfo : EIATTR_CRS_STACK_SIZE
	.align		4
.L_400:
        /*0038*/ 	.byte	0x04, 0x1e
        /*003a*/ 	.short	(.L_402 - .L_401)
.L_401:
        /*003c*/ 	.word	0x00000000


	//----- nvinfo : EIATTR_CBANK_PARAM_SIZE
	.align		4
.L_402:
        /*0040*/ 	.byte	0x03, 0x19
        /*0042*/ 	.short	0x0280


	//----- nvinfo : EIATTR_PARAM_CBANK
	.align		4
        /*0044*/ 	.byte	0x04, 0x0a
        /*0046*/ 	.short	(.L_404 - .L_403)
	.align		4
.L_403:
        /*0048*/ 	.word	index@(.nv.constant0._ZN5flash44flash_bwd_dq_dk_dv_loop_seqk_parallel_kernelI23Flash_bwd_kernel_traitsILi96ELi64ELi128ELi8ELi2ELi4ELi4ELb0ELb0EN7cutlass6half_tE19Flash_kernel_traitsILi96ELi64ELi128ELi8ES3_EELb0ELb1ELb0ELb0ELb0ELb0ELb1EEEvNS_16Flash_bwd_paramsE)
        /*004c*/ 	.short	0x0380
        /*004e*/ 	.short	0x0280


	//----- nvinfo : EIATTR_SW_WAR
	.align		4
.L_404:
        /*0050*/ 	.byte	0x04, 0x36
        /*0052*/ 	.short	(.L_406 - .L_405)
.L_405:
        /*0054*/ 	.word	0x00000008
.L_406:


//--------------------- .nv.info._ZN5flash44flash_bwd_dq_dk_dv_loop_seqk_parallel_kernelI23Flash_bwd_kernel_traitsILi96ELi64ELi128ELi8ELi2ELi4ELi4ELb0ELb0EN7cutlass6half_tE19Flash_kernel_traitsILi96ELi64ELi128ELi8ES3_EELb1ELb1ELb0ELb0ELb1ELb1ELb0EEEvNS_16Flash_bwd_paramsE --------------------------
	.section	.nv.info._ZN5flash44flash_bwd_dq_dk_dv_loop_seqk_parallel_kernelI23Flash_bwd_kernel_traitsILi96ELi64ELi128ELi8ELi2ELi4ELi4ELb0ELb0EN7cutlass6half_tE19Flash_kernel_traitsILi96ELi64ELi128ELi8ES3_EELb1ELb1ELb0ELb0ELb1ELb1ELb0EEEvNS_16Flash_bwd_paramsE,"",@"SHT_CUDA_INFO"
	.sectionflags	@""
	.align	4


	//----- nvinfo : EIATTR_CUDA_API_VERSION
	.align		4
        /*0000*/ 	.byte	0x04, 0x37
        /*0002*/ 	.short	(.L_408 - .L_407)
.L_407:
        /*0004*/ 	.word	0x00000082


	//----- nvinfo : EIATTR_KPARAM_INFO
	.align		4
.L_408:
        /*0008*/ 	.byte	0x04, 0x17
        /*000a*/ 	.short	(.L_410 - .L_409)
.L_409:
        /*000c*/ 	.word	0x00000000
        /*0010*/ 	.short	0x0000
        /*0012*/ 	.short	0x0000
        /*0014*/ 	.byte	0x00, 0xf0, 0x01, 0x0a


	//----- nvinfo : EIATTR_SPARSE_MMA_MASK
	.align		4
.L_410:
        /*0018*/ 	.byte	0x03, 0x50
        /*001a*/ 	.short	0x0000


	//----- nvinfo : EIATTR_MAXREG_COUNT
	.align		4
        /*001c*/ 	.byte	0x03, 0x1b
        /*001e*/ 	.short	0x00ff


	//----- nvinfo : EIATTR_NUM_BARRIERS
	.align		4
        /*0020*/ 	.byte	0x02, 0x4c
        /*0022*/ 	.byte	0x01
	.zero		1


	//----- nvinfo : EIATTR_MERCURY_ISA_VERSION
	.align		4
        /*0024*/ 	.byte	0x03, 0x5f
        /*0026*/ 	.short	0x0101


	//----- nvinfo : EIATTR_VRC_CTA_INIT_COUNT
	.align		4
        /*0028*/ 	.byte	0x02, 0x4a
	.zero		1
	.zero		1


	//----- nvinfo : EIATTR_EXIT_INSTR_OFFSETS
	.align		4
        /*002c*/ 	.byte	0x04, 0x1c
        /*002e*/ 	.short	(.L_412 - .L_411)


	//   ....[0]....
.L_411:
        /*0030*/ 	.word	0x00000080


	//   ....[1]....
        /*0034*/ 	.word	0x00006e10


	//----- nvinfo : EIATTR_CBANK_PARAM_SIZE
	.align		4
.L_412:
        /*0038*/ 	.byte	0x03, 0x19
        /*003a*/ 	.short	0x0280


	//----- nvinfo : EIATTR_PARAM_CBANK
	.align		4
        /*003c*/ 	.byte	0x04, 0x0a
        /*003e*/ 	.short	(.L_414 - .L_413)
	.align		4
.L_413:
        /*0040*/ 	.word	index@(.nv.constant0._ZN5flash44flash_bwd_dq_dk_dv_loop_seqk_parallel_kernelI23Flash_bwd_kernel_traitsILi96ELi64ELi128ELi8ELi2ELi4ELi4ELb0ELb0EN7cutlass6half_tE19Flash_kernel_traitsILi96ELi64ELi128ELi8ES3_EELb1ELb1ELb0ELb0ELb1ELb1ELb0EEEvNS_16Flash_bwd_paramsE)
        /*0044*/ 	.short	0x0380
        /*0046*/ 	.short	0x0280


	//----- nvinfo : EIATTR_SW_WAR
	.align		4
.L_414:
        /*0048*/ 	.byte	0x04, 0x36
        /*004a*/ 	.short	(.L_416 - .L_415)
.L_415:
        /*004c*/ 	.word	0x00000008
.L_416:


//--------------------- .nv.info._ZN5flash44flash_bwd_dq_dk_dv_loop_seqk_parallel_kernelI23Flash_bwd_kernel_traitsILi96ELi64ELi128ELi8ELi2ELi4ELi4ELb0ELb0EN7cutlass6half_tE19Flash_kernel_traitsILi96ELi64ELi128ELi8ES3_EELb0ELb1ELb0ELb0ELb1ELb1ELb1EEEvNS_16Flash_bwd_paramsE --------------------------
	.section	.nv.info._ZN5flash44flash_bwd_dq_dk_dv_loop_seqk_parallel_kernelI23Flash_bwd_kernel_traitsILi96ELi64ELi128ELi8ELi2ELi4ELi4ELb0ELb0EN7cutlass6half_tE19Flash_kernel_traitsILi96ELi64ELi128ELi8ES3_EELb0ELb1ELb0ELb0ELb1ELb1ELb1EEEvNS_16Flash_bwd_paramsE,"",@"SHT_CUDA_INFO"
	.sectionflags	@""
	.align	4


	//----- nvinfo : EIATTR_CUDA_API_VERSION
	.align		4
        /*0000*/ 	.byte	0x04, 0x37
        /*0002*/ 	.short	(.L_418 - .L_417)
.L_417:
        /*0004*/ 	.word	0x00000082


	//----- nvinfo : EIATTR_KPARAM_INFO
	.align		4
.L_418:
        /*0008*/ 	.byte	0x04, 0x17
        /*000a*/ 	.short	(.L_420 - .L_419)
.L_419:
        /*000c*/ 	.word	0x00000000
        /*0010*/ 	.short	0x0000
        /*0012*/ 	.short	0x0000
        /*0014*/ 	.byte	0x00, 0xf0, 0x01, 0x0a


	//----- nvinfo : EIATTR_SPARSE_MMA_MASK
	.align		4
.L_420:
        /*0018*/ 	.byte	0x03, 0x50
        /*001a*/ 	.short	0x0000


	//----- nvinfo : EIATTR_MAXREG_COUNT
	.align		4
        /*001c*/ 	.byte	0x03, 0x1b
        /*001e*/ 	.short	0x00ff


	//----- nvinfo : EIATTR_NUM_BARRIERS
	.align		4
        /*0020*/ 	.byte	0x02, 0x4c
        /*0022*/ 	.byte	0x01
	.zero		1


	//----- nvinfo : EIATTR_MERCURY_ISA_VERSION
	.align		4
        /*0024*/ 	.byte	0x03, 0x5f
        /*0026*/ 	.short	0x0101


	//----- nvinfo : EIATTR_VRC_CTA_INIT_COUNT
	.align		4
        /*0028*/ 	.byte	0x02, 0x4a
	.zero		1
	.zero		1


	//----- nvinfo : EIATTR_EXIT_INSTR_OFFSETS
	.align		4
        /*002c*/ 	.byte	0x04, 0x1c
        /*002e*/ 	.short	(.L_422 - .L_421)


	//   ....[0]....
.L_421:
        /*0030*/ 	.word	0x00000080


	//   ....[1]....
        /*0034*/ 	.word	0x00006ca0


	//----- nvinfo : EIATTR_CBANK_PARAM_SIZE
	.align		4
.L_422:
        /*0038*/ 	.byte	0x03, 0x19
        /*003a*/ 	.short	0x0280


	//----- nvinfo : EIATTR_PARAM_CBANK
	.align		4
        /*003c*/ 	.byte	0x04, 0x0a
        /*003e*/ 	.short	(.L_424 - .L_423)
	.align		4
.L_423:
        /*0040*/ 	.word	index@(.nv.constant0._ZN5flash44flash_bwd_dq_dk_dv_loop_seqk_parallel_kernelI23Flash_bwd_kernel_traitsILi96ELi64ELi128ELi8ELi2ELi4ELi4ELb0ELb0EN7cutlass6half_tE19Flash_kernel_traitsILi96ELi64ELi128ELi8ES3_EELb0ELb1ELb0ELb0ELb1ELb1ELb1EEEvNS_16Flash_bwd_paramsE)
        /*0044*/ 	.short	0x0380
        /*0046*/ 	.short	0x0280


	//----- nvinfo : EIATTR_SW_WAR
	.align		4
.L_424:
        /*0048*/ 	.byte	0x04, 0x36
        /*004a*/ 	.short	(.L_426 - .L_425)
.L_425:
        /*004c*/ 	.word	0x00000008
.L_426:


//--------------------- .nv.info._ZN5flash44flash_bwd_dq_dk_dv_loop_seqk_parallel_kernelI23Flash_bwd_kernel_traitsILi96ELi64ELi128ELi8ELi2ELi4ELi4ELb0ELb0EN7cutlass6half_tE19Flash_kernel_traitsILi96ELi64ELi128ELi8ES3_EELb1ELb1ELb0ELb0ELb0ELb1ELb0EEEvNS_16Flash_bwd_paramsE --------------------------
	.section	.nv.info._ZN5flash44flash_bwd_dq_dk_dv_loop_seqk_parallel_kernelI23Flash_bwd_kernel_traitsILi96ELi64ELi128ELi8ELi2ELi4ELi4ELb0ELb0EN7cutlass6half_tE19Flash_kernel_traitsILi96ELi64ELi128ELi8ES3_EELb1ELb1ELb0ELb0ELb0ELb1ELb0EEEvNS_16Flash_bwd_paramsE,"",@"SHT_CUDA_INFO"
	.sectionflags	@""
	.align	4


	//----- nvinfo : EIATTR_CUDA_API_VERSION
	.align		4
        /*0000*/ 	.byte	0x04, 0x37
        /*0002*/ 	.short	(.L_428 - .L_427)
.L_427:
        /*0004*/ 	.word	0x00000082


	//----- nvinfo : EIATTR_KPARAM_INFO
	.align		4
.L_428:
        /*0008*/ 	.byte	0x04, 0x17
        /*000a*/ 	.short	(.L_430 - .L_429)
.L_429:
        /*000c*/ 	.word	0x00000000
        /*0010*/ 	.short	0x0000
        /*0012*/ 	.short	0x0000
        /*0014*/ 	.byte	0x00, 0xf0, 0x01, 0x0a


	//----- nvinfo : EIATTR_SPARSE_MMA_MASK
	.align		4
.L_430:
        /*0018*/ 	.byte	0x03, 0x50
        /*001a*/ 	.short	0x0000


	//----- nvinfo : EIATTR_MAXREG_COUNT
	.align		4
        /*001c*/ 	.byte	0x03, 0x1b
        /*001e*/ 	.short	0x00ff


	//----- nvinfo : EIATTR_NUM_BARRIERS
	.align		4
        /*0020*/ 	.byte	0x02, 0x4c
        /*0022*/ 	.byte	0x01
	.zero		1


	//----- nvinfo : EIATTR_MERCURY_ISA_VERSION
	.align		4
        /*0024*/ 	.byte	0x03, 0x5f
        /*0026*/ 	.short	0x0101


	//----- nvinfo : EIATTR_VRC_CTA_INIT_COUNT
	.align		4
        /*0028*/ 	.byte	0x02, 0x4a
	.zero		1
	.zero		1


	//----- nvinfo : EIATTR_EXIT_INSTR_OFFSETS
	.align		4
        /*002c*/ 	.byte	0x04, 0x1c
        /*002e*/ 	.short	(.L_432 - .L_431)


	//   ....[0]....
.L_431:
        /*0030*/ 	.word	0x00000080


	//   ....[1]....
        /*0034*/ 	.word	0x00008190


	//----- nvinfo : EIATTR_CRS_STACK_SIZE
	.align		4
.L_432:
        /*0038*/ 	.byte	0x04, 0x1e
        /*003a*/ 	.short	(.L_434 - .L_433)
.L_433:
        /*003c*/ 	.word	0x00000000


	//----- nvinfo : EIATTR_CBANK_PARAM_SIZE
	.align		4
.L_434:
        /*0040*/ 	.byte	0x03, 0x19
        /*0042*/ 	.short	0x0280


	//----- nvinfo : EIATTR_PARAM_CBANK
	.align		4
        /*0044*/ 	.byte	0x04, 0x0a
        /*0046*/ 	.short	(.L_436 - .L_435)
	.align		4
.L_435:
        /*0048*/ 	.word	index@(.nv.constant0._ZN5flash44flash_bwd_dq_dk_dv_loop_seqk_parallel_kernelI23Flash_bwd_kernel_traitsILi96ELi64ELi128ELi8ELi2ELi4ELi4ELb0ELb0EN7cutlass6half_tE19Flash_kernel_traitsILi96ELi64ELi128ELi8ES3_EELb1ELb1ELb0ELb0ELb0ELb1ELb0EEEvNS_16Flash_bwd_paramsE)
        /*004c*/ 	.short	0x0380
        /*004e*/ 	.short	0x0280


	//----- nvinfo : EIATTR_SW_WAR
	.align		4
.L_436:
        /*0050*/ 	.byte	0x04, 0x36
        /*0052*/ 	.short	(.L_438 - .L_437)
.L_437:
        /*0054*/ 	.word	0x00000008
.L_438:


//--------------------- .nv.info._ZN5flash44flash_bwd_dq_dk_dv_loop_seqk_parallel_kernelI23Flash_bwd_kernel_traitsILi96ELi64ELi128ELi8ELi2ELi4ELi4ELb0ELb0EN7cutlass6half_tE19Flash_kernel_traitsILi96ELi64ELi128ELi8ES3_EELb0ELb1ELb0ELb0ELb0ELb1ELb1EEEvNS_16Flash_bwd_paramsE --------------------------
	.section	.nv.info._ZN5flash44flash_bwd_dq_dk_dv_loop_seqk_parallel_kernelI23Flash_bwd_kernel_traitsILi96ELi64ELi128ELi8ELi2ELi4ELi4ELb0ELb0EN7cutlass6half_tE19Flash_kernel_traitsILi96ELi64ELi128ELi8ES3_EELb0ELb1ELb0ELb0ELb0ELb1ELb1EEEvNS_16Flash_bwd_paramsE,"",@"SHT_CUDA_INFO"
	.sectionflags	@""
	.align	4


	//----- nvinfo : EIATTR_CUDA_API_VERSION
	.align		4
        /*0000*/ 	.byte	0x04, 0x37
        /*0002*/ 	.short	(.L_440 - .L_439)
.L_439:
        /*0004*/ 	.word	0x00000082


	//----- nvinfo : EIATTR_KPARAM_INFO
	.align		4
.L_440:
        /*0008*/ 	.byte	0x04, 0x17
        /*000a*/ 	.short	(.L_442 - .L_441)
.L_441:
        /*000c*/ 	.word	0x00000000
        /*0010*/ 	.short	0x0000
        /*0012*/ 	.short	0x0000
        /*0014*/ 	.byte	0x00, 0xf0, 0x01, 0x0a


	//----- nvinfo : EIATTR_SPARSE_MMA_MASK
	.align		4
.L_442:
        /*0018*/ 	.byte	0x03, 0x50
        /*001a*/ 	.short	0x0000


	//----- nvinfo : EIATTR_MAXREG_COUNT
	.align		4
        /*001c*/ 	.byte	0x03, 0x1b
        /*001e*/ 	.short	0x00ff


	//----- nvinfo : EIATTR_NUM_BARRIERS
	.align		4
        /*0020*/ 	.byte	0x02, 0x4c
        /*0022*/ 	.byte	0x01
	.zero		1


	//----- nvinfo : EIATTR_MERCURY_ISA_VERSION
	.align		4
        /*0024*/ 	.byte	0x03, 0x5f
        /*0026*/ 	.short	0x0101


	//----- nvinfo : EIATTR_VRC_CTA_INIT_COUNT
	.align		4
        /*0028*/ 	.byte	0x02, 0x4a
	.zero		1
	.zero		1


	//----- nvinfo : EIATTR_EXIT_INSTR_OFFSETS
	.align		4
        /*002c*/ 	.byte	0x04, 0x1c
        /*002e*/ 	.short	(.L_444 - .L_443)


	//   ....[0]....
.L_443:
        /*0030*/ 	.word	0x00000080


	//   ....[1]....
        /*0034*/ 	.word	0x00008060


	//----- nvinfo : EIATTR_CRS_STACK_SIZE
	.align		4
.L_444:
        /*0038*/ 	.byte	0x04, 0x1e
        /*003a*/ 	.short	(.L_446 - .L_445)
.L_445:
        /*003c*/ 	.word	0x00000000


	//----- nvinfo : EIATTR_CBANK_PARAM_SIZE
	.align		4
.L_446:
        /*0040*/ 	.byte	0x03, 0x19
        /*0042*/ 	.short	0x0280


	//----- nvinfo : EIATTR_PARAM_CBANK
	.align		4
        /*0044*/ 	.byte	0x04, 0x0a
        /*0046*/ 	.short	(.L_448 - .L_447)
	.align		4
.L_447:
        /*0048*/ 	.word	index@(.nv.constant0._ZN5flash44flash_bwd_dq_dk_dv_loop_seqk_parallel_kernelI23Flash_bwd_kernel_traitsILi96ELi64ELi128ELi8ELi2ELi4ELi4ELb0ELb0EN7cutlass6half_tE19Flash_kernel_traitsILi96ELi64ELi128ELi8ES3_EELb0ELb1ELb0ELb0ELb0ELb1ELb1EEEvNS_16Flash_bwd_paramsE)
        /*004c*/ 	.short	0x0380
        /*004e*/ 	.short	0x0280


	//----- nvinfo : EIATTR_SW_WAR
	.align		4
.L_448:
        /*0050*/ 	.byte	0x04, 0x36
        /*0052*/ 	.short	(.L_450 - .L_449)
.L_449:
        /*0054*/ 	.word	0x00000008
.L_450:


//--------------------- .nv.info._ZN5flash44flash_bwd_dq_dk_dv_loop_seqk_parallel_kernelI23Flash_bwd_kernel_traitsILi96ELi64ELi128ELi8ELi2ELi4ELi4ELb0ELb0EN7cutlass6half_tE19Flash_kernel_traitsILi96ELi64ELi128ELi8ES3_EELb1ELb1ELb0ELb1ELb0ELb0ELb0EEEvNS_16Flash_bwd_paramsE --------------------------
	.section	.nv.info._ZN5flash44flash_bwd_dq_dk_dv_loop_seqk_parallel_kernelI23Flash_bwd_kernel_traitsILi96ELi64ELi128ELi8ELi2ELi4ELi4ELb0ELb0EN7cutlass6half_tE19Flash_kernel_traitsILi96ELi64ELi128ELi8ES3_EELb1ELb1ELb0ELb1ELb0ELb0ELb0EEEvNS_16Flash_bwd_paramsE,"",@"SHT_CUDA_INFO"
	.sectionflags	@""
	.align	4


	//----- nvinfo : EIATTR_CUDA_API_VERSION
	.align		4
        /*0000*/ 	.byte	0x04, 0x37
        /*0002*/ 	.short	(.L_452 - .L_451)
.L_451:
        /*0004*/ 	.word	0x00000082


	//----- nvinfo : EIATTR_KPARAM_INFO
	.align		4
.L_452:
        /*0008*/ 	.byte	0x04, 0x17
        /*000a*/ 	.short	(.L_454 - .L_453)
.L_453:
        /*000c*/ 	.word	0x00000000
        /*0010*/ 	.short	0x0000
        /*0012*/ 	.short	0x0000
        /*0014*/ 	.byte	0x00, 0xf0, 0x01, 0x0a


	//----- nvinfo : EIATTR_SPARSE_MMA_MASK
	.align		4
.L_454:
        /*0018*/ 	.byte	0x03, 0x50
        /*001a*/ 	.short	0x0000


	//----- nvinfo : EIATTR_MAXREG_COUNT
	.align		4
        /*001c*/ 	.byte	0x03, 0x1b
        /*001e*/ 	.short	0x00ff


	//----- nvinfo : EIATTR_NUM_BARRIERS
	.align		4
        /*0020*/ 	.byte	0x02, 0x4c
        /*0022*/ 	.byte	0x01
	.zero		1


	//----- nvinfo : EIATTR_MERCURY_ISA_VERSION
	.align		4
        /*0024*/ 	.byte	0x03, 0x5f
        /*0026*/ 	.short	0x0101


	//----- nvinfo : EIATTR_VRC_CTA_INIT_COUNT
	.align		4
        /*0028*/ 	.byte	0x02, 0x4a
	.zero		1
	.zero		1


	//----- nvinfo : EIATTR_EXIT_INSTR_OFFSETS
	.align		4
        /*002c*/ 	.byte	0x04, 0x1c
        /*002e*/ 	.short	(.L_456 - .L_455)


	//   ....[0]....
.L_455:
        /*0030*/ 	.word	0x00000080


	//   ....[1]....
        /*0034*/ 	.word	0x00009480


	//----- nvinfo : EIATTR_CRS_STACK_SIZE
	.align		4
.L_456:
        /*0038*/ 	.byte	0x04, 0x1e
        /*003a*/ 	.short	(.L_458 - .L_457)
.L_457:
        /*003c*/ 	.word	0x00000000


	//----- nvinfo : EIATTR_CBANK_PARAM_SIZE
	.align		4
.L_458:
        /*0040*/ 	.byte	0x03, 0x19
        /*0042*/ 	.short	0x0280


	//----- nvinfo : EIATTR_PARAM_CBANK
	.align		4
        /*0044*/ 	.byte	0x04, 0x0a
        /*0046*/ 	.short	(.L_460 - .L_459)
	.align		4
.L_459:
        /*0048*/ 	.word	index@(.nv.constant0._ZN5flash44flash_bwd_dq_dk_dv_loop_seqk_parallel_kernelI23Flash_bwd_kernel_traitsILi96ELi64ELi128ELi8ELi2ELi4ELi4ELb0ELb0EN7cutlass6half_tE19Flash_kernel_traitsILi96ELi64ELi128ELi8ES3_EELb1ELb1ELb0ELb1ELb0ELb0ELb0EEEvNS_16Flash_bwd_paramsE)
        /*004c*/ 	.short	0x0380
        /*004e*/ 	.short	0x0280


	//----- nvinfo : EIATTR_SW_WAR
	.align		4
.L_460:
        /*0050*/ 	.byte	0x04, 0x36
        /*0052*/ 	.short	(.L_462 - .L_461)
.L_461:
        /*0054*/ 	.word	0x00000008
.L_462:


//--------------------- .nv.info._ZN5flash44flash_bwd_dq_dk_dv_loop_seqk_parallel_kernelI23Flash_bwd_kernel_traitsILi96ELi64ELi128ELi8ELi2ELi4ELi4ELb0ELb0EN7cutlass6half_tE19Flash_kernel_traitsILi96ELi64ELi128ELi8ES3_EELb0ELb1ELb0ELb1ELb0ELb0ELb1EEEvNS_16Flash_bwd_paramsE --------------------------
	.section	.nv.info._ZN5flash44flash_bwd_dq_dk_dv_loop_seqk_parallel_kernelI23Flash_bwd_kernel_traitsILi96ELi64ELi128ELi8ELi2ELi4ELi4ELb0ELb0EN7cutlass6half_tE19Flash_kernel_traitsILi96ELi64ELi128ELi8ES3_EELb0ELb1ELb0ELb1ELb0ELb0ELb1EEEvNS_16Flash_bwd_paramsE,"",@"SHT_CUDA_INFO"
	.sectionflags	@""
	.align	4


	//----- nvinfo : EIATTR_CUDA_API_VERSION
	.align		4
        /*0000*/ 	.byte	0x04, 0x37
        /*0002*/ 	.short	(.L_464 - .L_463)
.L_463:
        /*0004*/ 	.word	0x00000082


	//----- nvinfo : EIATTR_KPARAM_INFO
	.align		4
.L_464:
        /*0008*/ 	.byte	0x04, 0x17
        /*000a*/ 	.short	(.L_466 - .L_465)
.L_465:
        /*000c*/ 	.word	0x00000000
        /*0010*/ 	.short	0x0000
        /*0012*/ 	.short	0x0000
        /*0014*/ 	.byte	0x00, 0xf0, 0x01, 0x0a


	//----- nvinfo : EIATTR_SPARSE_MMA_MASK
	.align		4
.L_466:
        /*0018*/ 	.byte	0x03, 0x50
        /*001a*/ 	.short	0x0000


	//----- nvinfo : EIATTR_MAXREG_COUNT
	.align		4
        /*001c*/ 	.byte	0x03, 0x1b
        /*001e*/ 	.short	0x00ff


	//----- nvinfo : EIATTR_NUM_BARRIERS
	.align		4
        /*0020*/ 	.byte	0x02, 0x4c
        /*0022*/ 	.byte	0x01
	.zero		1


	//----- nvinfo : EIATTR_ANNOTATIONS
	.align		4
        /*0024*/ 	.byte	0x04, 0x55
        /*0026*/ 	.short	(.L_468 - .L_467)


	//   ....[0]....
.L_467:
        /*0028*/ 	.word	0x00000001
        /*002c*/ 	.byte	0xd0, 0x33, 0x00, 0x00, 0x01, 0x00, 0x00, 0x00, 0x10, 0x36, 0x00, 0x00, 0x01, 0x00, 0x00, 0x00
        /*003c*/ 	.byte	0xe0, 0x44, 0x00, 0x00, 0x01, 0x00, 0x00, 0x00, 0x40, 0x4c, 0x00, 0x00


	//----- nvinfo : EIATTR_MERCURY_ISA_VERSION
	.align		4
.L_468:
        /*0048*/ 	.byte	0x03, 0x5f
        /*004a*/ 	.short	0x0101


	//----- nvinfo : EIATTR_VRC_CTA_INIT_COUNT
	.align		4
        /*004c*/ 	.byte	0x02, 0x4a
	.zero		1
	.zero		1


	//----- nvinfo : EIATTR_EXIT_INSTR_OFFSETS
	.align		4
        /*0050*/ 	.byte	0x04, 0x1c
        /*0052*/ 	.short	(.L_470 - .L_469)


	//   ....[0]....
.L_469:
        /*0054*/ 	.word	0x00000090


	//   ....[1]....
        /*0058*/ 	.word	0x00008f90


	//----- nvinfo : EIATTR_CRS_STACK_SIZE
	.align		4
.L_470:
        /*005c*/ 	.byte	0x04, 0x1e
        /*005e*/ 	.short	(.L_472 - .L_471)
.L_471:
        /*0060*/ 	.word	0x00000000


	//----- nvinfo : EIATTR_CBANK_PARAM_SIZE
	.align		4
.L_472:
        /*0064*/ 	.byte	0x03, 0x19
        /*0066*/ 	.short	0x0280


	//----- nvinfo : EIATTR_PARAM_CBANK
	.align		4
        /*0068*/ 	.byte	0x04, 0x0a
        /*006a*/ 	.short	(.L_474 - .L_473)
	.align		4
.L_473:
        /*006c*/ 	.word	index@(.nv.constant0._ZN5flash44flash_bwd_dq_dk_dv_loop_seqk_parallel_kernelI23Flash_bwd_kernel_traitsILi96ELi64ELi128ELi8ELi2ELi4ELi4ELb0ELb0EN7cutlass6half_tE19Flash_kernel_traitsILi96ELi64ELi128ELi8ES3_EELb0ELb1ELb0ELb1ELb0ELb0ELb1EEEvNS_16Flash_bwd_paramsE)
        /*0070*/ 	.short	0x0380
        /*0072*/ 	.short	0x0280


	//----- nvinfo : EIATTR_SW_WAR
	.align		4
.L_474:
        /*0074*/ 	.byte	0x04, 0x36
        /*0076*/ 	.short	(.L_476 - .L_475)
.L_475:
        /*0078*/ 	.word	0x00000008
.L_476:


//--------------------- .nv.info._ZN5flash25flash_bwd_dot_do_o_kernelILb0E23Flash_bwd_kernel_traitsILi96ELi64ELi128ELi8ELi2ELi4ELi4ELb0ELb0EN7cutlass6half_tE19Flash_kernel_traitsILi96ELi64ELi128ELi8ES3_EEEEvNS_16Flash_bwd_paramsE --------------------------
	.section	.nv.info._ZN5flash25flash_bwd_dot_do_o_kernelILb0E23Flash_bwd_kernel_traitsILi96ELi64ELi128ELi8ELi2ELi4ELi4ELb0ELb0EN7cutlass6half_tE19Flash_kernel_traitsILi96ELi64ELi128ELi8ES3_EEEEvNS_16Flash_bwd_paramsE,"",@"SHT_CUDA_INFO"
	.sectionflags	@""
	.align	4


	//----- nvinfo : EIATTR_CUDA_API_VERSION
	.align		4
        /*0000*/ 	.byte	0x04, 0x37
        /*0002*/ 	.short	(.L_478 - .L_477)
.L_477:
        /*0004*/ 	.word	0x00000082


	//----- nvinfo : EIATTR_KPARAM_INFO
	.align		4
.L_478:
        /*0008*/ 	.byte	0x04, 0x17
        /*000a*/ 	.short	(.L_480 - .L_479)
.L_479:
        /*000c*/ 	.word	0x00000000
        /*0010*/ 	.short	0x0000
        /*0012*/ 	.short	0x0000
        /*0014*/ 	.byte	0x00, 0xf0, 0x01, 0x0a


	//----- nvinfo : EIATTR_SPARSE_MMA_MASK
	.align		4
.L_480:
        /*0018*/ 	.byte	0x03, 0x50
        /*001a*/ 	.short	0x0000


	//----- nvinfo : EIATTR_MAXREG_COUNT
	.align		4
        /*001c*/ 	.byte	0x03, 0x1b
        /*001e*/ 	.short	0x00ff


	//----- nvinfo : EIATTR_MERCURY_ISA_VERSION
	.align		4
        /*0020*/ 	.byte	0x03, 0x5f
        /*0022*/ 	.short	0x0101


	//----- nvinfo : EIATTR_COOP_GROUP_MASK_REGIDS
	.align		4
        /*0024*/ 	.byte	0x04, 0x29
        /*0026*/ 	.short	(.L_482 - .L_481)


	//   ....[0]....
.L_481:
        /*0028*/ 	.word	0xffffffff


	//   ....[1]....
        /*002c*/ 	.word	0xffffffff


	//----- nvinfo : EIATTR_COOP_GROUP_INSTR_OFFSETS
	.align		4
.L_482:
        /*0030*/ 	.byte	0x04, 0x28
        /*0032*/ 	.short	(.L_484 - .L_483)


	//   ....[0]....
.L_483:
        /*0034*/ 	.word	0x00000c40


	//   ....[1]....
        /*0038*/ 	.word	0x00000c60


	//----- nvinfo : EIATTR_VRC_CTA_INIT_COUNT
	.align		4
.L_484:
        /*003c*/ 	.byte	0x02, 0x4a
	.zero		1
	.zero		1


	//----- nvinfo : EIATTR_EXIT_INSTR_OFFSETS
	.align		4
        /*0040*/ 	.byte	0x04, 0x1c
        /*0042*/ 	.short	(.L_486 - .L_485)


	//   ....[0]....
.L_485:
        /*0044*/ 	.word	0x00000120


	//   ....[1]....
        /*0048*/ 	.word	0x00000c90


	//   ....[2]....
        /*004c*/ 	.word	0x00000d00


	//----- nvinfo : EIATTR_CRS_STACK_SIZE
	.align		4
.L_486:
        /*0050*/ 	.byte	0x04, 0x1e
        /*0052*/ 	.short	(.L_488 - .L_487)
.L_487:
        /*0054*/ 	.word	0x00000000


	//----- nvinfo : EIATTR_CBANK_PARAM_SIZE
	.align		4
.L_488:
        /*0058*/ 	.byte	0x03, 0x19
        /*005a*/ 	.short	0x0280


	//----- nvinfo : EIATTR_PARAM_CBANK
	.align		4
        /*005c*/ 	.byte	0x04, 0x0a
        /*005e*/ 	.short	(.L_490 - .L_489)
	.align		4
.L_489:
        /*0060*/ 	.word	index@(.nv.constant0._ZN5flash25flash_bwd_dot_do_o_kernelILb0E23Flash_bwd_kernel_traitsILi96ELi64ELi128ELi8ELi2ELi4ELi4ELb0ELb0EN7cutlass6half_tE19Flash_kernel_traitsILi96ELi64ELi128ELi8ES3_EEEEvNS_16Flash_bwd_paramsE)
        /*0064*/ 	.short	0x0380
        /*0066*/ 	.short	0x0280


	//----- nvinfo : EIATTR_SW_WAR
	.align		4
.L_490:
        /*0068*/ 	.byte	0x04, 0x36
        /*006a*/ 	.short	(.L_492 - .L_491)
.L_491:
        /*006c*/ 	.word	0x00000008
.L_492:


//--------------------- .nv.info._ZN5flash25flash_bwd_dot_do_o_kernelILb1E23Flash_bwd_kernel_traitsILi96ELi64ELi128ELi8ELi2ELi4ELi4ELb0ELb0EN7cutlass6half_tE19Flash_kernel_traitsILi96ELi64ELi128ELi8ES3_EEEEvNS_16Flash_bwd_paramsE --------------------------
	.section	.nv.info._ZN5flash25flash_bwd_dot_do_o_kernelILb1E23Flash_bwd_kernel_traitsILi96ELi64ELi128ELi8ELi2ELi4ELi4ELb0ELb0EN7cutlass6half_tE19Flash_kernel_traitsILi96ELi64ELi128ELi8ES3_EEEEvNS_16Flash_bwd_paramsE,"",@"SHT_CUDA_INFO"
	.sectionflags	@""
	.align	4


	//----- nvinfo : EIATTR_CUDA_API_VERSION
	.align		4
        /*0000*/ 	.byte	0x04, 0x37
        /*0002*/ 	.short	(.L_494 - .L_493)
.L_493:
        /*0004*/ 	.word	0x00000082


	//----- nvinfo : EIATTR_KPARAM_INFO
	.align		4
.L_494:
        /*0008*/ 	.byte	0x04, 0x17
        /*000a*/ 	.short	(.L_496 - .L_495)
.L_495:
        /*000c*/ 	.word	0x00000000
        /*0010*/ 	.short	0x0000
        /*0012*/ 	.short	0x0000
        /*0014*/ 	.byte	0x00, 0xf0, 0x01, 0x0a


	//----- nvinfo : EIATTR_SPARSE_MMA_MASK
	.align		4
.L_496:
        /*0018*/ 	.byte	0x03, 0x50
        /*001a*/ 	.short	0x0000


	//----- nvinfo : EIATTR_MAXREG_COUNT
	.align		4
        /*001c*/ 	.byte	0x03, 0x1b
        /*001e*/ 	.short	0x00ff


	//----- nvinfo : EIATTR_MERCURY_ISA_VERSION
	.align		4
        /*0020*/ 	.byte	0x03, 0x5f
        /*0022*/ 	.short	0x0101


	//----- nvinfo : EIATTR_COOP_GROUP_MASK_REGIDS
	.align		4
        /*0024*/ 	.byte	0x04, 0x29
        /*0026*/ 	.short	(.L_498 - .L_497)


	//   ....[0]....
.L_497:
        /*0028*/ 	.word	0xffffffff


	//   ....[1]....
        /*002c*/ 	.word	0xffffffff


	//----- nvinfo : EIATTR_COOP_GROUP_INSTR_OFFSETS
	.align		4
.L_498:
        /*0030*/ 	.byte	0x04, 0x28
        /*0032*/ 	.short	(.L_500 - .L_499)


	//   ....[0]....
.L_499:
        /*0034*/ 	.word	0x00000f10


	//   ....[1]....
        /*0038*/ 	.word	0x00000f60


	//----- nvinfo : EIATTR_VRC_CTA_INIT_COUNT
	.align		4
.L_500:
        /*003c*/ 	.byte	0x02, 0x4a
	.zero		1
	.zero		1


	//----- nvinfo : EIATTR_EXIT_INSTR_OFFSETS
	.align		4
        /*0040*/ 	.byte	0x04, 0x1c
        /*0042*/ 	.short	(.L_502 - .L_501)


	//   ....[0]....
.L_501:
        /*0044*/ 	.word	0x00000120


	//   ....[1]....
        /*0048*/ 	.word	0x00001050


	//----- nvinfo : EIATTR_CRS_STACK_SIZE
	.align		4
.L_502:
        /*004c*/ 	.byte	0x04, 0x1e
        /*004e*/ 	.short	(.L_504 - .L_503)
.L_503:
        /*0050*/ 	.word	0x00000000


	//----- nvinfo : EIATTR_CBANK_PARAM_SIZE
	.align		4
.L_504:
        /*0054*/ 	.byte	0x03, 0x19
        /*0056*/ 	.short	0x0280


	//----- nvinfo : EIATTR_PARAM_CBANK
	.align		4
        /*0058*/ 	.byte	0x04, 0x0a
        /*005a*/ 	.short	(.L_506 - .L_505)
	.align		4
.L_505:
        /*005c*/ 	.word	index@(.nv.constant0._ZN5flash25flash_bwd_dot_do_o_kernelILb1E23Flash_bwd_kernel_traitsILi96ELi64ELi128ELi8ELi2ELi4ELi4ELb0ELb0EN7cutlass6half_tE19Flash_kernel_traitsILi96ELi64ELi128ELi8ES3_EEEEvNS_16Flash_bwd_paramsE)
        /*0060*/ 	.short	0x0380
        /*0062*/ 	.short	0x0280


	//----- nvinfo : EIATTR_SW_WAR
	.align		4
.L_506:
        /*0064*/ 	.byte	0x04, 0x36
        /*0066*/ 	.short	(.L_508 - .L_507)
.L_507:
        /*0068*/ 	.word	0x00000008
.L_508:


//--------------------- .nv.callgraph             --------------------------
	.section	.nv.callgraph,"",@"SHT_CUDA_CALLGRAPH"
	.align	4
	.sectionentsize	8
	.align		4
        /*0000*/ 	.word	0x00000000
	.align		4
        /*0004*/ 	.word	0xffffffff
	.align		4
        /*0008*/ 	.word	0x00000000
	.align		4
        /*000c*/ 	.word	0xfffffffe
	.align		4
        /*0010*/ 	.word	0x00000000
	.align		4
        /*0014*/ 	.word	0xfffffffd
	.align		4
        /*0018*/ 	.word	0x00000000
	.align		4
        /*001c*/ 	.word	0xfffffffc


//--------------------- .nv.constant4             --------------------------
	.section	.nv.constant4,"a",@progbits
	.align	8
	.align		8
.nv.constant4:
        /*0000*/ 	.dword	_ZN72_INTERNAL_63872949_36_flash_bwd_hdim96_fp16_causal_sm80_cu_21e1f8cb_28514cuda3std3__45__cpo5beginE
	.align		8
        /*0008*/ 	.dword	_ZN72_INTERNAL_63872949_36_flash_bwd_hdim96_fp16_causal_sm80_cu_21e1f8cb_28514cuda3std3__45__cpo3endE
	.align		8
        /*0010*/ 	.dword	_ZN72_INTERNAL_63872949_36_flash_bwd_hdim96_fp16_causal_sm80_cu_21e1f8cb_28514cuda3std3__45__cpo6cbeginE
	.align		8
        /*0018*/ 	.dword	_ZN72_INTERNAL_63872949_36_flash_bwd_hdim96_fp16_causal_sm80_cu_21e1f8cb_28514cuda3std3__45__cpo4cendE
	.align		8
        /*0020*/ 	.dword	_ZN72_INTERNAL_63872949_36_flash_bwd_hdim96_fp16_causal_sm80_cu_21e1f8cb_28514cuda3std3__474_GLOBAL__N__63872949_36_flash_bwd_hdim96_fp16_causal_sm80_cu_21e1f8cb_28516ignoreE
	.align		8
        /*0028*/ 	.dword	_ZN72_INTERNAL_63872949_36_flash_bwd_hdim96_fp16_causal_sm80_cu_21e1f8cb_28514cuda3std3__419piecewise_constructE
	.align		8
        /*0030*/ 	.dword	_ZN72_INTERNAL_63872949_36_flash_bwd_hdim96_fp16_causal_sm80_cu_21e1f8cb_28514cuda3std3__48in_placeE
	.align		8
        /*0038*/ 	.dword	_ZN72_INTERNAL_63872949_36_flash_bwd_hdim96_fp16_causal_sm80_cu_21e1f8cb_28514cuda3std6ranges3__45__cpo4swapE
	.align		8
        /*0040*/ 	.dword	_ZN72_INTERNAL_63872949_36_flash_bwd_hdim96_fp16_causal_sm80_cu_21e1f8cb_28514cuda3std6ranges3__45__cpo9iter_moveE
	.align		8
        /*0048*/ 	.dword	_ZN72_INTERNAL_63872949_36_flash_bwd_hdim96_fp16_causal_sm80_cu_21e1f8cb_28514cute7productE
	.align		8
        /*0050*/ 	.dword	_ZN72_INTERNAL_63872949_36_flash_bwd_hdim96_fp16_causal_sm80_cu_21e1f8cb_28514cute1_E


//--------------------- .text._ZN5flash44flash_bwd_dq_dk_dv_loop_seqk_parallel_kernelI23Flash_bwd_kernel_traitsILi96ELi64ELi128ELi8ELi2ELi4ELi4ELb1ELb0EN7cutlass6half_tE19Flash_kernel_traitsILi96ELi64ELi128ELi8ES3_EELb0ELb1ELb0ELb0ELb0ELb0ELb0EEEvNS_16Flash_bwd_paramsE --------------------------
	.section	.text._ZN5flash44flash_bwd_dq_dk_dv_loop_seqk_parallel_kernelI23Flash_bwd_kernel_traitsILi96ELi64ELi128ELi8ELi2ELi4ELi4ELb1ELb0EN7cutlass6half_tE19Flash_kernel_traitsILi96ELi64ELi128ELi8ES3_EELb0ELb1ELb0ELb0ELb0ELb0ELb0EEEvNS_16Flash_bwd_paramsE,"ax",@progbits
	.align	128
        .global         _ZN5flash44flash_bwd_dq_dk_dv_loop_seqk_parallel_kernelI23Flash_bwd_kernel_traitsILi96ELi64ELi128ELi8ELi2ELi4ELi4ELb1ELb0EN7cutlass6half_tE19Flash_kernel_traitsILi96ELi64ELi128ELi8ES3_EELb0ELb1ELb0ELb0ELb0ELb0ELb0EEEvNS_16Flash_bwd_paramsE
        .type           _ZN5flash44flash_bwd_dq_dk_dv_loop_seqk_parallel_kernelI23Flash_bwd_kernel_traitsILi96ELi64ELi128ELi8ELi2ELi4ELi4ELb1ELb0EN7cutlass6half_tE19Flash_kernel_traitsILi96ELi64ELi128ELi8ES3_EELb0ELb1ELb0ELb0ELb0ELb0ELb0EEEvNS_16Flash_bwd_paramsE,@function
        .size           _ZN5flash44flash_bwd_dq_dk_dv_loop_seqk_parallel_kernelI23Flash_bwd_kernel_traitsILi96ELi64ELi128ELi8ELi2ELi4ELi4ELb1ELb0EN7cutlass6half_tE19Flash_kernel_traitsILi96ELi64ELi128ELi8ES3_EELb0ELb1ELb0ELb0ELb0ELb0ELb0EEEvNS_16Flash_bwd_paramsE,(.L_x_875 - _ZN5flash44flash_bwd_dq_dk_dv_loop_seqk_parallel_kernelI23Flash_bwd_kernel_traitsILi96ELi64ELi128ELi8ELi2ELi4ELi4ELb1ELb0EN7cutlass6half_tE19Flash_kernel_traitsILi96ELi64ELi128ELi8ES3_EELb0ELb1ELb0ELb0ELb0ELb0ELb0EEEvNS_16Flash_bwd_paramsE)
        .other          _ZN5flash44flash_bwd_dq_dk_dv_loop_seqk_parallel_kernelI23Flash_bwd_kernel_traitsILi96ELi64ELi128ELi8ELi2ELi4ELi4ELb1ELb0EN7cutlass6half_tE19Flash_kernel_traitsILi96ELi64ELi128ELi8ES3_EELb0ELb1ELb0ELb0ELb0ELb0ELb0EEEvNS_16Flash_bwd_paramsE,@"STO_CUDA_ENTRY STV_DEFAULT"
_ZN5flash44flash_bwd_dq_dk_dv_loop_seqk_parallel_kernelI23Flash_bwd_kernel_traitsILi96ELi64ELi128ELi8ELi2ELi4ELi4ELb1ELb0EN7cutlass6half_tE19Flash_kernel_traitsILi96ELi64ELi128ELi8ES3_EELb0ELb1ELb0ELb0ELb0ELb0ELb0EEEvNS_16Flash_bwd_paramsE:
.text._ZN5flash44flash_bwd_dq_dk_dv_loop_seqk_parallel_kernelI23Flash_bwd_kernel_traitsILi96ELi64ELi128ELi8ELi2ELi4ELi4ELb1ELb0EN7cutlass6half_tE19Flash_kernel_traitsILi96ELi64ELi128ELi8ES3_EELb0ELb1ELb0ELb0ELb0ELb0ELb0EEEvNS_16Flash_bwd_paramsE:
[----:B------:R-:W-:Y:S08]  /*0000*/  LDC R1, c[0x0][0x37c] ;  /* 0x0000df00ff017b82 */ /* 0x000ff00000000800 */
[----:B------:R-:W1:Y:S08]  /*0010*/  LDC R0, c[0x0][0x438] ;  /* 0x00010e00ff007b82 */ /* 0x000e700000000800 */
[----:B------:R-:W2:Y:S01]  /*0020*/  S2UR UR45, SR_CTAID.X ;  /* 0x00000000002d79c3 */ /* 0x000ea20000002500 */
[----:B-1----:R-:W-:-:S05]  /*0030*/  VIADD R0, R0, 0x7f ;  /* 0x0000007f00007836 */ /* 0x002fca0000000000 */
[----:B------:R-:W-:-:S04]  /*0040*/  SHF.R.S32.HI R2, RZ, 0x1f, R0 ;  /* 0x0000001fff027819 */ /* 0x000fc80000011400 */
[----:B------:R-:W-:-:S04]  /*0050*/  LEA.HI R0, R2, R0, RZ, 0x7 ;  /* 0x0000000002007211 */ /* 0x000fc800078f38ff */
[----:B------:R-:W-:-:S04]  /*0060*/  SHF.R.S32.HI R0, RZ, 0x7, R0 ;  /* 0x00000007ff007819 */ /* 0x000fc80000011400 */
[----:B--2---:R-:W-:-:S13]  /*0070*/  ISETP.LE.AND P0, PT, R0, UR45, PT ;  /* 0x0000002d00007c0c */ /* 0x004fda000bf03270 */
[----:B------:R-:W-:Y:S05]  /*0080*/  @P0 EXIT ;  /* 0x000000000000094d */ /* 0x000fea0003800000 */
[----:B------:R-:W1:Y:S01]  /*0090*/  S2UR UR51, SR_CTAID.Y ;  /* 0x00000000003379c3 */ /* 0x000e620000002600 */
[----:B------:R-:W1:Y:S01]  /*00a0*/  LDCU.64 UR10, c[0x0][0x468] ;  /* 0x00008d00ff0a77ac */ /* 0x000e620008000a00 */
[----:B------:R-:W2:Y:S06]  /*00b0*/  LDCU.64 UR4, c[0x0][0x468] ;  /* 0x00008d00ff0477ac */ /* 0x000eac0008000a00 */
[----:B------:R-:W-:Y:S01]  /*00c0*/  S2UR UR27, SR_CTAID.Z ;  /* 0x00000000001b79c3 */ /* 0x000fe20000002700 */
[----:B------:R-:W3:Y:S01]  /*00d0*/  LDCU.64 UR6, c[0x0][0x460] ;  /* 0x00008c00ff0677ac */ /* 0x000ee20008000a00 */
[----:B------:R-:W4:Y:S06]  /*00e0*/  LDCU.U8 UR12, c[0x0][0x532] ;  /* 0x0000a640ff0c77ac */ /* 0x000f2c0008000000 */
[----:B------:R-:W-:Y:S01]  /*00f0*/  S2UR UR25, SR_CTAID.X ;  /* 0x00000000001979c3 */ /* 0x000fe20000002500 */
[----:B------:R-:W4:Y:S01]  /*0100*/  LDCU.64 UR36, c[0x0][0x358] ;  /* 0x00006b00ff2477ac */ /* 0x000f220008000a00 */
[----:B------:R-:W4:Y:S06]  /*0110*/  LDCU.64 UR30, c[0x0][0x460] ;  /* 0x00008c00ff1e77ac */ /* 0x000f2c0008000a00 */
[----:B------:R-:W-:Y:S01]  /*0120*/  S2UR UR22, SR_CTAID.Y ;  /* 0x00000000001679c3 */ /* 0x000fe20000002600 */
[----:B-1----:R-:W-:-:S02]  /*0130*/  ULEA UR9, UP0, UR51, UR10, 0x2 ;  /* 0x0000000a33097291 */ /* 0x002fc4000f8010ff */
[----:B--2---:R-:W-:Y:S02]  /*0140*/  UISETP.EQ.U32.AND UP2, UPT, UR4, URZ, UPT ;  /* 0x000000ff0400728c */ /* 0x004fe4000bf42070 */
[----:B------:R-:W-:Y:S02]  /*0150*/  UISETP.NE.U32.AND UP6, UPT, UR4, URZ, UPT ;  /* 0x000000ff0400728c */ /* 0x000fe4000bfc5070 */
[----:B------:R-:W-:Y:S01]  /*0160*/  ULEA.HI.X UR8, UR51, UR11, URZ, 0x2, UP0 ;  /* 0x0000000b33087291 */ /* 0x000fe200080f14ff */
[----:B------:R-:W1:Y:S01]  /*0170*/  S2UR UR4, SR_CgaCtaId ;  /* 0x00000000000479c3 */ /* 0x000e620000008800 */
[----:B---3--:R-:W-:Y:S01]  /*0180*/  UISETP.NE.U32.AND UP1, UPT, UR6, URZ, UPT ;  /* 0x000000ff0600728c */ /* 0x008fe2000bf25070 */
[----:B------:R-:W-:Y:S01]  /*0190*/  MOV R250, UR9 ;  /* 0x0000000900fa7c02 */ /* 0x000fe20008000f00 */
[----:B------:R-:W-:Y:S02]  /*01a0*/  UISETP.NE.U32.AND UP0, UPT, UR6, URZ, UPT ;  /* 0x000000ff0600728c */ /* 0x000fe4000bf05070 */
[----:B------:R-:W-:Y:S01]  /*01b0*/  UISETP.NE.AND.EX UP5, UPT, UR7, URZ, UPT, UP1 ;  /* 0x000000ff0700728c */ /* 0x000fe2000bfa5310 */
[----:B------:R-:W-:Y:S01]  /*01c0*/  MOV R251, UR8 ;  /* 0x0000000800fb7c02 */ /* 0x000fe20008000f00 */
[----:B------:R-:W-:Y:S01]  /*01d0*/  UISETP.NE.AND.EX UP4, UPT, UR7, URZ, UPT, UP0 ;  /* 0x000000ff0700728c */ /* 0x000fe2000bf85300 */
[----:B------:R-:W2:Y:S01]  /*01e0*/  S2UR UR11, SR_CgaCtaId ;  /* 0x00000000000b79c3 */ /* 0x000ea20000008800 */
[----:B------:R-:W3:Y:S01]  /*01f0*/  LDCU.64 UR6, c[0x0][0x470] ;  /* 0x00008e00ff0677ac */ /* 0x000ee20008000a00 */
[----:B----4-:R-:W-:-:S02]  /*0200*/  UISETP.NE.AND UP3, UPT, UR12, URZ, UPT ;  /* 0x000000ff0c00728c */ /* 0x010fc4000bf65270 */
[----:B------:R-:W-:-:S04]  /*0210*/  UISETP.NE.AND.EX UP6, UPT, UR5, URZ, UPT, UP6 ;  /* 0x000000ff0500728c */ /* 0x000fc8000bfc5360 */
[----:B------:R-:W4:Y:S01]  /*0220*/  S2UR UR24, SR_CTAID.Z ;  /* 0x00000000001879c3 */ /* 0x000f220000002700 */
[----:B------:R-:W-:Y:S01]  /*0230*/  UISETP.EQ.OR.EX UP0, UPT, UR5, URZ, !UP3, UP2 ;  /* 0x000000ff0500728c */ /* 0x000fe2000df02720 */
[----:B------:R-:W-:Y:S02]  /*0240*/  UMOV UR12, 0x400 ;  /* 0x00000400000c7882 */ /* 0x000fe40000000000 */
[----:B------:R-:W-:Y:S01]  /*0250*/  UMOV UR5, 0x400 ;  /* 0x0000040000057882 */ /* 0x000fe20000000000 */
[----:B------:R-:W-:Y:S02]  /*0260*/  UP2UR UR29, UPR, URZ, 0x1 ;  /* 0x00000001ff1d7883 */ /* 0x000fe40008000000 */
[----:B------:R-:W-:Y:S02]  /*0270*/  UP2UR UR28, UPR, URZ, 0x8 ;  /* 0x00000008ff1c7883 */ /* 0x000fe40008000000 */
[----:B-1----:R-:W-:Y:S02]  /*0280*/  ULEA UR4, UR4, UR5, 0x18 ;  /* 0x0000000504047291 */ /* 0x002fe4000f8ec0ff */
[----:B---3--:R-:W-:Y:S01]  /*0290*/  UISETP.NE.U32.AND UP0, UPT, UR6, URZ, UPT ;  /* 0x000000ff0600728c */ /* 0x008fe2000bf05070 */
[----:B------:R-:W1:Y:S01]  /*02a0*/  LDCU UR10, c[0x0][0x438] ;  /* 0x00008700ff0a77ac */ /* 0x000e620008000800 */
[----:B------:R-:W3:Y:S01]  /*02b0*/  LDCU UR23, c[0x0][0x438] ;  /* 0x00008700ff1777ac */ /* 0x000ee20008000800 */
[----:B------:R-:W1:Y:S01]  /*02c0*/  @!UP4 LDCU UR26, c[0x0][0x434] ;  /* 0x00008680ff1ac7ac */ /* 0x000e620008000800 */
[----:B--2---:R-:W-:-:S02]  /*02d0*/  ULEA UR5, UR11, UR12, 0x18 ;  /* 0x0000000c0b057291 */ /* 0x004fc4000f8ec0ff */
[----:B------:R-:W-:Y:S02]  /*02e0*/  UIADD3 UR38, UPT, UPT, UR4, 0x13000, URZ ;  /* 0x0001300004267890 */ /* 0x000fe4000fffe0ff */
[----:B------:R-:W-:Y:S01]  /*02f0*/  UISETP.NE.AND.EX UP3, UPT, UR7, URZ, UPT, UP0 ;  /* 0x000000ff0700728c */ /* 0x000fe2000bf65300 */
[----:B------:R-:W-:Y:S01]  /*0300*/  UMOV UR33, 0xffffd000 ;  /* 0xffffd00000217882 */ /* 0x000fe20000000000 */
[----:B------:R-:W-:Y:S01]  /*0310*/  UMOV UR34, URZ ;  /* 0x000000ff00227c82 */ /* 0x000fe20008000000 */
[----:B------:R-:W-:-:S08]  /*0320*/  UMOV UR35, URZ ;  /* 0x000000ff00237c82 */ /* 0x000fd00008000000 */
.L_x_58:
[----:B--2---:R-:W2:Y:S01]  /*0330*/  LDCU.64 UR8, c[0x0][0x478] ;  /* 0x00008f00ff0877ac */ /* 0x004ea20008000a00 */
[----:B------:R-:W-:Y:S02]  /*0340*/  PLOP3.LUT P1, PT, PT, PT, UP3, 0x80, 0x8 ;  /* 0x000000000008781c */ /* 0x000fe40003f2f038 */
[----:B------:R-:W-:Y:S01]  /*0350*/  PLOP3.LUT P4, PT, PT, PT, UP5, 0x80, 0x8 ;  /* 0x000000000008781c */ /* 0x000fe20003f8f058 */
[----:B------:R-:W-:Y:S01]  /*0360*/  @UP3 ULEA UR12, UP0, UR51, UR6, 0x2 ;  /* 0x00000006330c3291 */ /* 0x000fe2000f8010ff */
[----:B------:R-:W-:Y:S01]  /*0370*/  PLOP3.LUT P2, PT, PT, PT, UP4, 0x80, 0x8 ;  /* 0x000000000008781c */ /* 0x000fe20003f4f048 */
[----:B------:R-:W-:Y:S02]  /*0380*/  UISETP.NE.AND UP2, UPT, UR29, URZ, UPT ;  /* 0x000000ff1d00728c */ /* 0x000fe4000bf45270 */
[----:B------:R-:W-:Y:S02]  /*0390*/  @UP3 ULEA.HI.X UR13, UR51, UR7, URZ, 0x2, UP0 ;  /* 0x00000007330d3291 */ /* 0x000fe400080f14ff */
[----:B------:R-:W-:-:S02]  /*03a0*/  IMAD.U32 R4, RZ, RZ, UR12 ;  /* 0x0000000cff047e24 */ /* 0x000fc4000f8e00ff */
[----:B------:R-:W-:Y:S02]  /*03b0*/  PLOP3.LUT P3, PT, PT, PT, UP2, 0x80, 0x8 ;  /* 0x000000000008781c */ /* 0x000fe40003f6f028 */
[----:B------:R-:W-:Y:S01]  /*03c0*/  IMAD.U32 R5, RZ, RZ, UR13 ;  /* 0x0000000dff057e24 */ /* 0x000fe2000f8e00ff */
[----:B------:R-:W-:Y:S02]  /*03d0*/  UIMAD.WIDE.U32 UR12, UR51, 0x4, UR30 ;  /* 0x00000004330c78a5 */ /* 0x000fe4000f8e001e */
[----:B--2---:R-:W-:Y:S02]  /*03e0*/  UISETP.NE.U32.AND UP0, UPT, UR8, URZ, UPT ;  /* 0x000000ff0800728c */ /* 0x004fe4000bf05070 */
[----:B------:R-:W2:Y:S02]  /*03f0*/  @P1 LDG.E R6, desc[UR36][R4.64] ;  /* 0x0000002404061981 */ /* 0x000ea4000c1e1900 */
[----:B------:R-:W-:-:S04]  /*0400*/  UISETP.NE.AND.EX UP0, UPT, UR9, URZ, UPT, UP0 ;  /* 0x000000ff0900728c */ /* 0x000fc8000bf05300 */
[----:B-----5:R-:W5:Y:S02]  /*0410*/  @!P3 LDG.E R0, desc[UR36][R250.64] ;  /* 0x00000024fa00b981 */ /* 0x020f64000c1e1900 */
[----:B------:R-:W-:-:S05]  /*0420*/  PLOP3.LUT P0, PT, PT, PT, UP0, 0x80, 0x8 ;  /* 0x000000000008781c */ /* 0x000fca0003f0f008 */
[----:B------:R-:W-:Y:S01]  /*0430*/  @UP0 ULEA UR14, UP1, UR51, UR8, 0x2 ;  /* 0x00000008330e0291 */ /* 0x000fe2000f8210ff */
[----:B---3--:R-:W3:Y:S03]  /*0440*/  @!UP0 LDCU UR11, c[0x0][0x43c] ;  /* 0x00008780ff0b87ac */ /* 0x008ee60008000800 */
[----:B------:R-:W-:Y:S02]  /*0450*/  @UP0 ULEA.HI.X UR15, UR51, UR9, URZ, 0x2, UP1 ;  /* 0x00000009330f0291 */ /* 0x000fe400088f14ff */
[----:B------:R-:W-:Y:S01]  /*0460*/  IMAD.U32 R2, RZ, RZ, UR14 ;  /* 0x0000000eff027e24 */ /* 0x000fe2000f8e00ff */
[----:B------:R-:W4:Y:S03]  /*0470*/  @!UP0 LDCU.64 UR8, c[0x0][0x488] ;  /* 0x00009100ff0887ac */ /* 0x000f260008000a00 */
[----:B------:R-:W-:-:S05]  /*0480*/  IMAD.U32 R3, RZ, RZ, UR15 ;  /* 0x0000000fff037e24 */ /* 0x000fca000f8e00ff */
[----:B------:R1:W5:Y:S01]  /*0490*/  @P0 LDG.E R4, desc[UR36][R2.64] ;  /* 0x0000002402040981 */ /* 0x000362000c1e1900 */
[----:B------:R-:W-:Y:S01]  /*04a0*/  UMOV UR42, URZ ;  /* 0x000000ff002a7c82 */ /* 0x000fe20008000000 */
[----:B------:R-:W-:Y:S01]  /*04b0*/  UMOV UR44, 0xffffffff ;  /* 0xffffffff002c7882 */ /* 0x000fe20000000000 */
[----:B----4-:R-:W-:-:S04]  /*04c0*/  @!UP0 UISETP.NE.U32.AND UP1, UPT, UR8, URZ, UPT ;  /* 0x000000ff0800828c */ /* 0x010fc8000bf25070 */
[----:B------:R-:W-:Y:S02]  /*04d0*/  @!UP0 UISETP.NE.AND.EX UP1, UPT, UR9, URZ, UPT, UP1 ;  /* 0x000000ff0900828c */ /* 0x000fe4000bf25310 */
[----:B------:R-:W-:Y:S02]  /*04e0*/  USHF.L.U32 UR32, UR45, 0x7, URZ ;  /* 0x000000072d207899 */ /* 0x000fe400080006ff */
[----:B---3--:R-:W-:Y:S01]  /*04f0*/  @!UP0 USEL UR9, UR11, URZ, UP1 ;  /* 0x000000ff0b098287 */ /* 0x008fe20008800000 */
[----:B-1----:R-:W-:Y:S02]  /*0500*/  IMAD.U32 R2, RZ, RZ, UR12 ;  /* 0x0000000cff027e24 */ /* 0x002fe4000f8e00ff */
[----:B------:R-:W-:-:S05]  /*0510*/  IMAD.U32 R3, RZ, RZ, UR13 ;  /* 0x0000000dff037e24 */ /* 0x000fca000f8e00ff */
[----:B------:R-:W3:Y:S04]  /*0520*/  @P4 LDG.E R5, desc[UR36][R2.64] ;  /* 0x0000002402054981 */ /* 0x000ee8000c1e1900 */
[----:B------:R-:W4:Y:S01]  /*0530*/  @P2 LDG.E R2, desc[UR36][R2.64+0x4] ;  /* 0x0000042402022981 */ /* 0x000f22000c1e1900 */
[----:B------:R-:W-:Y:S01]  /*0540*/  UMOV UR12, 0xffffffff ;  /* 0xffffffff000c7882 */ /* 0x000fe20000000000 */
[----:B--2---:R-:W-:Y:S02]  /*0550*/  @P1 R2UR UR42, R6 ;  /* 0x00000000062a12ca */ /* 0x004fe400000e0000 */
[----:B-----5:R-:W-:Y:S02]  /*0560*/  @!P3 R2UR UR44, R0 ;  /* 0x00000000002cb2ca */ /* 0x020fe400000e0000 */
[----:B------:R-:W-:-:S13]  /*0570*/  @P0 R2UR UR41, R4 ;  /* 0x00000000042902ca */ /* 0x000fda00000e0000 */
[----:B------:R-:W-:Y:S01]  /*0580*/  @UP0 UIADD3 UR41, UPT, UPT, UR41, -UR42, URZ ;  /* 0x8000002a29290290 */ /* 0x000fe2000fffe0ff */
[----:B---3--:R-:W-:Y:S02]  /*0590*/  @P4 R2UR UR12, R5 ;  /* 0x00000000050c42ca */ /* 0x008fe400000e0000 */
[----:B----4-:R-:W-:Y:S01]  /*05a0*/  @P2 R2UR UR8, R2 ;  /* 0x00000000020822ca */ /* 0x010fe200000e0000 */
[----:B------:R-:W-:-:S14]  /*05b0*/  BRA.U !UP6, `(.L_x_0) ;  /* 0x000000010e1c7547 */ /* 0x000fdc000b800000 */
[----:B------:R-:W-:-:S06]  /*05c0*/  UISETP.NE.AND UP1, UPT, UR28, URZ, UPT ;  /* 0x000000ff1c00728c */ /* 0x000fcc000bf25270 */
[----:B------:R-:W-:-:S13]  /*05d0*/  PLOP3.LUT P0, PT, PT, PT, UP1, 0x80, 0x8 ;  /* 0x000000000008781c */ /* 0x000fda0003f0f018 */
[----:B------:R-:W2:Y:S04]  /*05e0*/  @P0 LDG.E R0, desc[UR36][R250.64+0x4] ;  /* 0x00000424fa000981 */ /* 0x000ea8000c1e1900 */
[----:B------:R-:W3:Y:S01]  /*05f0*/  @!P0 LDG.E R2, desc[UR36][R250.64] ;  /* 0x00000024fa028981 */ /* 0x000ee2000c1e1900 */
[----:B--2---:R-:W-:-:S13]  /*0600*/  @P0 R2UR UR10, R0 ;  /* 0x00000000000a02ca */ /* 0x004fda00000e0000 */
[----:B------:R-:W-:-:S07]  /*0610*/  @UP1 UIADD3 UR10, UPT, UPT, UR10, -UR44, URZ ;  /* 0x8000002c0a0a1290 */ /* 0x000fce000fffe0ff */
[----:B---3--:R-:W-:-:S15]  /*0620*/  @!P0 R2UR UR10, R2 ;  /* 0x00000000020a82ca */ /* 0x008fde00000e0000 */
.L_x_0:
[----:B------:R-:W-:Y:S01]  /*0630*/  @!UP0 UIADD3 UR41, UPT, UPT, UR9, UR10, -UR42 ;  /* 0x0000000a09298290 */ /* 0x000fe2000fffe82a */
[----:B------:R-:W-:Y:S01]  /*0640*/  @!UP4 UMOV UR43, UR26 ;  /* 0x0000001a002bcc82 */ /* 0x000fe20008000000 */
[----:B------:R-:W-:Y:S02]  /*0650*/  @UP4 UIADD3 UR43, UPT, UPT, UR8, -UR12, URZ ;  /* 0x8000000c082b4290 */ /* 0x000fe4000fffe0ff */
[----:B------:R-:W-:-:S09]  /*0660*/  UISETP.GT.AND UP0, UPT, UR41, UR32, UPT ;  /* 0x000000202900728c */ /* 0x000fd2000bf04270 */
[----:B------:R-:W-:Y:S05]  /*0670*/  BRA.U !UP0, `(.L_x_1) ;  /* 0x0000007908947547 */ /* 0x000fea000b800000 */
[----:B------:R-:W-:Y:S02]  /*0680*/  UISETP.NE.AND UP1, UPT, UR12, -0x1, UPT ;  /* 0xffffffff0c00788c */ /* 0x000fe4000bf25270 */
[----:B------:R-:W-:Y:S02]  /*0690*/  UIADD3 UR13, UPT, UPT, UR43, 0x3f, URZ ;  /* 0x0000003f2b0d7890 */ /* 0x000fe4000fffe0ff */
[----:B------:R-:W-:Y:S02]  /*06a0*/  UISETP.NE.AND UP2, UPT, UR44, -0x1, UPT ;  /* 0xffffffff2c00788c */ /* 0x000fe4000bf45270 */
[----:B------:R-:W-:-:S04]  /*06b0*/  USHF.R.S32.HI UR40, URZ, 0x1f, UR13 ;  /* 0x0000001fff287899 */ /* 0x000fc8000801140d */
[----:B------:R-:W-:Y:S01]  /*06c0*/  ULEA.HI UR40, UR40, UR13, URZ, 0x6 ;  /* 0x0000000d28287291 */ /* 0x000fe2000f8f30ff */
[----:B------:R-:W1:Y:S01]  /*06d0*/  @!UP1 LDCU.64 UR10, c[0x0][0x398] ;  /* 0x00007300ff0a97ac */ /* 0x000e620008000a00 */
[----:B------:R-:W2:Y:S02]  /*06e0*/  @UP1 LDCU.64 UR8, c[0x0][0x3b0] ;  /* 0x00007600ff0817ac */ /* 0x000ea40008000a00 */
[----:B------:R-:W-:-:S04]  /*06f0*/  USHF.R.S32.HI UR40, URZ, 0x6, UR40 ;  /* 0x00000006ff287899 */ /* 0x000fc80008011428 */
[----:B------:R-:W-:-:S04]  /*0700*/  USHF.L.U32 UR39, UR40, 0x6, URZ ;  /* 0x0000000628277899 */ /* 0x000fc800080006ff */
[----:B------:R-:W-:Y:S02]  /*0710*/  UIADD3 UR20, UPT, UPT, UR39, -0x40, URZ ;  /* 0xffffffc027147890 */ /* 0x000fe4000fffe0ff */
[----:B-1----:R-:W-:Y:S02]  /*0720*/  @!UP1 UIMAD.WIDE.U32 UR16, UR51, UR10, URZ ;  /* 0x0000000a331092a5 */ /* 0x002fe4000f8e00ff */
[----:B------:R-:W-:Y:S02]  /*0730*/  USHF.R.S32.HI UR53, URZ, 0x1f, UR20 ;  /* 0x0000001fff357899 */ /* 0x000fe40008011414 */
[----:B--2---:R-:W-:Y:S02]  /*0740*/  @UP1 UIMAD.WIDE.U32 UR14, UR12, UR8, URZ ;  /* 0x000000080c0e12a5 */ /* 0x004fe4000f8e00ff */
[----:B------:R-:W-:Y:S01]  /*0750*/  @!UP1 UIMAD UR21, UR51, UR11, UR17 ;  /* 0x0000000b331592a4 */ /* 0x000fe2000f8e0211 */
[----:B------:R-:W-:Y:S01]  /*0760*/  @!UP1 UMOV UR50, UR16 ;  /* 0x0000001000329c82 */ /* 0x000fe20008000000 */
[----:B------:R-:W-:-:S03]  /*0770*/  @UP1 UIMAD UR21, UR12, UR9, UR15 ;  /* 0x000000090c1512a4 */ /* 0x000fc6000f8e020f */
[----:B------:R-:W-:Y:S01]  /*0780*/  @UP1 UMOV UR50, UR14 ;  /* 0x0000000e00321c82 */ /* 0x000fe20008000000 */
[----:B------:R-:W-:Y:S08]  /*0790*/  BRA.U UP2, `(.L_x_2) ;  /* 0x0000000102307547 */ /* 0x000ff0000b800000 */
[----:B------:R-:W1:Y:S01]  /*07a0*/  LDCU.64 UR16, c[0x0][0x3b8] ;  /* 0x00007700ff1077ac */ /* 0x000e620008000a00 */
[----:B------:R-:W2:Y:S01]  /*07b0*/  LDCU.64 UR8, c[0x0][0x3a0] ;  /* 0x00007400ff0877ac */ /* 0x000ea20008000a00 */
[----:B------:R-:W-:-:S04]  /*07c0*/  USHF.R.S32.HI UR10, URZ, 0x1f, UR42 ;  /* 0x0000001fff0a7899 */ /* 0x000fc8000801142a */
[----:B-1----:R-:W-:Y:S02]  /*07d0*/  UIMAD UR10, UR10, UR16, URZ ;  /* 0x000000100a0a72a4 */ /* 0x002fe4000f8e02ff */
[----:B------:R-:W-:Y:S02]  /*07e0*/  UIMAD.WIDE.U32 UR14, UR42, UR16, URZ ;  /* 0x000000102a0e72a5 */ /* 0x000fe4000f8e00ff */
[----:B------:R-:W-:-:S04]  /*07f0*/  UIMAD UR10, UR42, UR17, UR10 ;  /* 0x000000112a0a72a4 */ /* 0x000fc8000f8e020a */
[----:B------:R-:W-:-:S03]  /*0800*/  UIADD3 UR11, UPT, UPT, UR15, UR10, URZ ;  /* 0x0000000a0f0b7290 */ /* 0x000fc6000fffe0ff */
[----:B------:R-:W-:Y:S02]  /*0810*/  UMOV UR10, UR14 ;  /* 0x0000000e000a7c82 */ /* 0x000fe40008000000 */
[----:B--2---:R-:W-:-:S04]  /*0820*/  UIMAD.WIDE.U32 UR48, UR51, UR8, UR10 ;  /* 0x00000008333072a5 */ /* 0x004fc8000f8e000a */
[----:B------:R-:W-:-:S06]  /*0830*/  UIMAD UR9, UR51, UR9, UR49 ;  /* 0x00000009330972a4 */ /* 0x000fcc000f8e0231 */
[----:B------:R-:W-:Y:S01]  /*0840*/  MOV R18, UR9 ;  /* 0x0000000900127c02 */ /* 0x000fe20008000f00 */
[----:B------:R-:W-:Y:S05]  /*0850*/  BRA `(.L_x_3) ;  /* 0x0000000000187947 */ /* 0x000fea0003800000 */
.L_x_2:
[----:B------:R-:W1:Y:S01]  /*0860*/  LDCU.64 UR16, c[0x0][0x3b8] ;  /* 0x00007700ff1077ac */ /* 0x000e620008000a00 */
[----:B------:R-:W-:-:S04]  /*0870*/  UIADD3 UR8, UPT, UPT, UR42, UR44, URZ ;  /* 0x0000002c2a087290 */ /* 0x000fc8000fffe0ff */
[----:B-1----:R-:W-:Y:S02]  /*0880*/  UIMAD.WIDE.U32 UR48, UR8, UR16, URZ ;  /* 0x00000010083072a5 */ /* 0x002fe4000f8e00ff */
[----:B------:R-:W-:-:S04]  /*0890*/  UIMAD UR8, UR8, UR17, URZ ;  /* 0x00000011080872a4 */ /* 0x000fc8000f8e02ff */
[----:B------:R-:W-:-:S06]  /*08a0*/  UIADD3 UR8, UPT, UPT, UR49, UR8, URZ ;  /* 0x0000000831087290 */ /* 0x000fcc000fffe0ff */
[----:B------:R-:W-:Y:S02]  /*08b0*/  MOV R18, UR8 ;  /* 0x0000000800127c02 */ /* 0x000fe40008000f00 */
.L_x_3:
[----:B------:R-:W1:Y:S01]  /*08c0*/  LDC R5, c[0x0][0x3e8] ;  /* 0x0000fa00ff057b82 */ /* 0x000e620000000800 */
[----:B------:R-:W2:Y:S01]  /*08d0*/  S2R R6, SR_CTAID.Z ;  /* 0x0000000000067919 */ /* 0x000ea20000002700 */
[----:B------:R-:W-:Y:S01]  /*08e0*/  USHF.R.S32.HI UR46, URZ, 0x1f, UR32 ;  /* 0x0000001fff2e7899 */ /* 0x000fe20008011420 */
[----:B-1----:R-:W-:-:S05]  /*08f0*/  IABS R0, R5 ;  /* 0x0000000500007213 */ /* 0x002fca0000000000 */
[----:B------:R-:W-:-:S04]  /*0900*/  IMAD.MOV.U32 R4, RZ, RZ, R0 ;  /* 0x000000ffff047224 */ /* 0x000fc800078e0000 */
[----:B------:R-:W1:Y:S01]  /*0910*/  I2F.RP R2, R4 ;  /* 0x0000000400027306 */ /* 0x000e620000209400 */
[----:B--2---:R-:W-:-:S07]  /*0920*/  IABS R6, R6 ;  /* 0x0000000600067213 */ /* 0x004fce0000000000 */
[----:B-1----:R-:W1:Y:S02]  /*0930*/  MUFU.RCP R2, R2 ;  /* 0x0000000200027308 */ /* 0x002e640000001000 */
[----:B-1----:R-:W-:-:S06]  /*0940*/  VIADD R2, R2, 0xffffffe ;  /* 0x0ffffffe02027836 */ /* 0x002fcc0000000000 */
[----:B------:R-:W1:Y:S02]  /*0950*/  F2I.FTZ.U32.TRUNC.NTZ R3, R2 ;  /* 0x0000000200037305 */ /* 0x000e64000021f000 */
[----:B-1----:R-:W-:Y:S01]  /*0960*/  IADD3 R0, PT, PT, RZ, -R3, RZ ;  /* 0x80000003ff007210 */ /* 0x002fe20007ffe0ff */
[----:B------:R-:W-:-:S04]  /*0970*/  IMAD.MOV.U32 R2, RZ, RZ, RZ ;  /* 0x000000ffff027224 */ /* 0x000fc800078e00ff */
[----:B------:R-:W-:-:S04]  /*0980*/  IMAD R0, R0, R4, RZ ;  /* 0x0000000400007224 */ /* 0x000fc800078e02ff */
[----:B------:R-:W-:-:S04]  /*0990*/  IMAD.HI.U32 R0, R3, R0, R2 ;  /* 0x0000000003007227 */ /* 0x000fc800078e0002 */
[----:B------:R-:W-:-:S04]  /*09a0*/  IMAD.MOV.U32 R3, RZ, RZ, R6 ;  /* 0x000000ffff037224 */ /* 0x000fc800078e0006 */
[----:B------:R-:W-:-:S05]  /*09b0*/  IMAD.HI.U32 R0, R0, R3, RZ ;  /* 0x0000000300007227 */ /* 0x000fca00078e00ff */
[----:B------:R-:W-:-:S05]  /*09c0*/  IADD3 R2, PT, PT, -R0, RZ, RZ ;  /* 0x000000ff00027210 */ /* 0x000fca0007ffe1ff */
[----:B------:R-:W-:-:S05]  /*09d0*/  IMAD R2, R4, R2, R3 ;  /* 0x0000000204027224 */ /* 0x000fca00078e0203 */
[----:B------:R-:W-:-:S13]  /*09e0*/  ISETP.GT.U32.AND P1, PT, R4, R2, PT ;  /* 0x000000020400720c */ /* 0x000fda0003f24070 */
[----:B------:R-:W-:Y:S02]  /*09f0*/  @!P1 IMAD.IADD R2, R2, 0x1, -R4 ;  /* 0x0000000102029824 */ /* 0x000fe400078e0a04 */
[----:B------:R-:W-:Y:S01]  /*0a00*/  @!P1 VIADD R0, R0, 0x1 ;  /* 0x0000000100009836 */ /* 0x000fe20000000000 */
[C---:B------:R-:W-:Y:S02]  /*0a10*/  ISETP.NE.AND P1, PT, R5.reuse, RZ, PT ;  /* 0x000000ff0500720c */ /* 0x040fe40003f25270 */
[----:B------:R-:W-:Y:S02]  /*0a20*/  ISETP.GE.U32.AND P2, PT, R2, R4, PT ;  /* 0x000000040200720c */ /* 0x000fe40003f46070 */
[----:B------:R-:W-:-:S04]  /*0a30*/  LOP3.LUT R2, R5, UR27, RZ, 0x3c, !PT ;  /* 0x0000001b05027c12 */ /* 0x000fc8000f8e3cff */
[----:B------:R-:W-:-:S07]  /*0a40*/  ISETP.GE.AND P0, PT, R2, RZ, PT ;  /* 0x000000ff0200720c */ /* 0x000fce0003f06270 */
[----:B------:R-:W-:-:S05]  /*0a50*/  @P2 IADD3 R0, PT, PT, R0, 0x1, RZ ;  /* 0x0000000100002810 */ /* 0x000fca0007ffe0ff */
[----:B------:R-:W-:-:S05]  /*0a60*/  IMAD.MOV.U32 R13, RZ, RZ, R0 ;  /* 0x000000ffff0d7224 */ /* 0x000fca00078e0000 */
[----:B------:R-:W-:Y:S02]  /*0a70*/  @!P0 IADD3 R13, PT, PT, -R13, RZ, RZ ;  /* 0x000000ff0d0d8210 */ /* 0x000fe40007ffe1ff */
[----:B------:R-:W-:-:S04]  /*0a80*/  @!P1 LOP3.LUT R13, RZ, R5, RZ, 0x33, !PT ;  /* 0x00000005ff0d9212 */ /* 0x000fc800078e33ff */
[----:B------:R-:W-:Y:S01]  /*0a90*/  SHF.R.S32.HI R17, RZ, 0x1f, R13 ;  /* 0x0000001fff117819 */ /* 0x000fe2000001140d */
[----:B------:R-:W-:Y:S05]  /*0aa0*/  BRA.U UP2, `(.L_x_4) ;  /* 0x0000000102307547 */ /* 0x000fea000b800000 */
        /* <DEDUP_REMOVED lines=11> */
[----:B------:R-:W-:Y:S06]  /*0b60*/  BRA `(.L_x_5) ;  /* 0x0000000000187947 */ /* 0x000fec0003800000 */
.L_x_4:
[----:B------:R-:W1:Y:S01]  /*0b70*/  LDCU.64 UR14, c[0x0][0x3c0] ;  /* 0x00007800ff0e77ac */ /* 0x000e620008000a00 */
[----:B------:R-:W-:-:S04]  /*0b80*/  UIADD3 UR8, UPT, UPT, UR42, UR44, URZ ;  /* 0x0000002c2a087290 */ /* 0x000fc8000fffe0ff */
[----:B-1----:R-:W-:Y:S02]  /*0b90*/  UIMAD.WIDE.U32 UR54, UR8, UR14, URZ ;  /* 0x0000000e083672a5 */ /* 0x002fe4000f8e00ff */
[----:B------:R-:W-:-:S04]  /*0ba0*/  UIMAD UR8, UR8, UR15, URZ ;  /* 0x0000000f080872a4 */ /* 0x000fc8000f8e02ff */
[----:B------:R-:W-:-:S06]  /*0bb0*/  UIADD3 UR8, UPT, UPT, UR55, UR8, URZ ;  /* 0x0000000837087290 */ /* 0x000fcc000fffe0ff */
[----:B------:R-:W-:-:S07]  /*0bc0*/  MOV R16, UR8 ;  /* 0x0000000800107c02 */ /* 0x000fce0008000f00 */
.L_x_5:
[----:B------:R-:W1:Y:S01]  /*0bd0*/  @!UP1 LDCU.64 UR10, c[0x0][0x588] ;  /* 0x0000b100ff0a97ac */ /* 0x000e620008000a00 */
[----:B------:R-:W2:Y:S01]  /*0be0*/  @UP1 LDCU.64 UR8, c[0x0][0x590] ;  /* 0x0000b200ff0817ac */ /* 0x000ea20008000a00 */
[----:B------:R-:W3:Y:S01]  /*0bf0*/  LDCU UR61, c[0x0][0x3e0] ;  /* 0x00007c00ff3d77ac */ /* 0x000ee20008000800 */
[----:B------:R-:W3:Y:S01]  /*0c00*/  LDCU UR60, c[0x0][0x44c] ;  /* 0x00008980ff3c77ac */ /* 0x000ee20008000800 */
[----:B-1----:R-:W-:-:S04]  /*0c10*/  @!UP1 UIMAD.WIDE.U32 UR64, UR51, UR10, URZ ;  /* 0x0000000a334092a5 */ /* 0x002fc8000f8e00ff */
[----:B------:R-:W-:Y:S02]  /*0c20*/  @!UP1 UIMAD UR62, UR51, UR11, UR65 ;  /* 0x0000000b333e92a4 */ /* 0x000fe4000f8e0241 */
[----:B--2---:R-:W-:-:S04]  /*0c30*/  @UP1 UIMAD.WIDE.U32 UR10, UR12, UR8, URZ ;  /* 0x000000080c0a12a5 */ /* 0x004fc8000f8e00ff */
[----:B------:R-:W-:Y:S02]  /*0c40*/  @UP1 UIMAD UR62, UR12, UR9, UR11 ;  /* 0x000000090c3e12a4 */ /* 0x000fe4000f8e020b */
[----:B---3--:R-:W-:Y:S01]  /*0c50*/  UIMAD.WIDE UR66, UR61, UR60, URZ ;  /* 0x0000003c3d4272a5 */ /* 0x008fe2000f8e02ff */
[----:B------:R-:W-:Y:S01]  /*0c60*/  @UP1 UMOV UR64, UR10 ;  /* 0x0000000a00401c82 */ /* 0x000fe20008000000 */
[----:B------:R-:W-:Y:S10]  /*0c70*/  BRA.U UP1, `(.L_x_6) ;  /* 0x0000000101407547 */ /* 0x000ff4000b800000 */
[----:B------:R-:W1:Y:S01]  /*0c80*/  LDCU UR18, c[0x0][0x444] ;  /* 0x00008880ff1277ac */ /* 0x000e620008000800 */
[----:B------:R-:W-:Y:S02]  /*0c90*/  USHF.R.S32.HI UR9, URZ, 0x1f, UR61 ;  /* 0x0000001fff097899 */ /* 0x000fe4000801143d */
[----:B-1----:R-:W-:Y:S02]  /*0ca0*/  USHF.R.S32.HI UR8, URZ, 0x1f, UR18 ;  /* 0x0000001fff087899 */ /* 0x002fe40008011412 */
[----:B------:R-:W-:Y:S02]  /*0cb0*/  UIMAD.WIDE.U32 UR18, UR51, UR18, URZ ;  /* 0x00000012331272a5 */ /* 0x000fe4000f8e00ff */
[----:B------:R-:W-:Y:S02]  /*0cc0*/  UIMAD UR8, UR8, UR51, URZ ;  /* 0x00000033080872a4 */ /* 0x000fe4000f8e02ff */
[----:B------:R-:W-:Y:S02]  /*0cd0*/  UIMAD.WIDE.U32 UR10, UR18, UR61, URZ ;  /* 0x0000003d120a72a5 */ /* 0x000fe4000f8e00ff */
[----:B------:R-:W-:-:S02]  /*0ce0*/  UIADD3 UR8, UPT, UPT, UR19, UR8, URZ ;  /* 0x0000000813087290 */ /* 0x000fc4000fffe0ff */
[----:B------:R-:W-:Y:S02]  /*0cf0*/  UIMAD.WIDE.U32 UR56, UR10, UR60, URZ ;  /* 0x0000003c0a3872a5 */ /* 0x000fe4000f8e00ff */
[----:B------:R-:W-:-:S04]  /*0d00*/  UIMAD UR8, UR8, UR61, URZ ;  /* 0x0000003d080872a4 */ /* 0x000fc8000f8e02ff */
[----:B------:R-:W-:Y:S02]  /*0d10*/  UIMAD UR8, UR9, UR18, UR8 ;  /* 0x00000012090872a4 */ /* 0x000fe4000f8e0208 */
[----:B------:R-:W-:Y:S02]  /*0d20*/  USHF.R.S32.HI UR9, URZ, 0x1f, UR60 ;  /* 0x0000001fff097899 */ /* 0x000fe4000801143c */
[----:B------:R-:W-:-:S04]  /*0d30*/  UIADD3 UR8, UPT, UPT, UR11, UR8, URZ ;  /* 0x000000080b087290 */ /* 0x000fc8000fffe0ff */
[----:B------:R-:W-:-:S04]  /*0d40*/  UIMAD UR8, UR8, UR60, URZ ;  /* 0x0000003c080872a4 */ /* 0x000fc8000f8e02ff */
[----:B------:R-:W-:-:S04]  /*0d50*/  UIMAD UR8, UR9, UR10, UR8 ;  /* 0x0000000a090872a4 */ /* 0x000fc8000f8e0208 */
[----:B------:R-:W-:Y:S01]  /*0d60*/  UIADD3 UR8, UPT, UPT, UR57, UR8, URZ ;  /* 0x0000000839087290 */ /* 0x000fe2000fffe0ff */
[----:B------:R-:W-:Y:S11]  /*0d70*/  BRA `(.L_x_7) ;  /* 0x00000000000c7947 */ /* 0x000ff60003800000 */
.L_x_6:
[----:B------:R-:W-:Y:S02]  /*0d80*/  UIMAD.WIDE.U32 UR56, UR66, UR12, URZ ;  /* 0x0000000c423872a5 */ /* 0x000fe4000f8e00ff */
[----:B------:R-:W-:-:S04]  /*0d90*/  UIMAD UR8, UR67, UR12, URZ ;  /* 0x0000000c430872a4 */ /* 0x000fc8000f8e02ff */
[----:B------:R-:W-:Y:S02]  /*0da0*/  UIADD3 UR8, UPT, UPT, UR57, UR8, URZ ;  /* 0x0000000839087290 */ /* 0x000fe4000fffe0ff */
.L_x_7:
[----:B------:R-:W1:Y:S01]  /*0db0*/  LDCU.U8 UR10, c[0x0][0x548] ;  /* 0x0000a900ff0a77ac */ /* 0x000e620008000000 */
[----:B------:R-:W-:Y:S01]  /*0dc0*/  USHF.L.U32 UR13, UR51, 0x7, URZ ;  /* 0x00000007330d7899 */ /* 0x000fe200080006ff */
[----:B------:R-:W2:Y:S03]  /*0dd0*/  LDCU.U8 UR59, c[0x0][0x5f0] ;  /* 0x0000be00ff3b77ac */ /* 0x000ea60008000000 */
[----:B------:R-:W-:-:S04]  /*0de0*/  USEL UR9, UR13, URZ, UP5 ;  /* 0x000000ff0d097287 */ /* 0x000fc8000a800000 */
[----:B------:R-:W-:Y:S02]  /*0df0*/  UIADD3 UR9, UP0, UPT, UR20, UR9, URZ ;  /* 0x0000000914097290 */ /* 0x000fe4000ff1e0ff */
[----:B-1----:R-:W-:Y:S02]  /*0e00*/  UISETP.NE.AND UP1, UPT, UR10, URZ, UPT ;  /* 0x000000ff0a00728c */ /* 0x002fe4000bf25270 */
[----:B------:R-:W-:Y:S02]  /*0e10*/  UIADD3.X UR55, UPT, UPT, URZ, UR53, URZ, UP0, !UPT ;  /* 0x00000035ff377290 */ /* 0x000fe400087fe4ff */
[----:B------:R-:W-:Y:S02]  /*0e20*/  UIMAD.WIDE.U32 UR18, UR9, UR66, URZ ;  /* 0x00000042091272a5 */ /* 0x000fe4000f8e00ff */
[----:B------:R-:W-:-:S04]  /*0e30*/  UIMAD UR55, UR55, UR66, URZ ;  /* 0x00000042373772a4 */ /* 0x000fc8000f8e02ff */
[----:B------:R-:W-:Y:S02]  /*0e40*/  UIMAD UR55, UR67, UR9, UR55 ;  /* 0x00000009433772a4 */ /* 0x000fe4000f8e0237 */
[----:B------:R-:W-:Y:S02]  /*0e50*/  UIMAD UR9, UR27, UR60, URZ ;  /* 0x0000003c1b0972a4 */ /* 0x000fe4000f8e02ff */
[----:B------:R-:W-:Y:S01]  /*0e60*/  UIADD3 UR55, UPT, UPT, UR19, UR55, URZ ;  /* 0x0000003713377290 */ /* 0x000fe2000fffe0ff */
[----:B--2---:R-:W-:Y:S11]  /*0e70*/  BRA.U !UP1, `(.L_x_8) ;  /* 0x00000001091c7547 */ /* 0x004ff6000b800000 */
[----:B------:R-:W1:Y:S01]  /*0e80*/  LDCU UR10, c[0x0][0x434] ;  /* 0x00008680ff0a77ac */ /* 0x000e620008000800 */
[----:B------:R-:W2:Y:S01]  /*0e90*/  LDCU UR58, c[0x0][0x454] ;  /* 0x00008a80ff3a77ac */ /* 0x000ea20008000800 */
[----:B------:R-:W-:Y:S02]  /*0ea0*/  UISETP.NE.AND UP0, UPT, UR12, -0x1, UPT ;  /* 0xffffffff0c00788c */ /* 0x000fe4000bf05270 */
[----:B-1----:R-:W-:-:S04]  /*0eb0*/  UIMAD UR10, UR51, UR10, URZ ;  /* 0x0000000a330a72a4 */ /* 0x002fc8000f8e02ff */
[----:B------:R-:W-:-:S04]  /*0ec0*/  USEL UR10, UR10, UR12, !UP0 ;  /* 0x0000000c0a0a7287 */ /* 0x000fc8000c000000 */
[----:B--2---:R-:W-:Y:S01]  /*0ed0*/  UIMAD UR58, UR27, UR58, UR10 ;  /* 0x0000003a1b3a72a4 */ /* 0x004fe2000f8e020a */
[----:B------:R-:W-:Y:S05]  /*0ee0*/  BRA `(.L_x_9) ;  /* 0x00000000000c7947 */ /* 0x000fea0003800000 */
.L_x_8:
[----:B------:R-:W1:Y:S01]  /*0ef0*/  LDCU UR58, c[0x0][0x434] ;  /* 0x00008680ff3a77ac */ /* 0x000e620008000800 */
[----:B------:R-:W-:-:S04]  /*0f00*/  UIMAD UR10, UR51, UR61, UR27 ;  /* 0x0000003d330a72a4 */ /* 0x000fc8000f8e021b */
[----:B-1----:R-:W-:Y:S02]  /*0f10*/  UIMAD UR58, UR10, UR58, URZ ;  /* 0x0000003a0a3a72a4 */ /* 0x002fe4000f8e02ff */
.L_x_9:
[----:B------:R-:W-:Y:S01]  /*0f20*/  UIADD3 UR52, UPT, UPT, UR40, -0x1, URZ ;  /* 0xffffffff28347890 */ /* 0x000fe2000fffe0ff */
[----:B------:R-:W-:Y:S09]  /*0f30*/  BRA.U !UP1, `(.L_x_10) ;  /* 0x0000000109247547 */ /* 0x000ff2000b800000 */
[----:B------:R-:W1:Y:S01]  /*0f40*/  LDCU UR10, c[0x0][0x444] ;  /* 0x00008880ff0a77ac */ /* 0x000e620008000800 */
[----:B------:R-:W-:Y:S01]  /*0f50*/  UISETP.NE.AND UP0, UPT, UR12, -0x1, UPT ;  /* 0xffffffff0c00788c */ /* 0x000fe2000bf05270 */
[----:B------:R-:W2:Y:S10]  /*0f60*/  LDCU UR11, c[0x0][0x430] ;  /* 0x00008600ff0b77ac */ /* 0x000eb40008000800 */
[----:B-1----:R-:W-:Y:S01]  /*0f70*/  @!UP0 UIMAD UR12, UR51, UR10, URZ ;  /* 0x0000000a330c82a4 */ /* 0x002fe2000f8e02ff */
[----:B------:R-:W2:Y:S03]  /*0f80*/  LDCU UR10, c[0x0][0x454] ;  /* 0x00008a80ff0a77ac */ /* 0x000ea60008000800 */
[----:B------:R-:W-:-:S02]  /*0f90*/  UIADD3 UR12, UPT, UPT, UR13, UR12, URZ ;  /* 0x0000000c0d0c7290 */ /* 0x000fc4000fffe0ff */
[----:B--2---:R-:W-:-:S04]  /*0fa0*/  ULEA UR10, UR11, UR10, 0x7 ;  /* 0x0000000a0b0a7291 */ /* 0x004fc8000f8e38ff */
[----:B------:R-:W-:Y:S01]  /*0fb0*/  UIMAD UR57, UR10, UR27, UR12 ;  /* 0x0000001b0a3972a4 */ /* 0x000fe2000f8e020c */
[----:B------:R-:W-:Y:S11]  /*0fc0*/  BRA `(.L_x_11) ;  /* 0x00000000000c7947 */ /* 0x000ff60003800000 */
.L_x_10:
[----:B------:R-:W1:Y:S01]  /*0fd0*/  LDCU UR57, c[0x0][0x444] ;  /* 0x00008880ff3977ac */ /* 0x000e620008000800 */
[----:B------:R-:W-:-:S04]  /*0fe0*/  UIMAD UR10, UR51, UR61, UR27 ;  /* 0x0000003d330a72a4 */ /* 0x000fc8000f8e021b */
[----:B-1----:R-:W-:-:S12]  /*0ff0*/  UIMAD UR57, UR10, UR57, URZ ;  /* 0x000000390a3972a4 */ /* 0x002fd8000f8e02ff */
.L_x_11:
[----:B------:R-:W-:Y:S01]  /*1000*/  USHF.R.S32.HI UR10, URZ, 0x1f, UR9 ;  /* 0x0000001fff0a7899 */ /* 0x000fe20008011409 */
[----:B------:R-:W1:Y:S01]  /*1010*/  S2R R21, SR_TID.X ;  /* 0x0000000000157919 */ /* 0x000e620000002100 */
[----:B------:R-:W-:Y:S01]  /*1020*/  UIADD3 UR56, UP1, UP0, UR18, UR56, UR9 ;  /* 0x0000003812387290 */ /* 0x000fe2000f83e009 */
[----:B------:R-:W-:Y:S01]  /*1030*/  IMAD.MOV.U32 R9, RZ, RZ, RZ ;  /* 0x000000ffff097224 */ /* 0x000fe200078e00ff */
[----:B------:R-:W2:Y:S01]  /*1040*/  LDCU UR9, c[0x0][0x508] ;  /* 0x0000a100ff0977ac */ /* 0x000ea20008000800 */
[----:B------:R-:W3:Y:S01]  /*1050*/  LDC.64 R14, c[0x0][0x5f8] ;  /* 0x00017e00ff0e7b82 */ /* 0x000ee20000000a00 */
[----:B------:R-:W-:Y:S01]  /*1060*/  ISETP.NE.AND P3, PT, RZ, UR59, PT ;  /* 0x0000003bff007c0c */ /* 0x000fe2000bf65270 */
[----:B------:R-:W-:Y:S01]  /*1070*/  BSSY.RECONVERGENT B1, `(.L_x_1) ;  /* 0x0000705000017945 */ /* 0x000fe20003800200 */
[----:B------:R-:W-:Y:S02]  /*1080*/  UIADD3 UR49, UPT, UPT, UR32, UR43, URZ ;  /* 0x0000002b20317290 */ /* 0x000fe4000fffe0ff */
[----:B------:R-:W-:Y:S01]  /*1090*/  UIADD3.X UR55, UPT, UPT, UR55, UR8, UR10, UP1, UP0 ;  /* 0x0000000837377290 */ /* 0x000fe20008fe040a */
[----:B------:R-:W4:Y:S01]  /*10a0*/  LDCU.64 UR12, c[0x0][0x3b0] ;  /* 0x00007600ff0c77ac */ /* 0x000f220008000a00 */
[----:B------:R-:W5:Y:S01]  /*10b0*/  LDCU.64 UR18, c[0x0][0x3c8] ;  /* 0x00007900ff1277ac */ /* 0x000f620008000a00 */
[----:B------:R-:W-:-:S02]  /*10c0*/  ULEA UR57, UR52, UR57, 0x6 ;  /* 0x0000003934397291 */ /* 0x000fc4000f8e30ff */
[----:B--2---:R-:W-:Y:S02]  /*10d0*/  UIADD3 UR9, UPT, UPT, UR49, -UR9, -UR41 ;  /* 0x8000000931097290 */ /* 0x004fe4000fffe829 */
[----:B------:R-:W-:Y:S02]  /*10e0*/  ULEA UR58, UR52, UR58, 0x6 ;  /* 0x0000003a343a7291 */ /* 0x000fe4000f8e30ff */
[----:B------:R-:W-:-:S04]  /*10f0*/  USHF.R.S32.HI UR8, URZ, 0x1f, UR9 ;  /* 0x0000001fff087899 */ /* 0x000fc80008011409 */
[----:B------:R-:W-:Y:S01]  /*1100*/  ULEA.HI UR8, UR8, UR9, URZ, 0x6 ;  /* 0x0000000908087291 */ /* 0x000fe2000f8f30ff */
[----:B----4-:R-:W-:Y:S01]  /*1110*/  IMAD.U32 R4, RZ, RZ, UR12 ;  /* 0x0000000cff047e24 */ /* 0x010fe2000f8e00ff */
[----:B------:R-:W-:Y:S01]  /*1120*/  UIMAD UR63, UR53, UR12, URZ ;  /* 0x0000000c353f72a4 */ /* 0x000fe2000f8e02ff */
[C---:B-1----:R-:W-:Y:S01]  /*1130*/  IMAD.SHL.U32 R22, R21.reuse, 0x8, RZ ;  /* 0x0000000815167824 */ /* 0x042fe200078e00ff */
[----:B------:R-:W-:Y:S01]  /*1140*/  USHF.R.S32.HI UR47, URZ, 0x6, UR8 ;  /* 0x00000006ff2f7899 */ /* 0x000fe20008011408 */
[----:B-----5:R-:W-:Y:S01]  /*1150*/  IMAD.U32 R6, RZ, RZ, UR18 ;  /* 0x00000012ff067e24 */ /* 0x020fe2000f8e00ff */
[----:B------:R-:W-:Y:S01]  /*1160*/  UIMAD UR63, UR20, UR13, UR63 ;  /* 0x0000000d143f72a4 */ /* 0x000fe2000f8e023f */
[----:B------:R-:W-:Y:S01]  /*1170*/  LOP3.LUT R11, R21, 0x1f, RZ, 0xc0, !PT ;  /* 0x0000001f150b7812 */ /* 0x000fe200078ec0ff */
[----:B------:R-:W-:Y:S01]  /*1180*/  UISETP.LT.AND UP0, UPT, URZ, UR47, UPT ;  /* 0x0000002fff00728c */ /* 0x000fe2000bf01270 */
[----:B------:R-:W-:Y:S02]  /*1190*/  LOP3.LUT R8, R22, 0x18, RZ, 0xc0, !PT ;  /* 0x0000001816087812 */ /* 0x000fe400078ec0ff */
[----:B------:R-:W1:Y:S01]  /*11a0*/  LDCU.128 UR8, c[0x0][0x590] ;  /* 0x0000b200ff0877ac */ /* 0x000e620008000c00 */
[----:B------:R-:W-:Y:S01]  /*11b0*/  IMAD.U32 R0, RZ, RZ, UR63 ;  /* 0x0000003fff007e24 */ /* 0x000fe2000f8e00ff */
[----:B------:R-:W-:Y:S01]  /*11c0*/  IADD3 R2, P0, PT, R8, UR64, RZ ;  /* 0x0000004008027c10 */ /* 0x000fe2000ff1e0ff */
[----:B------:R-:W-:Y:S01]  /*11d0*/  IMAD.WIDE.U32 R4, R4, UR20, R8 ;  /* 0x0000001404047c25 */ /* 0x000fe2000f8e0008 */
[----:B------:R-:W-:Y:S01]  /*11e0*/  SHF.R.U32.HI R19, RZ, 0x2, R21 ;  /* 0x00000002ff137819 */ /* 0x000fe20000011615 */
[----:B------:R-:W-:-:S02]  /*11f0*/  USEL UR47, URZ, UR47, !UP0 ;  /* 0x0000002fff2f7287 */ /* 0x000fc4000c000000 */
[----:B------:R-:W-:Y:S01]  /*1200*/  IMAD.X R3, RZ, RZ, UR62, P0 ;  /* 0x0000003eff037e24 */ /* 0x000fe200080e06ff */
[----:B------:R-:W-:Y:S01]  /*1210*/  IADD3 R4, P1, PT, R4, UR50, RZ ;  /* 0x0000003204047c10 */ /* 0x000fe2000ff3e0ff */
[----:B------:R-:W-:Y:S01]  /*1220*/  UIMAD UR50, UR61, UR60, URZ ;  /* 0x0000003c3d3272a4 */ /* 0x000fe2000f8e02ff */
[----:B------:R-:W-:Y:S01]  /*1230*/  IADD3 R20, PT, PT, R19, 0x40, RZ ;  /* 0x0000004013147810 */ /* 0x000fe20007ffe0ff */
[----:B------:R-:W2:Y:S01]  /*1240*/  LDCU.64 UR60, c[0x0][0x5e8] ;  /* 0x0000bd00ff3c77ac */ /* 0x000ea20008000a00 */
[----:B------:R-:W-:Y:S01]  /*1250*/  IADD3.X R5, PT, PT, R5, UR21, R0, P1, !PT ;  /* 0x0000001505057c10 */ /* 0x000fe20008ffe400 */
[----:B------:R-:W-:Y:S01]  /*1260*/  IMAD.U32 R0, RZ, RZ, UR19 ;  /* 0x00000013ff007e24 */ /* 0x000fe2000f8e00ff */
[----:B------:R-:W4:Y:S01]  /*1270*/  LDCU.64 UR18, c[0x0][0x550] ;  /* 0x0000aa00ff1277ac */ /* 0x000f220008000a00 */
[----:B-1----:R-:W-:Y:S01]  /*1280*/  MOV R7, UR8 ;  /* 0x0000000800077c02 */ /* 0x002fe20008000f00 */
[----:B------:R-:W-:Y:S01]  /*1290*/  UIMAD UR53, UR53, UR8, URZ ;  /* 0x00000008353572a4 */ /* 0x000fe2000f8e02ff */
[----:B------:R-:W1:Y:S03]  /*12a0*/  LDCU.64 UR62, c[0x0][0x420] ;  /* 0x00008400ff3e77ac */ /* 0x000e660008000a00 */
[----:B------:R-:W-:Y:S01]  /*12b0*/  IMAD.WIDE.U32 R2, R7, UR20, R2 ;  /* 0x0000001407027c25 */ /* 0x000fe2000f8e0002 */
[----:B------:R-:W-:-:S03]  /*12c0*/  UIMAD UR20, UR20, UR9, UR53 ;  /* 0x00000009141472a4 */ /* 0x000fc6000f8e0235 */
[----:B------:R-:W-:Y:S01]  /*12d0*/  IMAD.WIDE.U32 R6, R6, UR27, R4 ;  /* 0x0000001b06067c25 */ /* 0x000fe2000f8e0004 */
[----:B------:R-:W-:Y:S01]  /*12e0*/  SHF.R.U32.HI R5, RZ, 0x5, R21 ;  /* 0x00000005ff057819 */ /* 0x000fe20000011615 */
[----:B------:R-:W-:Y:S01]  /*12f0*/  USHF.L.U32 UR53, UR50, 0x6, URZ ;  /* 0x0000000632357899 */ /* 0x000fe200080006ff */
[----:B------:R-:W-:Y:S01]  /*1300*/  MOV R4, UR10 ;  /* 0x0000000a00047c02 */ /* 0x000fe20008000f00 */
[----:B------:R-:W-:Y:S01]  /*1310*/  VIADD R3, R3, UR20 ;  /* 0x0000001403037c36 */ /* 0x000fe20008000000 */
[----:B------:R-:W-:Y:S01]  /*1320*/  UISETP.GT.AND UP0, UPT, UR40, UR47, UPT ;  /* 0x0000002f2800728c */ /* 0x000fe2000bf04270 */
[----:B------:R-:W-:Y:S01]  /*1330*/  IMAD R11, R5, UR50, R11 ;  /* 0x00000032050b7c24 */ /* 0x000fe2000f8e020b */
[----:B--2---:R-:W-:Y:S01]  /*1340*/  UIMAD.WIDE UR60, UR57, 0x4, UR60 ;  /* 0x00000004393c78a5 */ /* 0x004fe2000f8e023c */
[----:B------:R-:W-:Y:S01]  /*1350*/  IMAD.WIDE.U32 R4, R4, UR27, R2 ;  /* 0x0000001b04047c25 */ /* 0x000fe2000f8e0002 */
[----:B------:R-:W2:Y:S03]  /*1360*/  LDCU.64 UR20, c[0x0][0x380] ;  /* 0x00007000ff1477ac */ /* 0x000ea60008000a00 */
[----:B---3--:R-:W-:Y:S01]  /*1370*/  IMAD.WIDE.U32 R2, R14, UR25, RZ ;  /* 0x000000190e027c25 */ /* 0x008fe2000f8e00ff */
[----:B-1----:R-:W-:-:S03]  /*1380*/  UIMAD.WIDE UR62, UR58, 0x4, UR62 ;  /* 0x000000043a3e78a5 */ /* 0x002fc6000f8e023e */
[----:B------:R-:W-:Y:S01]  /*1390*/  IMAD R7, R0, UR27, R7 ;  /* 0x0000001b00077c24 */ /* 0x000fe2000f8e0207 */
[----:B------:R-:W-:Y:S01]  /*13a0*/  SEL R10, R2, RZ, P3 ;  /* 0x000000ff020a7207 */ /* 0x000fe20001800000 */
[----:B------:R-:W-:Y:S01]  /*13b0*/  IMAD.U32 R0, RZ, RZ, UR11 ;  /* 0x0000000bff007e24 */ /* 0x000fe2000f8e00ff */
[----:B------:R-:W1:Y:S01]  /*13c0*/  LDCU.64 UR10, c[0x0][0x570] ;  /* 0x0000ae00ff0a77ac */ /* 0x000e620008000a00 */
[----:B------:R-:W-:Y:S01]  /*13d0*/  IMAD R2, R15, UR25, R3 ;  /* 0x000000190f027c24 */ /* 0x000fe2000f8e0203 */
[----:B------:R-:W-:Y:S01]  /*13e0*/  IADD3 R12, P1, P0, R11, UR56, R10 ;  /* 0x000000380b0c7c10 */ /* 0x000fe2000f83e00a */
[----:B------:R-:W-:Y:S01]  /*13f0*/  IMAD R3, R0, UR27, R5 ;  /* 0x0000001b00037c24 */ /* 0x000fe2000f8e0205 */
[----:B------:R-:W-:Y:S01]  /*1400*/  SHF.R.S32.HI R5, RZ, 0x1f, R11 ;  /* 0x0000001fff057819 */ /* 0x000fe2000001140b */
[----:B------:R-:W-:Y:S01]  /*1410*/  IMAD.U32 R10, RZ, RZ, UR53 ;  /* 0x00000035ff0a7e24 */ /* 0x000fe2000f8e00ff */
[----:B------:R-:W-:Y:S01]  /*1420*/  SEL R0, R2, RZ, P3 ;  /* 0x000000ff02007207 */ /* 0x000fe20001800000 */
[----:B------:R-:W-:-:S03]  /*1430*/  IMAD.MOV.U32 R2, RZ, RZ, R4 ;  /* 0x000000ffff027224 */ /* 0x000fc600078e0004 */
[----:B------:R-:W-:Y:S01]  /*1440*/  IADD3.X R11, PT, PT, R5, UR55, R0, P1, P0 ;  /* 0x00000037050b7c10 */ /* 0x000fe20008fe0400 */
[C---:B------:R-:W-:Y:S01]  /*1450*/  IMAD.WIDE.U32 R4, R19.reuse, UR12, R6 ;  /* 0x0000000c13047c25 */ /* 0x040fe2000f8e0006 */
[----:B------:R-:W-:Y:S02]  /*1460*/  IADD3 R0, P0, PT, R12, UR53, RZ ;  /* 0x000000350c007c10 */ /* 0x000fe4000ff1e0ff */
[----:B------:R-:W-:Y:S01]  /*1470*/  LOP3.LUT R12, R8, 0x40, RZ, 0xfc, !PT ;  /* 0x00000040080c7812 */ /* 0x000fe200078efcff */
[C---:B------:R-:W-:Y:S01]  /*1480*/  IMAD.WIDE.U32 R2, R19.reuse, UR8, R2 ;  /* 0x0000000813027c25 */ /* 0x040fe2000f8e0002 */
[----:B------:R-:W-:Y:S02]  /*1490*/  LEA.HI.X.SX32 R7, R10, R11, 0x1, P0 ;  /* 0x0000000b0a077211 */ /* 0x000fe400000f0eff */
[----:B-1----:R-:W-:Y:S01]  /*14a0*/  LEA R232, P0, R0, UR10, 0x2 ;  /* 0x0000000a00e87c11 */ /* 0x002fe2000f8010ff */
[C---:B------:R-:W-:Y:S01]  /*14b0*/  IMAD R6, R19.reuse, UR9, R3 ;  /* 0x0000000913067c24 */ /* 0x040fe2000f8e0203 */
[----:B--2---:R-:W-:Y:S01]  /*14c0*/  LEA R236, P2, R4, UR20, 0x1 ;  /* 0x0000001404ec7c11 */ /* 0x004fe2000f8408ff */
[C---:B------:R-:W-:Y:S01]  /*14d0*/  IMAD R3, R19.reuse, UR13, R5 ;  /* 0x0000000d13037c24 */ /* 0x040fe2000f8e0205 */
[----:B------:R-:W-:Y:S01]  /*14e0*/  LEA.HI.X R233, R0, UR11, R7, 0x2, P0 ;  /* 0x0000000b00e97c11 */ /* 0x000fe200080f1407 */
[----:B------:R-:W-:Y:S01]  /*14f0*/  UMOV UR10, UR60 ;  /* 0x0000003c000a7c82 */ /* 0x000fe20008000000 */
[----:B------:R-:W-:Y:S01]  /*1500*/  IADD3 R14, P0, PT, R19, 0x40, RZ ;  /* 0x00000040130e7810 */ /* 0x000fe20007f1e0ff */
[----:B------:R-:W-:Y:S01]  /*1510*/  UMOV UR11, UR61 ;  /* 0x0000003d000b7c82 */ /* 0x000fe20008000000 */
[----:B----4-:R-:W-:-:S02]  /*1520*/  LEA R234, P1, R2, UR18, 0x1 ;  /* 0x0000001202ea7c11 */ /* 0x010fc4000f8208ff */
[----:B------:R-:W-:Y:S01]  /*1530*/  LEA.HI.X R237, R4, UR21, R3, 0x1, P2 ;  /* 0x0000001504ed7c11 */ /* 0x000fe200090f0c03 */
[----:B------:R-:W-:Y:S01]  /*1540*/  IMAD.X R15, RZ, RZ, RZ, P0 ;  /* 0x000000ffff0f7224 */ /* 0x000fe200000e06ff */
[----:B------:R-:W-:Y:S02]  /*1550*/  LEA.HI.X R235, R2, UR19, R6, 0x1, P1 ;  /* 0x0000001302eb7c11 */ /* 0x000fe400088f0c06 */
[----:B------:R-:W-:Y:S01]  /*1560*/  LOP3.LUT R11, R8, 0x20, RZ, 0xfc, !PT ;  /* 0x00000020080b7812 */ /* 0x000fe200078efcff */
[----:B------:R-:W-:Y:S06]  /*1570*/  BRA.U UP0, `(.L_x_12) ;  /* 0x0000000900147547 */ /* 0x000fec000b800000 */
        /* <DEDUP_REMOVED lines=13> */
.L_x_13:
[----:B------:R-:W1:Y:S01]  /*1650*/  LDCU.64 UR10, c[0x0][0x5c0] ;  /* 0x0000b800ff0a77ac */ /* 0x000e620008000a00 */
[----:B------:R-:W-:-:S04]  /*1660*/  UIADD3 UR8, UPT, UPT, UR42, UR44, URZ ;  /* 0x0000002c2a087290 */ /* 0x000fc8000fffe0ff */
[----:B-1----:R-:W-:Y:S02]  /*1670*/  UIMAD.WIDE.U32 UR16, UR8, UR10, URZ ;  /* 0x0000000a081072a5 */ /* 0x002fe4000f8e00ff */
[----:B------:R-:W-:-:S04]  /*1680*/  UIMAD UR8, UR8, UR11, URZ ;  /* 0x0000000b080872a4 */ /* 0x000fc8000f8e02ff */
[----:B------:R-:W-:-:S06]  /*1690*/  UIADD3 UR8, UPT, UPT, UR17, UR8, URZ ;  /* 0x0000000811087290 */ /* 0x000fcc000fffe0ff */
[----:B------:R-:W-:Y:S02]  /*16a0*/  MOV R0, UR8 ;  /* 0x0000000800007c02 */ /* 0x000fe40008000f00 */
.L_x_14:
        /* <DEDUP_REMOVED lines=13> */
.L_x_15:
[----:B------:R-:W1:Y:S01]  /*1780*/  LDCU.64 UR8, c[0x0][0x5c8] ;  /* 0x0000b900ff0877ac */ /* 0x000e620008000a00 */
[----:B------:R-:W-:-:S04]  /*1790*/  UIADD3 UR42, UPT, UPT, UR42, UR44, URZ ;  /* 0x0000002c2a2a7290 */ /* 0x000fc8000fffe0ff */
[----:B-1----:R-:W-:Y:S02]  /*17a0*/  UIMAD.WIDE.U32 UR14, UR42, UR8, URZ ;  /* 0x000000082a0e72a5 */ /* 0x002fe4000f8e00ff */
[----:B------:R-:W-:-:S04]  /*17b0*/  UIMAD UR42, UR42, UR9, URZ ;  /* 0x000000092a2a72a4 */ /* 0x000fc8000f8e02ff */
[----:B------:R-:W-:-:S06]  /*17c0*/  UIADD3 UR42, UPT, UPT, UR15, UR42, URZ ;  /* 0x0000002a0f2a7290 */ /* 0x000fcc000fffe0ff */
[----:B------:R-:W-:-:S07]  /*17d0*/  MOV R10, UR42 ;  /* 0x0000002a000a7c02 */ /* 0x000fce0008000f00 */
.L_x_16:
[----:B------:R-:W1:Y:S01]  /*17e0*/  LDCU.64 UR12, c[0x0][0x5d8] ;  /* 0x0000bb00ff0c77ac */ /* 0x000e620008000a00 */
[----:B------:R-:W-:Y:S01]  /*17f0*/  IMAD.U32 R2, RZ, RZ, UR10 ;  /* 0x0000000aff027e24 */ /* 0x000fe2000f8e00ff */
[----:B------:R-:W-:Y:S01]  /*1800*/  BSSY.RECONVERGENT B0, `(.L_x_17) ;  /* 0x000001c000007945 */ /* 0x000fe20003800200 */
[----:B------:R-:W-:Y:S02]  /*1810*/  UIADD3 UR41, UPT, UPT, -UR32, UR41, URZ ;  /* 0x0000002920297290 */ /* 0x000fe4000fffe1ff */
[----:B------:R-:W-:Y:S01]  /*1820*/  IMAD.WIDE.U32 R2, R2, UR32, R8 ;  /* 0x0000002002027c25 */ /* 0x000fe2000f8e0008 */
[----:B------:R-:W-:-:S04]  /*1830*/  UIMAD UR15, UR46, UR10, URZ ;  /* 0x0000000a2e0f72a4 */ /* 0x000fc8000f8e02ff */
[----:B------:R-:W-:Y:S01]  /*1840*/  UIMAD UR15, UR32, UR11, UR15 ;  /* 0x0000000b200f72a4 */ /* 0x000fe2000f8e020f */
[----:B------:R-:W-:Y:S02]  /*1850*/  ISETP.GE.AND P5, PT, R19, UR41, PT ;  /* 0x0000002913007c0c */ /* 0x000fe4000bfa6270 */
[----:B------:R-:W-:Y:S02]  /*1860*/  IADD3 R2, P0, PT, R2, UR16, RZ ;  /* 0x0000001002027c10 */ /* 0x000fe4000ff1e0ff */
[----:B------:R-:W-:Y:S02]  /*1870*/  ISETP.GE.AND P4, PT, R20, UR41, PT ;  /* 0x0000002914007c0c */ /* 0x000fe4000bf86270 */
[----:B------:R-:W-:Y:S01]  /*1880*/  IADD3.X R3, PT, PT, R0, UR15, R3, P0, !PT ;  /* 0x0000000f00037c10 */ /* 0x000fe200087fe403 */
[----:B-1----:R-:W-:Y:S01]  /*1890*/  IMAD.U32 R0, RZ, RZ, UR13 ;  /* 0x0000000dff007e24 */ /* 0x002fe2000f8e00ff */
[----:B------:R-:W-:-:S05]  /*18a0*/  MOV R4, UR12 ;  /* 0x0000000c00047c02 */ /* 0x000fca0008000f00 */
[----:B------:R-:W-:-:S04]  /*18b0*/  IMAD.WIDE.U32 R4, R4, UR27, R2 ;  /* 0x0000001b04047c25 */ /* 0x000fc8000f8e0002 */
[----:B------:R-:W-:Y:S01]  /*18c0*/  IMAD R0, R0, UR27, R5 ;  /* 0x0000001b00007c24 */ /* 0x000fe2000f8e0205 */
[----:B------:R-:W-:Y:S06]  /*18d0*/  @P5 BRA `(.L_x_18) ;  /* 0x0000000000385947 */ /* 0x000fec0003800000 */
[----:B------:R-:W1:Y:S01]  /*18e0*/  LDCU UR15, c[0x0][0x440] ;  /* 0x00008800ff0f77ac */ /* 0x000e620008000800 */
[----:B------:R-:W-:Y:S02]  /*18f0*/  IMAD.MOV.U32 R2, RZ, RZ, R4 ;  /* 0x000000ffff027224 */ /* 0x000fe400078e0004 */
[----:B------:R-:W-:Y:S01]  /*1900*/  IMAD.MOV.U32 R3, RZ, RZ, R0 ;  /* 0x000000ffff037224 */ /* 0x000fe200078e0000 */
[----:B------:R-:W2:Y:S01]  /*1910*/  LDCU.64 UR12, c[0x0][0x560] ;  /* 0x0000ac00ff0c77ac */ /* 0x000ea20008000a00 */
[----:B------:R-:W-:-:S04]  /*1920*/  IMAD.WIDE.U32 R6, R19, UR10, R2 ;  /* 0x0000000a13067c25 */ /* 0x000fc8000f8e0002 */
[----:B------:R-:W-:Y:S01]  /*1930*/  IMAD R3, R19, UR11, R7 ;  /* 0x0000000b13037c24 */ /* 0x000fe2000f8e0207 */
[----:B-1----:R-:W-:Y:S02]  /*1940*/  ISETP.GE.AND P3, PT, R8, UR15, PT ;  /* 0x0000000f08007c0c */ /* 0x002fe4000bf66270 */
[----:B------:R-:W-:Y:S02]  /*1950*/  ISETP.GE.AND P2, PT, R11, UR15, PT ;  /* 0x0000000f0b007c0c */ /* 0x000fe4000bf46270 */
[----:B------:R-:W-:Y:S02]  /*1960*/  ISETP.GE.AND P1, PT, R12, UR15, PT ;  /* 0x0000000f0c007c0c */ /* 0x000fe4000bf26270 */
[----:B--2---:R-:W-:-:S04]  /*1970*/  LEA R2, P0, R6, UR12, 0x1 ;  /* 0x0000000c06027c11 */ /* 0x004fc8000f8008ff */
[----:B------:R-:W-:-:S05]  /*1980*/  LEA.HI.X R3, R6, UR13, R3, 0x1, P0 ;  /* 0x0000000d06037c11 */ /* 0x000fca00080f0c03 */
[----:B------:R1:W-:Y:S04]  /*1990*/  @!P3 STG.E.128 desc[UR36][R2.64], RZ ;  /* 0x000000ff0200b986 */ /* 0x0003e8000c101d24 */
[----:B------:R1:W-:Y:S04]  /*19a0*/  @!P2 STG.E.128 desc[UR36][R2.64+0x40], RZ ;  /* 0x000040ff0200a986 */ /* 0x0003e8000c101d24 */
[----:B------:R1:W-:Y:S02]  /*19b0*/  @!P1 STG.E.128 desc[UR36][R2.64+0x80], RZ ;  /* 0x000080ff02009986 */ /* 0x0003e4000c101d24 */
.L_x_18:
[----:B------:R-:W-:Y:S05]  /*19c0*/  BSYNC.RECONVERGENT B0 ;  /* 0x0000000000007941 */ /* 0x000fea0003800200 */
.L_x_17:
[----:B------:R-:W-:Y:S04]  /*19d0*/  BSSY.RECONVERGENT B0, `(.L_x_19) ;  /* 0x0000011000007945 */ /* 0x000fe80003800200 */
[----:B------:R-:W-:Y:S05]  /*19e0*/  @P4 BRA `(.L_x_20) ;  /* 0x00000000003c4947 */ /* 0x000fea0003800000 */
[----:B------:R-:W2:Y:S01]  /*19f0*/  LDCU UR15, c[0x0][0x440] ;  /* 0x00008800ff0f77ac */ /* 0x000ea20008000800 */
[----:B-1----:R-:W-:Y:S02]  /*1a00*/  IMAD R2, R15, UR10, RZ ;  /* 0x0000000a0f027c24 */ /* 0x002fe4000f8e02ff */
[----:B------:R-:W-:Y:S01]  /*1a10*/  IMAD.MOV.U32 R5, RZ, RZ, R0 ;  /* 0x000000ffff057224 */ /* 0x000fe200078e0000 */
[----:B------:R-:W1:Y:S01]  /*1a20*/  LDCU.64 UR12, c[0x0][0x560] ;  /* 0x0000ac00ff0c77ac */ /* 0x000e620008000a00 */
[C---:B------:R-:W-:Y:S02]  /*1a30*/  IMAD R0, R14.reuse, UR11, R2 ;  /* 0x0000000b0e007c24 */ /* 0x040fe4000f8e0202 */
[----:B------:R-:W-:-:S04]  /*1a40*/  IMAD.WIDE.U32 R4, R14, UR10, R4 ;  /* 0x0000000a0e047c25 */ /* 0x000fc8000f8e0004 */
[----:B------:R-:W-:Y:S01]  /*1a50*/  IMAD.IADD R0, R5, 0x1, R0 ;  /* 0x0000000105007824 */ /* 0x000fe200078e0200 */
[----:B--2---:R-:W-:Y:S02]  /*1a60*/  ISETP.GE.AND P2, PT, R8, UR15, PT ;  /* 0x0000000f08007c0c */ /* 0x004fe4000bf46270 */
[----:B------:R-:W-:Y:S02]  /*1a70*/  ISETP.GE.AND P1, PT, R11, UR15, PT ;  /* 0x0000000f0b007c0c */ /* 0x000fe4000bf26270 */
[----:B------:R-:W-:Y:S02]  /*1a80*/  ISETP.GE.AND P0, PT, R12, UR15, PT ;  /* 0x0000000f0c007c0c */ /* 0x000fe4000bf06270 */
[----:B-1----:R-:W-:-:S04]  /*1a90*/  LEA R2, P3, R4, UR12, 0x1 ;  /* 0x0000000c04027c11 */ /* 0x002fc8000f8608ff */
[----:B------:R-:W-:-:S05]  /*1aa0*/  LEA.HI.X R3, R4, UR13, R0, 0x1, P3 ;  /* 0x0000000d04037c11 */ /* 0x000fca00098f0c00 */
[----:B------:R2:W-:Y:S04]  /*1ab0*/  @!P2 STG.E.128 desc[UR36][R2.64], RZ ;  /* 0x000000ff0200a986 */ /* 0x0005e8000c101d24 */
[----:B------:R2:W-:Y:S04]  /*1ac0*/  @!P1 STG.E.128 desc[UR36][R2.64+0x40], RZ ;  /* 0x000040ff02009986 */ /* 0x0005e8000c101d24 */
[----:B------:R2:W-:Y:S02]  /*1ad0*/  @!P0 STG.E.128 desc[UR36][R2.64+0x80], RZ ;  /* 0x000080ff02008986 */ /* 0x0005e4000c101d24 */
.L_x_20:
[----:B------:R-:W-:Y:S05]  /*1ae0*/  BSYNC.RECONVERGENT B0 ;  /* 0x0000000000007941 */ /* 0x000fea0003800200 */
.L_x_19:
[----:B------:R-:W3:Y:S01]  /*1af0*/  LDCU.64 UR10, c[0x0][0x5e0] ;  /* 0x0000bc00ff0a77ac */ /* 0x000ee20008000a00 */
[----:B-12---:R-:W-:Y:S01]  /*1b00*/  MOV R2, UR8 ;  /* 0x0000000800027c02 */ /* 0x006fe20008000f00 */
[----:B------:R-:W-:Y:S01]  /*1b10*/  BSSY.RECONVERGENT B0, `(.L_x_21) ;  /* 0x0000019000007945 */ /* 0x000fe20003800200 */
[----:B------:R-:W-:-:S03]  /*1b20*/  UIMAD UR46, UR46, UR8, URZ ;  /* 0x000000082e2e72a4 */ /* 0x000fc6000f8e02ff */
[----:B------:R-:W-:Y:S01]  /*1b30*/  IMAD.WIDE.U32 R2, R2, UR32, R8 ;  /* 0x0000002002027c25 */ /* 0x000fe2000f8e0008 */
[----:B------:R-:W-:Y:S02]  /*1b40*/  UIMAD UR46, UR32, UR9, UR46 ;  /* 0x00000009202e72a4 */ /* 0x000fe4000f8e022e */
[----:B------:R-:W-:-:S04]  /*1b50*/  IADD3 R2, P0, PT, R2, UR14, RZ ;  /* 0x0000000e02027c10 */ /* 0x000fc8000ff1e0ff */
[----:B------:R-:W-:Y:S02]  /*1b60*/  IADD3.X R3, PT, PT, R10, UR46, R3, P0, !PT ;  /* 0x0000002e0a037c10 */ /* 0x000fe400087fe403 */
[----:B---3--:R-:W-:Y:S02]  /*1b70*/  MOV R4, UR10 ;  /* 0x0000000a00047c02 */ /* 0x008fe40008000f00 */
[----:B------:R-:W-:-:S03]  /*1b80*/  MOV R0, UR11 ;  /* 0x0000000b00007c02 */ /* 0x000fc60008000f00 */
        /* <DEDUP_REMOVED lines=17> */
.L_x_22:
[----:B------:R-:W-:Y:S05]  /*1ca0*/  BSYNC.RECONVERGENT B0 ;  /* 0x0000000000007941 */ /* 0x000fea0003800200 */
.L_x_21:
        /* <DEDUP_REMOVED lines=10> */
[----:B-1----:R-:W-:-:S04]  /*1d50*/  LEA R2, P2, R4, UR10, 0x1 ;  /* 0x0000000a04027c11 */ /* 0x002fc8000f8408ff */
[----:B------:R-:W-:-:S05]  /*1d60*/  LEA.HI.X R3, R4, UR11, R0, 0x1, P2 ;  /* 0x0000000b04037c11 */ /* 0x000fca00090f0c00 */
[----:B------:R4:W-:Y:S04]  /*1d70*/  @!P1 STG.E.128 desc[UR36][R2.64], RZ ;  /* 0x000000ff02009986 */ /* 0x0009e8000c101d24 */
[----:B------:R4:W-:Y:S01]  /*1d80*/  @!P0 STG.E.128 desc[UR36][R2.64+0x40], RZ ;  /* 0x000040ff02008986 */ /* 0x0009e2000c101d24 */
[----:B------:R-:W-:-:S13]  /*1d90*/  ISETP.GE.AND P0, PT, R12, UR12, PT ;  /* 0x0000000c0c007c0c */ /* 0x000fda000bf06270 */
[----:B------:R-:W-:Y:S05]  /*1da0*/  @P0 BRA `(.L_x_23) ;  /* 0x0000006000c40947 */ /* 0x000fea0003800000 */
[----:B------:R1:W-:Y:S01]  /*1db0*/  STG.E.128 desc[UR36][R2.64+0x80], RZ ;  /* 0x000080ff02007986 */ /* 0x0003e2000c101d24 */
[----:B------:R-:W-:Y:S05]  /*1dc0*/  BRA `(.L_x_23) ;  /* 0x0000006000bc7947 */ /* 0x000fea0003800000 */
.L_x_12:
[----:B------:R-:W1:Y:S01]  /*1dd0*/  LDCU.64 UR8, c[0x0][0x3d8] ;  /* 0x00007b00ff0877ac */ /* 0x000e620008000a00 */
[----:B------:R-:W-:Y:S01]  /*1de0*/  IMAD.U32 R2, RZ, RZ, UR14 ;  /* 0x0000000eff027e24 */ /* 0x000fe2000f8e00ff */
[----:B------:R-:W-:Y:S01]  /*1df0*/  LOP3.LUT R4, R22, 0xd8, RZ, 0xc0, !PT ;  /* 0x000000d816047812 */ /* 0x000fe200078ec0ff */
[----:B------:R-:W-:Y:S01]  /*1e00*/  BSSY.RECONVERGENT B0, `(.L_x_24) ;  /* 0x0000034000007945 */ /* 0x000fe20003800200 */
[----:B------:R-:W-:Y:S01]  /*1e10*/  UIMAD UR12, UR46, UR14, URZ ;  /* 0x0000000e2e0c72a4 */ /* 0x000fe2000f8e02ff */
[----:B------:R-:W-:Y:S01]  /*1e20*/  IMAD.WIDE.U32 R2, R2, UR32, R8 ;  /* 0x0000002002027c25 */ /* 0x000fe2000f8e0008 */
[----:B------:R-:W-:Y:S01]  /*1e30*/  UIADD3 UR13, UPT, UPT, -UR32, UR41, URZ ;  /* 0x00000029200d7290 */ /* 0x000fe2000fffe1ff */
[----:B------:R-:W-:Y:S01]  /*1e40*/  LOP3.LUT R4, R4, 0x18, R21, 0x78, !PT ;  /* 0x0000001804047812 */ /* 0x000fe200078e7815 */
[----:B------:R-:W-:Y:S01]  /*1e50*/  UIMAD UR12, UR32, UR15, UR12 ;  /* 0x0000000f200c72a4 */ /* 0x000fe2000f8e020c */
[----:B------:R-:W-:Y:S01]  /*1e60*/  @P3 BAR.SYNC.DEFER_BLOCKING 0x0 ;  /* 0x0000000000003b1d */ /* 0x000fe20000010000 */
[----:B------:R-:W-:-:S02]  /*1e70*/  IADD3 R2, P0, PT, R2, UR54, RZ ;  /* 0x0000003602027c10 */ /* 0x000fc4000ff1e0ff */
[----:B------:R-:W-:Y:S02]  /*1e80*/  ISETP.GE.AND P5, PT, R19, UR13, PT ;  /* 0x0000000d13007c0c */ /* 0x000fe4000bfa6270 */
[----:B------:R-:W-:Y:S01]  /*1e90*/  IADD3.X R3, PT, PT, R16, UR12, R3, P0, !PT ;  /* 0x0000000c10037c10 */ /* 0x000fe200087fe403 */
[----:B------:R-:W-:Y:S01]  /*1ea0*/  ULOP3.LUT UR12, UR52, 0x80000001, URZ, 0xc0, !UPT ;  /* 0x80000001340c7892 */ /* 0x000fe2000f8ec0ff */
[----:B------:R-:W-:Y:S01]  /*1eb0*/  LOP3.LUT R6, R4, 0x1f20, R22, 0xf8, !PT ;  /* 0x00001f2004067812 */ /* 0x000fe200078ef816 */
[----:B-1----:R-:W-:Y:S02]  /*1ec0*/  IMAD R0, R17, UR8, RZ ;  /* 0x0000000811007c24 */ /* 0x002fe4000f8e02ff */
[----:B------:R-:W-:Y:S01]  /*1ed0*/  UISETP.NE.AND UP0, UPT, UR12, 0x1, UPT ;  /* 0x000000010c00788c */ /* 0x000fe2000bf05270 */
[----:B------:R-:W-:-:S03]  /*1ee0*/  IMAD.WIDE.U32 R4, R13, UR8, R2 ;  /* 0x000000080d047c25 */ /* 0x000fc6000f8e0002 */
[----:B------:R-:W-:Y:S01]  /*1ef0*/  USEL UR12, URZ, 0x3000, UP0 ;  /* 0x00003000ff0c7887 */ /* 0x000fe20008000000 */
[----:B------:R-:W-:Y:S01]  /*1f00*/  IMAD R10, R13, UR9, R0 ;  /* 0x000000090d0a7c24 */ /* 0x000fe2000f8e0200 */
[----:B------:R-:W-:-:S03]  /*1f10*/  LEA R0, R6, UR5, 0x1 ;  /* 0x0000000506007c11 */ /* 0x000fc6000f8e08ff */
[----:B------:R-:W-:Y:S01]  /*1f20*/  IMAD.IADD R10, R5, 0x1, R10 ;  /* 0x00000001050a7824 */ /* 0x000fe200078e020a */
        /* <DEDUP_REMOVED lines=9> */
[----:B--2---:R-:W-:-:S04]  /*1fc0*/  LEA R2, P2, R6, UR8, 0x1 ;  /* 0x0000000806027c11 */ /* 0x004fc8000f8408ff */
[----:B------:R-:W-:-:S05]  /*1fd0*/  LEA.HI.X R3, R6, UR9, R3, 0x1, P2 ;  /* 0x0000000906037c11 */ /* 0x000fca00090f0c03 */
[----:B------:R-:W-:Y:S01]  /*1fe0*/  @!PT LDS RZ, [RZ] ;  /* 0x00000000fffff984 */ /* 0x000fe20000000800 */
[----:B------:R-:W-:Y:S01]  /*1ff0*/  @!PT LDS RZ, [RZ] ;  /* 0x00000000fffff984 */ /* 0x000fe20000000800 */
[----:B------:R-:W-:Y:S01]  /*2000*/  @!PT LDS RZ, [RZ] ;  /* 0x00000000fffff984 */ /* 0x000fe20000000800 */
[----:B------:R1:W-:Y:S04]  /*2010*/  @!P1 LDGSTS.E.BYPASS.LTC128B.128 [R0+0xf000], desc[UR36][R2.64] ;  /* 0x0f00000002009fae */ /* 0x0003e8000b981a24 */
[----:B------:R1:W-:Y:S04]  /*2020*/  @P1 STS.128 [R0+0xf000], RZ ;  /* 0x00f000ff00001388 */ /* 0x0003e80000000c00 */
[----:B------:R-:W-:Y:S01]  /*2030*/  @!PT LDS RZ, [RZ] ;  /* 0x00000000fffff984 */ /* 0x000fe20000000800 */
[----:B------:R-:W-:Y:S01]  /*2040*/  @!PT LDS RZ, [RZ] ;  /* 0x00000000fffff984 */ /* 0x000fe20000000800 */
[----:B------:R-:W-:Y:S01]  /*2050*/  @!PT LDS RZ, [RZ] ;  /* 0x00000000fffff984 */ /* 0x000fe20000000800 */
[----:B------:R1:W-:Y:S04]  /*2060*/  @!P0 LDGSTS.E.BYPASS.LTC128B.128 [R0+0x11000], desc[UR36][R2.64+0x40] ;  /* 0x1100004002008fae */ /* 0x0003e8000b981a24 */
[----:B------:R1:W-:Y:S01]  /*2070*/  @P0 STS.128 [R0+0x11000], RZ ;  /* 0x011000ff00000388 */ /* 0x0003e20000000c00 */
[----:B------:R-:W-:-:S13]  /*2080*/  ISETP.GE.AND P0, PT, R12, UR18, PT ;  /* 0x000000120c007c0c */ /* 0x000fda000bf06270 */
[----:B------:R-:W-:Y:S05]  /*2090*/  @P0 BRA `(.L_x_26) ;  /* 0x0000000000140947 */ /* 0x000fea0003800000 */
[----:B------:R-:W-:Y:S01]  /*20a0*/  @!PT LDS RZ, [RZ] ;  /* 0x00000000fffff984 */ /* 0x000fe20000000800 */
[----:B------:R-:W-:Y:S01]  /*20b0*/  @!PT LDS RZ, [RZ] ;  /* 0x00000000fffff984 */ /* 0x000fe20000000800 */
[----:B------:R-:W-:Y:S01]  /*20c0*/  @!PT LDS RZ, [RZ] ;  /* 0x00000000fffff984 */ /* 0x000fe20000000800 */
[----:B------:R3:W-:Y:S01]  /*20d0*/  LDGSTS.E.BYPASS.LTC128B.128 [R0+0x13000], desc[UR36][R2.64+0x80] ;  /* 0x1300008002007fae */ /* 0x0007e2000b981a24 */
[----:B------:R-:W-:Y:S05]  /*20e0*/  BRA `(.L_x_27) ;  /* 0x0000000000147947 */ /* 0x000fea0003800000 */
.L_x_26:
[----:B------:R2:W-:Y:S01]  /*20f0*/  STS.128 [R0+0x13000], RZ ;  /* 0x013000ff00007388 */ /* 0x0005e20000000c00 */
[----:B------:R-:W-:Y:S05]  /*2100*/  BRA `(.L_x_27) ;  /* 0x00000000000c7947 */ /* 0x000fea0003800000 */
.L_x_25:
[----:B------:R1:W-:Y:S04]  /*2110*/  STS.128 [R0+0xf000], RZ ;  /* 0x00f000ff00007388 */ /* 0x0003e80000000c00 */
[----:B------:R1:W-:Y:S04]  /*2120*/  STS.128 [R0+0x11000], RZ ;  /* 0x011000ff00007388 */ /* 0x0003e80000000c00 */
[----:B------:R1:W-:Y:S02]  /*2130*/  STS.128 [R0+0x13000], RZ ;  /* 0x013000ff00007388 */ /* 0x0003e40000000c00 */
.L_x_27:
[----:B------:R-:W-:Y:S05]  /*2140*/  BSYNC.RECONVERGENT B0 ;  /* 0x0000000000007941 */ /* 0x000fea0003800200 */
.L_x_24:
[----:B------:R-:W-:Y:S01]  /*2150*/  ISETP.GE.AND P4, PT, R20, UR13, PT ;  /* 0x0000000d14007c0c */ /* 0x000fe2000bf86270 */
[----:B------:R-:W-:-:S12]  /*2160*/  BSSY.RECONVERGENT B0, `(.L_x_28) ;  /* 0x0000022000007945 */ /* 0x000fd80003800200 */
[----:B------:R4:W-:Y:S04]  /*2170*/  @P4 STS.128 [R0+0x10000], RZ ;  /* 0x010000ff00004388 */ /* 0x0009e80000000c00 */
[----:B------:R4:W-:Y:S04]  /*2180*/  @P4 STS.128 [R0+0x12000], RZ ;  /* 0x012000ff00004388 */ /* 0x0009e80000000c00 */
[----:B------:R4:W-:Y:S01]  /*2190*/  @P4 STS.128 [R0+0x14000], RZ ;  /* 0x014000ff00004388 */ /* 0x0009e20000000c00 */
[----:B------:R-:W-:Y:S05]  /*21a0*/  @P4 BRA `(.L_x_29) ;  /* 0x0000000000744947 */ /* 0x000fea0003800000 */
[----:B------:R-:W5:Y:S01]  /*21b0*/  LDCU UR13, c[0x0][0x440] ;  /* 0x00008800ff0d77ac */ /* 0x000f620008000800 */
[----:B-1-3--:R-:W-:Y:S02]  /*21c0*/  IMAD R2, R15, UR14, RZ ;  /* 0x0000000e0f027c24 */ /* 0x00afe4000f8e02ff */
[----:B------:R-:W-:Y:S01]  /*21d0*/  IMAD.MOV.U32 R5, RZ, RZ, R10 ;  /* 0x000000ffff057224 */ /* 0x000fe200078e000a */
[----:B------:R-:W1:Y:S01]  /*21e0*/  LDCU.64 UR8, c[0x0][0x390] ;  /* 0x00007200ff0877ac */ /* 0x000e620008000a00 */
[C---:B------:R-:W-:Y:S02]  /*21f0*/  IMAD R2, R14.reuse, UR15, R2 ;  /* 0x0000000f0e027c24 */ /* 0x040fe4000f8e0202 */
[----:B------:R-:W-:-:S04]  /*2200*/  IMAD.WIDE.U32 R4, R14, UR14, R4 ;  /* 0x0000000e0e047c25 */ /* 0x000fc8000f8e0004 */
[----:B------:R-:W-:Y:S01]  /*2210*/  IMAD.IADD R3, R5, 0x1, R2 ;  /* 0x0000000105037824 */ /* 0x000fe200078e0202 */
[----:B-----5:R-:W-:Y:S02]  /*2220*/  ISETP.GE.AND P1, PT, R8, UR13, PT ;  /* 0x0000000d08007c0c */ /* 0x020fe4000bf26270 */
[----:B------:R-:W-:Y:S02]  /*2230*/  ISETP.GE.AND P0, PT, R11, UR13, PT ;  /* 0x0000000d0b007c0c */ /* 0x000fe4000bf06270 */
[----:B-1----:R-:W-:-:S04]  /*2240*/  LEA R2, P2, R4, UR8, 0x1 ;  /* 0x0000000804027c11 */ /* 0x002fc8000f8408ff */
        /* <DEDUP_REMOVED lines=18> */
.L_x_30:
[----:B------:R3:W-:Y:S02]  /*2370*/  STS.128 [R0+0x14000], RZ ;  /* 0x014000ff00007388 */ /* 0x0007e40000000c00 */
.L_x_29:
[----:B------:R-:W-:Y:S05]  /*2380*/  BSYNC.RECONVERGENT B0 ;  /* 0x0000000000007941 */ /* 0x000fea0003800200 */
.L_x_28:
[----:B------:R-:W-:Y:S01]  /*2390*/  UIMAD UR52, UR52, -0x40, UR43 ;  /* 0xffffffc0343478a4 */ /* 0x000fe2000f8e022b */
[----:B------:R-:W0:Y:S01]  /*23a0*/  LDGDEPBAR ;  /* 0x00000000000079af */ /* 0x000e220000000000 */
[----:B------:R-:W-:Y:S04]  /*23b0*/  BSSY.RECONVERGENT B0, `(.L_x_31) ;  /* 0x000001c000007945 */ /* 0x000fe80003800200 */
[----:B------:R-:W-:-:S13]  /*23c0*/  ISETP.GE.AND P2, PT, R19, UR52, PT ;  /* 0x0000003413007c0c */ /* 0x000fda000bf46270 */
[----:B------:R-:W-:Y:S05]  /*23d0*/  @P2 BRA `(.L_x_32) ;  /* 0x0000000000582947 */ /* 0x000fea0003800000 */
[----:B------:R-:W5:Y:S02]  /*23e0*/  LDCU UR8, c[0x0][0x440] ;  /* 0x00008800ff0877ac */ /* 0x000f640008000800 */
[----:B-----5:R-:W-:Y:S02]  /*23f0*/  ISETP.GE.AND P1, PT, R8, UR8, PT ;  /* 0x0000000808007c0c */ /* 0x020fe4000bf26270 */
[----:B------:R-:W-:-:S11]  /*2400*/  ISETP.GE.AND P0, PT, R11, UR8, PT ;  /* 0x000000080b007c0c */ /* 0x000fd6000bf06270 */
        /* <DEDUP_REMOVED lines=17> */
.L_x_33:
[----:B------:R1:W-:Y:S01]  /*2520*/  STS.128 [R0+0x8000], RZ ;  /* 0x008000ff00007388 */ /* 0x0003e20000000c00 */
[----:B------:R-:W-:Y:S05]  /*2530*/  BRA `(.L_x_34) ;  /* 0x00000000000c7947 */ /* 0x000fea0003800000 */
.L_x_32:
[----:B------:R1:W-:Y:S04]  /*2540*/  STS.128 [R0+0x6000], RZ ;  /* 0x006000ff00007388 */ /* 0x0003e80000000c00 */
[----:B------:R1:W-:Y:S04]  /*2550*/  STS.128 [R0+0x7000], RZ ;  /* 0x007000ff00007388 */ /* 0x0003e80000000c00 */
[----:B------:R1:W-:Y:S02]  /*2560*/  STS.128 [R0+0x8000], RZ ;  /* 0x008000ff00007388 */ /* 0x0003e40000000c00 */
.L_x_34:
[----:B------:R-:W-:Y:S05]  /*2570*/  BSYNC.RECONVERGENT B0 ;  /* 0x0000000000007941 */ /* 0x000fea0003800200 */
.L_x_31:
[----:B------:R-:W-:Y:S01]  /*2580*/  BSSY.RECONVERGENT B0, `(.L_x_35) ;  /* 0x000001c000007945 */ /* 0x000fe20003800200 */
[----:B------:R-:W-:-:S03]  /*2590*/  IADD3 R230, PT, PT, R0, UR12, RZ ;  /* 0x0000000c00e67c10 */ /* 0x000fc6000fffe0ff */
[----:B------:R-:W-:Y:S05]  /*25a0*/  @P2 BRA `(.L_x_36) ;  /* 0x0000000000582947 */ /* 0x000fea0003800000 */
[----:B------:R-:W5:Y:S02]  /*25b0*/  LDCU UR8, c[0x0][0x440] ;  /* 0x00008800ff0877ac */ /* 0x000f640008000800 */
[----:B-----5:R-:W-:Y:S02]  /*25c0*/  ISETP.GE.AND P1, PT, R8, UR8, PT ;  /* 0x0000000808007c0c */ /* 0x020fe4000bf26270 */
[----:B------:R-:W-:-:S11]  /*25d0*/  ISETP.GE.AND P0, PT, R11, UR8, PT ;  /* 0x000000080b007c0c */ /* 0x000fd6000bf06270 */
[----:B------:R-:W-:Y:S01]  /*25e0*/  @!PT LDS RZ, [RZ] ;  /* 0x00000000fffff984 */ /* 0x000fe20000000800 */
[----:B------:R-:W-:Y:S01]  /*25f0*/  @!PT LDS RZ, [RZ] ;  /* 0x00000000fffff984 */ /* 0x000fe20000000800 */
[----:B------:R-:W-:Y:S01]  /*2600*/  @!PT LDS RZ, [RZ] ;  /* 0x00000000fffff984 */ /* 0x000fe20000000800 */
[----:B------:R1:W-:Y:S04]  /*2610*/  @!P1 LDGSTS.E.BYPASS.LTC128B.128 [R230], desc[UR36][R236.64] ;  /* 0x00000000ece69fae */ /* 0x0003e8000b981a24 */
[----:B------:R1:W-:Y:S04]  /*2620*/  @P1 STS.128 [R230], RZ ;  /* 0x000000ffe6001388 */ /* 0x0003e80000000c00 */
        /* <DEDUP_REMOVED lines=12> */
.L_x_37:
[----:B------:R1:W-:Y:S01]  /*26f0*/  STS.128 [R230+0x2000], RZ ;  /* 0x002000ffe6007388 */ /* 0x0003e20000000c00 */
[----:B------:R-:W-:Y:S05]  /*2700*/  BRA `(.L_x_38) ;  /* 0x00000000000c7947 */ /* 0x000fea0003800000 */
.L_x_36:
[----:B------:R1:W-:Y:S04]  /*2710*/  STS.128 [R230], RZ ;  /* 0x000000ffe6007388 */ /* 0x0003e80000000c00 */
[----:B------:R1:W-:Y:S04]  /*2720*/  STS.128 [R230+0x1000], RZ ;  /* 0x001000ffe6007388 */ /* 0x0003e80000000c00 */
[----:B------:R1:W-:Y:S02]  /*2730*/  STS.128 [R230+0x2000], RZ ;  /* 0x002000ffe6007388 */ /* 0x0003e40000000c00 */
.L_x_38:
[----:B------:R-:W-:Y:S05]  /*2740*/  BSYNC.RECONVERGENT B0 ;  /* 0x0000000000007941 */ /* 0x000fea0003800200 */
.L_x_35:
[----:B------:R-:W-:Y:S01]  /*2750*/  SHF.R.U32.HI R16, RZ, 0x1, R21 ;  /* 0x00000001ff107819 */ /* 0x000fe20000011615 */
[----:B------:R-:W-:Y:S01]  /*2760*/  IMAD.MOV.U32 R246, RZ, RZ, 0x7f800000 ;  /* 0x7f800000fff67424 */ /* 0x000fe200078e00ff */
[----:B------:R-:W-:Y:S01]  /*2770*/  MOV R247, 0x7f800000 ;  /* 0x7f80000000f77802 */ /* 0x000fe20000000f00 */
[----:B------:R-:W-:Y:S01]  /*2780*/  IMAD.MOV.U32 R245, RZ, RZ, 0x7f800000 ;  /* 0x7f800000fff57424 */ /* 0x000fe200078e00ff */
[----:B------:R-:W-:Y:S01]  /*2790*/  LOP3.LUT R239, R16, 0x10, RZ, 0xc0, !PT ;  /* 0x0000001010ef7812 */ /* 0x000fe200078ec0ff */
[----:B------:R-:W2:Y:S01]  /*27a0*/  LDCU.64 UR8, c[0x0][0x3d0] ;  /* 0x00007a00ff0877ac */ /* 0x000ea20008000a00 */
[----:B------:R-:W-:Y:S02]  /*27b0*/  MOV R244, 0x7f800000 ;  /* 0x7f80000000f47802 */ /* 0x000fe40000000f00 */
[----:B------:R-:W-:-:S04]  /*27c0*/  LOP3.LUT R239, R239, 0x7, R19, 0xf8, !PT ;  /* 0x00000007efef7812 */ /* 0x000fc800078ef813 */
[C---:B-1-3--:R-:W-:Y:S01]  /*27d0*/  LOP3.LUT R3, R239.reuse, 0x20, RZ, 0xfc, !PT ;  /* 0x00000020ef037812 */ /* 0x04afe200078efcff */
[C---:B------:R-:W-:Y:S01]  /*27e0*/  VIADD R4, R239.reuse, 0x8 ;  /* 0x00000008ef047836 */ /* 0x040fe20000000000 */
[C---:B------:R-:W-:Y:S01]  /*27f0*/  ISETP.GE.AND P3, PT, R239.reuse, UR52, PT ;  /* 0x00000034ef007c0c */ /* 0x040fe2000bf66270 */
[----:B------:R-:W-:Y:S01]  /*2800*/  VIADD R2, R239, 0x28 ;  /* 0x00000028ef027836 */ /* 0x000fe20000000000 */
[----:B------:R-:W-:Y:S02]  /*2810*/  ISETP.GE.AND P1, PT, R3, UR52, PT ;  /* 0x0000003403007c0c */ /* 0x000fe4000bf26270 */
[----:B------:R-:W-:Y:S02]  /*2820*/  ISETP.GE.AND P2, PT, R4, UR52, PT ;  /* 0x0000003404007c0c */ /* 0x000fe4000bf46270 */
[----:B------:R-:W-:Y:S01]  /*2830*/  ISETP.GE.AND P0, PT, R2, UR52, PT ;  /* 0x0000003402007c0c */ /* 0x000fe2000bf06270 */
[----:B------:R-:W-:-:S04]  /*2840*/  IMAD.MOV.U32 R2, RZ, RZ, 0x4 ;  /* 0x00000004ff027424 */ /* 0x000fc800078e00ff */
[----:B------:R-:W-:Y:S01]  /*2850*/  IMAD.WIDE.U32 R2, R239, R2, UR62 ;  /* 0x0000003eef027e25 */ /* 0x000fe2000f8e0002 */
[----:B------:R-:W-:-:S04]  /*2860*/  UIMAD UR46, UR46, UR16, URZ ;  /* 0x000000102e2e72a4 */ /* 0x000fc8000f8e02ff */
[----:B------:R-:W5:Y:S04]  /*2870*/  @!P3 LDG.E R247, desc[UR36][R2.64] ;  /* 0x0000002402f7b981 */ /* 0x000f68000c1e1900 */
[----:B------:R-:W5:Y:S04]  /*2880*/  @!P2 LDG.E R246, desc[UR36][R2.64+0x20] ;  /* 0x0000202402f6a981 */ /* 0x000f68000c1e1900 */
[----:B------:R-:W5:Y:S04]  /*2890*/  @!P1 LDG.E R245, desc[UR36][R2.64+0x80] ;  /* 0x0000802402f59981 */ /* 0x000f68000c1e1900 */
[----:B------:R1:W5:Y:S01]  /*28a0*/  @!P0 LDG.E R244, desc[UR36][R2.64+0xa0] ;  /* 0x0000a02402f48981 */ /* 0x000362000c1e1900 */
[----:B------:R-:W-:Y:S01]  /*28b0*/  UIMAD UR46, UR32, UR17, UR46 ;  /* 0x00000011202e72a4 */ /* 0x000fe2000f8e022e */
[----:B--2---:R-:W-:Y:S01]  /*28c0*/  IMAD R4, R17, UR8, RZ ;  /* 0x0000000811047c24 */ /* 0x004fe2000f8e02ff */
[----:B------:R-:W-:Y:S03]  /*28d0*/  BSSY.RECONVERGENT B0, `(.L_x_39) ;  /* 0x0000029000007945 */ /* 0x000fe60003800200 */
[----:B------:R-:W-:-:S02]  /*28e0*/  IMAD R10, R13, UR9, R4 ;  /* 0x000000090d0a7c24 */ /* 0x000fc4000f8e0204 */
[----:B-1----:R-:W-:-:S04]  /*28f0*/  IMAD.U32 R2, RZ, RZ, UR16 ;  /* 0x00000010ff027e24 */ /* 0x002fc8000f8e00ff */
[----:B------:R-:W-:-:S03]  /*2900*/  IMAD.WIDE.U32 R2, R2, UR32, R8 ;  /* 0x0000002002027c25 */ /* 0x000fc6000f8e0008 */
[----:B------:R-:W-:-:S04]  /*2910*/  IADD3 R2, P0, PT, R2, UR48, RZ ;  /* 0x0000003002027c10 */ /* 0x000fc8000ff1e0ff */
[----:B------:R-:W-:-:S03]  /*2920*/  IADD3.X R3, PT, PT, R18, UR46, R3, P0, !PT ;  /* 0x0000002e12037c10 */ /* 0x000fc600087fe403 */
[----:B------:R-:W-:-:S05]  /*2930*/  IMAD.WIDE.U32 R4, R13, UR8, R2 ;  /* 0x000000080d047c25 */ /* 0x000fca000f8e0002 */
[----:B------:R-:W-:Y:S01]  /*2940*/  IADD3 R10, PT, PT, R5, R10, RZ ;  /* 0x0000000a050a7210 */ /* 0x000fe20007ffe0ff */
        /* <DEDUP_REMOVED lines=28> */
.L_x_41:
[----:B------:R3:W-:Y:S01]  /*2b10*/  STS.128 [R0+0xd000], RZ ;  /* 0x00d000ff00007388 */ /* 0x0007e20000000c00 */
[----:B------:R-:W-:Y:S05]  /*2b20*/  BRA `(.L_x_42) ;  /* 0x00000000000c7947 */ /* 0x000fea0003800000 */
.L_x_40:
[----:B------:R1:W-:Y:S04]  /*2b30*/  STS.128 [R0+0x9000], RZ ;  /* 0x009000ff00007388 */ /* 0x0003e80000000c00 */
[----:B------:R1:W-:Y:S04]  /*2b40*/  STS.128 [R0+0xb000], RZ ;  /* 0x00b000ff00007388 */ /* 0x0003e80000000c00 */
[----:B------:R1:W-:Y:S02]  /*2b50*/  STS.128 [R0+0xd000], RZ ;  /* 0x00d000ff00007388 */ /* 0x0003e40000000c00 */
.L_x_42:
[----:B------:R-:W-:Y:S05]  /*2b60*/  BSYNC.RECONVERGENT B0 ;  /* 0x0000000000007941 */ /* 0x000fea0003800200 */
.L_x_39:
[----:B------:R1:W-:Y:S01]  /*2b70*/  @P4 STS.128 [R0+0xa000], RZ ;  /* 0x00a000ff00004388 */ /* 0x0003e20000000c00 */
[----:B------:R-:W-:Y:S03]  /*2b80*/  BSSY.RECONVERGENT B0, `(.L_x_43) ;  /* 0x0000021000007945 */ /* 0x000fe60003800200 */
[----:B------:R1:W-:Y:S04]  /*2b90*/  @P4 STS.128 [R0+0xc000], RZ ;  /* 0x00c000ff00004388 */ /* 0x0003e80000000c00 */
[----:B------:R1:W-:Y:S01]  /*2ba0*/  @P4 STS.128 [R0+0xe000], RZ ;  /* 0x00e000ff00004388 */ /* 0x0003e20000000c00 */
[----:B------:R-:W-:Y:S05]  /*2bb0*/  @P4 BRA `(.L_x_44) ;  /* 0x0000000000744947 */ /* 0x000fea0003800000 */
[----:B------:R-:W3:Y:S01]  /*2bc0*/  LDCU UR13, c[0x0][0x440] ;  /* 0x00008800ff0d77ac */ /* 0x000ee20008000800 */
[----:B-12---:R-:W-:Y:S02]  /*2bd0*/  IMAD R2, R15, UR16, RZ ;  /* 0x000000100f027c24 */ /* 0x006fe4000f8e02ff */
[----:B------:R-:W-:Y:S01]  /*2be0*/  IMAD.MOV.U32 R5, RZ, RZ, R10 ;  /* 0x000000ffff057224 */ /* 0x000fe200078e000a */
[----:B------:R-:W1:Y:S01]  /*2bf0*/  LDCU.64 UR8, c[0x0][0x388] ;  /* 0x00007100ff0877ac */ /* 0x000e620008000a00 */
[C---:B------:R-:W-:Y:S02]  /*2c00*/  IMAD R2, R14.reuse, UR17, R2 ;  /* 0x000000110e027c24 */ /* 0x040fe4000f8e0202 */
[----:B------:R-:W-:-:S04]  /*2c10*/  IMAD.WIDE.U32 R4, R14, UR16, R4 ;  /* 0x000000100e047c25 */ /* 0x000fc8000f8e0004 */
[----:B------:R-:W-:Y:S01]  /*2c20*/  IMAD.IADD R3, R5, 0x1, R2 ;  /* 0x0000000105037824 */ /* 0x000fe200078e0202 */
[----:B---3--:R-:W-:Y:S02]  /*2c30*/  ISETP.GE.AND P1, PT, R8, UR13, PT ;  /* 0x0000000d08007c0c */ /* 0x008fe4000bf26270 */
        /* <DEDUP_REMOVED lines=20> */
.L_x_45:
[----:B------:R2:W-:Y:S02]  /*2d80*/  STS.128 [R0+0xe000], RZ ;  /* 0x00e000ff00007388 */ /* 0x0005e40000000c00 */
.L_x_44:
[----:B------:R-:W-:Y:S05]  /*2d90*/  BSYNC.RECONVERGENT B0 ;  /* 0x0000000000007941 */ /* 0x000fea0003800200 */
.L_x_43:
[----:B------:R-:W1:Y:S02]  /*2da0*/  S2R R227, SR_TID.X ;  /* 0x0000000000e37919 */ /* 0x000e640000002100 */
[----:B-1234-:R-:W-:Y:S01]  /*2db0*/  IMAD.U32 R0, RZ, RZ, UR39 ;  /* 0x00000027ff007e24 */ /* 0x01efe2000f8e00ff */
[C---:B------:R-:W-:Y:S01]  /*2dc0*/  LOP3.LUT P0, RZ, R21.reuse, 0x4, RZ, 0xc0, !PT ;  /* 0x0000000415ff7812 */ /* 0x040fe2000780c0ff */
[C---:B------:R-:W-:Y:S01]  /*2dd0*/  IMAD.SHL.U32 R8, R21.reuse, 0x20, RZ ;  /* 0x0000002015087824 */ /* 0x040fe200078e00ff */
[----:B------:R-:W0:Y:S01]  /*2de0*/  LDGDEPBAR ;  /* 0x00000000000079af */ /* 0x000e220000000000 */
[----:B------:R-:W-:Y:S01]  /*2df0*/  IMAD.U32 R3, RZ, RZ, UR43 ;  /* 0x0000002bff037e24 */ /* 0x000fe2000f8e00ff */
[----:B------:R-:W-:Y:S01]  /*2e00*/  IADD3 R0, PT, PT, R0, UR41, R239 ;  /* 0x0000002900007c10 */ /* 0x000fe2000fffe0ef */
[C---:B------:R-:W-:Y:S01]  /*2e10*/  IMAD.SHL.U32 R4, R21.reuse, 0x10, RZ ;  /* 0x0000001015047824 */ /* 0x040fe200078e00ff */
[----:B------:R-:W-:Y:S01]  /*2e20*/  LOP3.LUT R2, R8, 0x20, RZ, 0xc0, !PT ;  /* 0x0000002008027812 */ /* 0x000fe200078ec0ff */
[----:B------:R-:W-:Y:S01]  /*2e30*/  IMAD.SHL.U32 R9, R21, 0x4, RZ ;  /* 0x0000000415097824 */ /* 0x000fe200078e00ff */
[----:B------:R-:W-:Y:S01]  /*2e40*/  IADD3 R231, PT, PT, R0, -0x1f, -R3 ;  /* 0xffffffe100e77810 */ /* 0x000fe20007ffe803 */
[----:B------:R-:W1:Y:S01]  /*2e50*/  LDC R243, c[0x0][0x44c] ;  /* 0x00011300fff37b82 */ /* 0x000e620000000800 */
[----:B------:R-:W-:Y:S01]  /*2e60*/  LOP3.LUT R6, R8, 0x120, RZ, 0xc0, !PT ;  /* 0x0000012008067812 */ /* 0x000fe200078ec0ff */
[----:B------:R-:W2:Y:S01]  /*2e70*/  LDCU UR14, c[0x0][0x3b0] ;  /* 0x00007600ff0e77ac */ /* 0x000ea20008000800 */
[----:B------:R-:W-:Y:S01]  /*2e80*/  SHF.R.U32.HI R0, RZ, 0x4, R21 ;  /* 0x00000004ff007819 */ /* 0x000fe20000011615 */
[----:B------:R-:W-:Y:S01]  /*2e90*/  IMAD.MOV.U32 R225, RZ, RZ, 0x20 ;  /* 0x00000020ffe17424 */ /* 0x000fe200078e00ff */
[--C-:B------:R-:W-:Y:S01]  /*2ea0*/  LOP3.LUT R2, R2, 0x3c00, R4.reuse, 0xf8, !PT ;  /* 0x00003c0002027812 */ /* 0x100fe200078ef804 */
[----:B------:R-:W3:Y:S01]  /*2eb0*/  LDCU UR15, c[0x0][0x590] ;  /* 0x0000b200ff0f77ac */ /* 0x000ee20008000800 */
[----:B------:R-:W-:Y:S01]  /*2ec0*/  LOP3.LUT R9, R9, 0x18, RZ, 0xc0, !PT ;  /* 0x0000001809097812 */ /* 0x000fe200078ec0ff */
[----:B------:R-:W-:Y:S01]  /*2ed0*/  IMAD.MOV.U32 R249, RZ, RZ, 0x10 ;  /* 0x00000010fff97424 */ /* 0x000fe200078e00ff */
[----:B------:R-:W-:Y:S01]  /*2ee0*/  LOP3.LUT R6, R6, 0x200, R4, 0xf8, !PT ;  /* 0x0000020006067812 */ /* 0x000fe200078ef804 */
[----:B------:R-:W-:Y:S01]  /*2ef0*/  IMAD.MOV.U32 R224, RZ, RZ, 0x20 ;  /* 0x00000020ffe07424 */ /* 0x000fe200078e00ff */
[----:B------:R-:W-:Y:S01]  /*2f00*/  LOP3.LUT R0, R0, 0x8, RZ, 0xc0, !PT ;  /* 0x0000000800007812 */ /* 0x000fe200078ec0ff */
[----:B------:R-:W-:Y:S01]  /*2f10*/  IMAD.MOV.U32 R238, RZ, RZ, R230 ;  /* 0x000000ffffee7224 */ /* 0x000fe200078e00e6 */
[----:B------:R-:W-:-:S02]  /*2f20*/  LOP3.LUT R4, R2, 0x100, R4, 0xf8, !PT ;  /* 0x0000010002047812 */ /* 0x000fc400078ef804 */
[----:B------:R-:W-:Y:S02]  /*2f30*/  CS2R R126, SRZ ;  /* 0x00000000007e7805 */ /* 0x000fe4000001ff00 */
[----:B------:R-:W-:Y:S02]  /*2f40*/  LOP3.LUT R5, R9, 0xc0, R8, 0xf8, !PT ;  /* 0x000000c009057812 */ /* 0x000fe400078ef808 */
[----:B------:R-:W-:Y:S01]  /*2f50*/  CS2R R124, SRZ ;  /* 0x00000000007c7805 */ /* 0x000fe2000001ff00 */
[----:B------:R-:W-:-:S04]  /*2f60*/  DEPBAR.LE SB0, 0x1 ;  /* 0x000080400000791a */ /* 0x000fc80000000000 */
[C---:B------:R-:W-:Y:S01]  /*2f70*/  IMAD.SHL.U32 R10, R227.reuse, 0x20, RZ ;  /* 0x00000020e30a7824 */ /* 0x040fe200078e00ff */
[--C-:B------:R-:W-:Y:S01]  /*2f80*/  LOP3.LUT R0, R0, 0x10, R21.reuse, 0xf8, !PT ;  /* 0x0000001000007812 */ /* 0x100fe200078ef815 */
[----:B------:R-:W-:Y:S01]  /*2f90*/  IMAD.SHL.U32 R2, R227, 0x4, RZ ;  /* 0x00000004e3027824 */ /* 0x000fe200078e00ff */
[----:B------:R-:W-:Y:S01]  /*2fa0*/  LOP3.LUT R3, R5, 0x8, R21, 0x78, !PT ;  /* 0x0000000805037812 */ /* 0x000fe200078e7815 */
[----:B------:R-:W-:Y:S01]  /*2fb0*/  IMAD.SHL.U32 R11, R227, 0x2, RZ ;  /* 0x00000002e30b7824 */ /* 0x000fe200078e00ff */
[----:B------:R-:W-:Y:S02]  /*2fc0*/  LOP3.LUT R7, R10, 0xc0, RZ, 0xc0, !PT ;  /* 0x000000c00a077812 */ /* 0x000fe400078ec0ff */
[----:B------:R-:W-:Y:S02]  /*2fd0*/  CS2R R130, SRZ ;  /* 0x0000000000827805 */ /* 0x000fe4000001ff00 */
[----:B------:R-:W-:Y:S02]  /*2fe0*/  LOP3.LUT R5, R5, 0x8, R16, 0x78, !PT ;  /* 0x0000000805057812 */ /* 0x000fe400078e7810 */
[----:B------:R-:W-:-:S02]  /*2ff0*/  CS2R R128, SRZ ;  /* 0x0000000000807805 */ /* 0x000fc4000001ff00 */
[----:B------:R-:W-:Y:S02]  /*3000*/  LOP3.LUT R7, R7, 0x18, R2, 0xf8, !PT ;  /* 0x0000001807077812 */ /* 0x000fe400078ef802 */
[----:B------:R-:W-:Y:S02]  /*3010*/  CS2R R122, SRZ ;  /* 0x00000000007a7805 */ /* 0x000fe4000001ff00 */
[----:B------:R-:W-:Y:S02]  /*3020*/  LOP3.LUT R2, R0, 0xc0, R8, 0xf8, !PT ;  /* 0x000000c000027812 */ /* 0x000fe400078ef808 */
[----:B------:R-:W-:Y:S02]  /*3030*/  CS2R R120, SRZ ;  /* 0x0000000000787805 */ /* 0x000fe4000001ff00 */
[----:B------:R-:W-:Y:S01]  /*3040*/  LOP3.LUT R0, R4, R3, RZ, 0xfc, !PT ;  /* 0x0000000304007212 */ /* 0x000fe200078efcff */
[----:B------:R-:W-:Y:S01]  /*3050*/  IMAD.SHL.U32 R3, R227, 0x10, RZ ;  /* 0x00000010e3037824 */ /* 0x000fe200078e00ff */
[----:B------:R-:W-:-:S02]  /*3060*/  LOP3.LUT R2, R2, R9, RZ, 0x3c, !PT ;  /* 0x0000000902027212 */ /* 0x000fc400078e3cff */
[----:B------:R-:W-:Y:S02]  /*3070*/  CS2R R118, SRZ ;  /* 0x0000000000767805 */ /* 0x000fe4000001ff00 */
[----:B------:R-:W-:Y:S02]  /*3080*/  LOP3.LUT R4, R10, 0x120, RZ, 0xc0, !PT ;  /* 0x000001200a047812 */ /* 0x000fe400078ec0ff */
[----:B------:R-:W-:Y:S02]  /*3090*/  CS2R R116, SRZ ;  /* 0x0000000000747805 */ /* 0x000fe4000001ff00 */
[----:B------:R-:W-:Y:S01]  /*30a0*/  LEA R222, R0, UR5, 0x1 ;  /* 0x0000000500de7c11 */ /* 0x000fe2000f8e08ff */
[----:B------:R-:W-:Y:S01]  /*30b0*/  BAR.SYNC.DEFER_BLOCKING 0x0 ;  /* 0x0000000000007b1d */ /* 0x000fe20000010000 */
[----:B------:R-:W-:Y:S02]  /*30c0*/  LOP3.LUT R220, R2, 0x120, R8, 0xf8, !PT ;  /* 0x0000012002dc7812 */ /* 0x000fe400078ef808 */
[----:B------:R-:W-:-:S02]  /*30d0*/  CS2R R110, SRZ ;  /* 0x00000000006e7805 */ /* 0x000fc4000001ff00 */
[----:B------:R-:W-:Y:S01]  /*30e0*/  LOP3.LUT R2, R4, 0x200, R3, 0xf8, !PT ;  /* 0x0000020004027812 */ /* 0x000fe200078ef803 */
[C---:B------:R-:W-:Y:S01]  /*30f0*/  VIADD R4, R222.reuse, 0xf000 ;  /* 0x0000f000de047836 */ /* 0x040fe20000000000 */
[----:B------:R-:W-:Y:S01]  /*3100*/  LOP3.LUT R3, R3, 0x1c0, RZ, 0xc0, !PT ;  /* 0x000001c003037812 */ /* 0x000fe200078ec0ff */
[----:B------:R-:W-:Y:S01]  /*3110*/  VIADD R216, R222, 0xf020 ;  /* 0x0000f020ded87836 */ /* 0x000fe20000000000 */
[----:B------:R-:W-:Y:S01]  /*3120*/  LOP3.LUT R6, R6, R5, RZ, 0xfc, !PT ;  /* 0x0000000506067212 */ /* 0x000fe200078efcff */
[----:B------:R-:W-:Y:S01]  /*3130*/  @P0 VIADD R216, R4, 0xffffffe0 ;  /* 0xffffffe004d80836 */ /* 0x000fe20000000000 */
[----:B------:R-:W-:Y:S02]  /*3140*/  LOP3.LUT R5, R10, 0x7400, RZ, 0xc0, !PT ;  /* 0x000074000a057812 */ /* 0x000fe400078ec0ff */
[----:B------:R-:W-:Y:S02]  /*3150*/  CS2R R108, SRZ ;  /* 0x00000000006c7805 */ /* 0x000fe4000001ff00 */
[----:B------:R-:W-:-:S02]  /*3160*/  SHF.R.U32.HI R252, RZ, 0x1, R227 ;  /* 0x00000001fffc7819 */ /* 0x000fc400000116e3 */
[----:B------:R-:W-:Y:S02]  /*3170*/  CS2R R114, SRZ ;  /* 0x0000000000727805 */ /* 0x000fe4000001ff00 */
[----:B------:R-:W-:Y:S02]  /*3180*/  LOP3.LUT R3, R3, 0x38, R11, 0xf8, !PT ;  /* 0x0000003803037812 */ /* 0x000fe400078ef80b */
[----:B------:R-:W-:Y:S02]  /*3190*/  CS2R R112, SRZ ;  /* 0x0000000000707805 */ /* 0x000fe4000001ff00 */
[----:B------:R-:W-:Y:S02]  /*31a0*/  SEL R225, R225, 0xffffffe0, !P0 ;  /* 0xffffffe0e1e17807 */ /* 0x000fe40004000000 */
[----:B------:R-:W-:Y:S02]  /*31b0*/  CS2R R106, SRZ ;  /* 0x00000000006a7805 */ /* 0x000fe4000001ff00 */
[----:B------:R-:W-:-:S02]  /*31c0*/  LEA R221, R6, UR5, 0x1 ;  /* 0x0000000506dd7c11 */ /* 0x000fc4000f8e08ff */
[----:B------:R-:W-:Y:S02]  /*31d0*/  CS2R R104, SRZ ;  /* 0x0000000000687805 */ /* 0x000fe4000001ff00 */
[----:B------:R-:W-:Y:S02]  /*31e0*/  LEA R220, R220, UR5, 0x1 ;  /* 0x00000005dcdc7c11 */ /* 0x000fe4000f8e08ff */
[----:B------:R-:W-:Y:S02]  /*31f0*/  CS2R R102, SRZ ;  /* 0x0000000000667805 */ /* 0x000fe4000001ff00 */
[----:B------:R-:W-:Y:S02]  /*3200*/  LOP3.LUT R5, R5, 0x6, R11, 0xf8, !PT ;  /* 0x0000000605057812 */ /* 0x000fe400078ef80b */
[----:B------:R-:W-:Y:S02]  /*3210*/  CS2R R100, SRZ ;  /* 0x0000000000647805 */ /* 0x000fe4000001ff00 */
[--C-:B------:R-:W-:Y:S01]  /*3220*/  LOP3.LUT R0, R7, 0x8, R252.reuse, 0x78, !PT ;  /* 0x0000000807007812 */ /* 0x100fe200078e78fc */
[----:B------:R4:W1:Y:S01]  /*3230*/  LDSM.16.M88.4 R180, [R216] ;  /* 0x00000000d8b4783b */ /* 0x0008620000000200 */
[----:B------:R-:W-:-:S02]  /*3240*/  LOP3.LUT R3, R3, 0x20, R252, 0x78, !PT ;  /* 0x0000002003037812 */ /* 0x000fc400078e78fc */
[----:B------:R-:W-:Y:S02]  /*3250*/  CS2R R94, SRZ ;  /* 0x00000000005e7805 */ /* 0x000fe4000001ff00 */
[C---:B------:R-:W-:Y:S01]  /*3260*/  LOP3.LUT P1, RZ, R227.reuse, 0x4, RZ, 0xc0, !PT ;  /* 0x00000004e3ff7812 */ /* 0x040fe2000782c0ff */
[----:B------:R4:W1:Y:S01]  /*3270*/  LDSM.16.M88.4 R184, [R216+0x400] ;  /* 0x00040000d8b8783b */ /* 0x0008620000000200 */
[----:B------:R-:W-:Y:S02]  /*3280*/  LOP3.LUT P0, RZ, R227, 0x2, RZ, 0xc0, !PT ;  /* 0x00000002e3ff7812 */ /* 0x000fe4000780c0ff */
[----:B------:R-:W-:Y:S02]  /*3290*/  CS2R R92, SRZ ;  /* 0x00000000005c7805 */ /* 0x000fe4000001ff00 */
[----:B------:R-:W-:Y:S01]  /*32a0*/  LOP3.LUT R226, R2, R0, RZ, 0xfc, !PT ;  /* 0x0000000002e27212 */ /* 0x000fe200078efcff */
[----:B------:R4:W1:Y:S01]  /*32b0*/  LDSM.16.M88.4 R196, [R216+0x2000] ;  /* 0x00200000d8c4783b */ /* 0x0008620000000200 */
[----:B------:R-:W-:-:S02]  /*32c0*/  LOP3.LUT R248, R5, R3, RZ, 0xfc, !PT ;  /* 0x0000000305f87212 */ /* 0x000fc400078efcff */
[----:B------:R-:W-:Y:S02]  /*32d0*/  CS2R R98, SRZ ;  /* 0x0000000000627805 */ /* 0x000fe4000001ff00 */
[----:B------:R-:W-:Y:S01]  /*32e0*/  CS2R R96, SRZ ;  /* 0x0000000000607805 */ /* 0x000fe2000001ff00 */
[----:B------:R4:W1:Y:S01]  /*32f0*/  LDSM.16.M88.4 R200, [R216+0x2400] ;  /* 0x00240000d8c8783b */ /* 0x0008620000000200 */
[----:B------:R-:W-:Y:S02]  /*3300*/  CS2R R90, SRZ ;  /* 0x00000000005a7805 */ /* 0x000fe4000001ff00 */
[----:B------:R-:W-:Y:S02]  /*3310*/  CS2R R88, SRZ ;  /* 0x0000000000587805 */ /* 0x000fe4000001ff00 */
[----:B------:R-:W-:Y:S01]  /*3320*/  CS2R R86, SRZ ;  /* 0x0000000000567805 */ /* 0x000fe2000001ff00 */
[----:B------:R4:W1:Y:S01]  /*3330*/  LDSM.16.M88.4 R212, [R216+0x4000] ;  /* 0x00400000d8d4783b */ /* 0x0008620000000200 */
[----:B------:R-:W-:-:S02]  /*3340*/  CS2R R84, SRZ ;  /* 0x0000000000547805 */ /* 0x000fc4000001ff00 */
        /* <DEDUP_REMOVED lines=26> */
[----:B------:R-:W1:Y:S01]  /*34f0*/  LDSM.16.M88.4 R216, [R216+0x4400] ;  /* 0x00440000d8d8783b */ /* 0x000e620000000200 */
[----:B------:R-:W-:Y:S02]  /*3500*/  CS2R R42, SRZ ;  /* 0x00000000002a7805 */ /* 0x000fe4000001ff00 */
[----:B------:R-:W-:Y:S02]  /*3510*/  CS2R R40, SRZ ;  /* 0x0000000000287805 */ /* 0x000fe4000001ff00 */
[----:B------:R-:W-:Y:S02]  /*3520*/  CS2R R38, SRZ ;  /* 0x0000000000267805 */ /* 0x000fe4000001ff00 */
[----:B------:R-:W-:-:S02]  /*3530*/  CS2R R36, SRZ ;  /* 0x0000000000247805 */ /* 0x000fc4000001ff00 */
[----:B------:R-:W-:Y:S01]  /*3540*/  LOP3.LUT P2, RZ, R227, 0x8, RZ, 0xc0, !PT ;  /* 0x00000008e3ff7812 */ /* 0x000fe2000784c0ff */
[----:B------:R-:W-:Y:S01]  /*3550*/  VIADD R221, R221, UR12 ;  /* 0x0000000cdddd7c36 */ /* 0x000fe20008000000 */
[----:B------:R-:W-:Y:S01]  /*3560*/  SEL R249, R249, 0xfffffff0, !P1 ;  /* 0xfffffff0f9f97807 */ /* 0x000fe20004800000 */
[----:B------:R-:W-:Y:S01]  /*3570*/  VIADD R220, R220, UR12 ;  /* 0x0000000cdcdc7c36 */ /* 0x000fe20008000000 */
[----:B------:R-:W-:Y:S01]  /*3580*/  SEL R224, R224, 0xffffffe0, !P0 ;  /* 0xffffffe0e0e07807 */ /* 0x000fe20004000000 */
[----:B------:R-:W-:Y:S01]  /*3590*/  IMAD.IADD R223, R222, 0x1, R225 ;  /* 0x00000001dedf7824 */ /* 0x000fe200078e02e1 */
[----:B------:R-:W-:Y:S02]  /*35a0*/  UIADD3 UR49, UPT, UPT, UR49, 0x80, -UR41 ;  /* 0x0000008031317890 */ /* 0x000fe4000fffe829 */
[----:B------:R-:W-:Y:S01]  /*35b0*/  USHF.L.U32 UR50, UR50, 0x3, URZ ;  /* 0x0000000332327899 */ /* 0x000fe200080006ff */
[----:B------:R-:W1:Y:S01]  /*35c0*/  LDCU UR8, c[0x0][0x440] ;  /* 0x00008800ff0877ac */ /* 0x000e620008000800 */
[----:B------:R-:W1:Y:S01]  /*35d0*/  LDCU UR9, c[0x0][0x3e0] ;  /* 0x00007c00ff0977ac */ /* 0x000e620008000800 */
[----:B------:R-:W1:Y:S01]  /*35e0*/  LDCU UR13, c[0x0][0x45c] ;  /* 0x00008b80ff0d77ac */ /* 0x000e620008000800 */
[----:B--2---:R-:W-:-:S02]  /*35f0*/  USHF.L.U32 UR14, UR14, 0x6, URZ ;  /* 0x000000060e0e7899 */ /* 0x004fc400080006ff */
[----:B---34-:R-:W-:-:S12]  /*3600*/  USHF.L.U32 UR15, UR15, 0x6, URZ ;  /* 0x000000060f0f7899 */ /* 0x018fd800080006ff */
.L_x_48:
[----:B------:R-:W0:Y:S01]  /*3610*/  LDGDEPBAR ;  /* 0x00000000000079af */ /* 0x000e220000000000 */
[----:B------:R-:W-:Y:S01]  /*3620*/  IMAD.IADD R0, R221, 0x1, R225 ;  /* 0x00000001dd007824 */ /* 0x000fe200078e02e1 */
[----:B------:R-:W-:Y:S01]  /*3630*/  UIADD3 UR39, UPT, UPT, UR39, -0x40, URZ ;  /* 0xffffffc027277890 */ /* 0x000fe2000fffe0ff */
[----:B------:R-:W-:Y:S01]  /*3640*/  IMAD.SHL.U32 R2, R227, 0x2, RZ ;  /* 0x00000002e3027824 */ /* 0x000fe200078e00ff */
[----:B------:R-:W-:Y:S01]  /*3650*/  USHF.L.U32 UR12, UR45, 0x7, URZ ;  /* 0x000000072d0c7899 */ /* 0x000fe200080006ff */
[----:B------:R-:W-:Y:S01]  /*3660*/  IMAD.MOV.U32 R3, RZ, RZ, 0x20 ;  /* 0x00000020ff037424 */ /* 0x000fe200078e00ff */
[----:B------:R-:W-:Y:S01]  /*3670*/  UISETP.GE.AND UP0, UPT, UR39, UR49, UPT ;  /* 0x000000312700728c */ /* 0x000fe2000bf06270 */
[----:B-----5:R-:W-:Y:S01]  /*3680*/  FSETP.NEU.FTZ.AND P3, PT, R247, -INF , PT ;  /* 0xff800000f700780b */ /* 0x020fe20003f7d000 */
[----:B------:R-:W-:Y:S02]  /*3690*/  UIADD3 UR12, UPT, UPT, UR12, 0x80, URZ ;  /* 0x000000800c0c7890 */ /* 0x000fe4000fffe0ff */
[----:B------:R-:W-:Y:S02]  /*36a0*/  UIADD3 UR40, UPT, UPT, UR40, -0x1, URZ ;  /* 0xffffffff28287890 */ /* 0x000fe4000fffe0ff */
[----:B------:R-:W-:Y:S06]  /*36b0*/  UISETP.LT.AND UP0, UPT, UR12, UR41, UP0 ;  /* 0x000000290c00728c */ /* 0x000fec0008701270 */
[----:B------:R-:W-:Y:S01]  /*36c0*/  PLOP3.LUT P0, PT, PT, PT, UP0, 0x80, 0x8 ;  /* 0x000000000008781c */ /* 0x000fe20003f0f008 */
[----:B------:R-:W-:Y:S01]  /*36d0*/  UISETP.GT.AND UP0, UPT, UR40, UR47, UPT ;  /* 0x0000002f2800728c */ /* 0x000fe2000bf04270 */
[----:B------:R-:W-:Y:S04]  /*36e0*/  DEPBAR.LE SB0, 0x0 ;  /* 0x000080000000791a */ /* 0x000fe80000000000 */
[----:B------:R-:W-:Y:S06]  /*36f0*/  BAR.SYNC.DEFER_BLOCKING 0x0 ;  /* 0x0000000000007b1d */ /* 0x000fec0000010000 */
[----:B------:R-:W-:Y:S08]  /*3700*/  LDSM.16.M88.4 R32, [R221] ;  /* 0x00000000dd20783b */ /* 0x000ff00000000200 */
[----:B------:R-:W2:Y:S08]  /*3710*/  LDSM.16.M88.4 R16, [R222+0x9000] ;  /* 0x00900000de10783b */ /* 0x000eb00000000200 */
[----:B------:R-:W3:Y:S08]  /*3720*/  LDSM.16.M88.4 R28, [R221+0x800] ;  /* 0x00080000dd1c783b */ /* 0x000ef00000000200 */
[----:B------:R-:W4:Y:S08]  /*3730*/  LDSM.16.M88.4 R132, [R222+0x9400] ;  /* 0x00940000de84783b */ /* 0x000f300000000200 */
[----:B------:R-:W-:Y:S08]  /*3740*/  LDSM.16.M88.4 R136, [R0] ;  /* 0x000000000088783b */ /* 0x000ff00000000200 */
[----:B------:R-:W1:Y:S01]  /*3750*/  LDSM.16.M88.4 R140, [R223+0x9000] ;  /* 0x00900000df8c783b */ /* 0x000e620000000200 */
[-C--:B--2---:R-:W-:Y:S07]  /*3760*/  HMMA.16816.F32 R4, R32, R16.reuse, RZ ;  /* 0x000000102004723c */ /* 0x084fee00000018ff */
[----:B------:R-:W2:Y:S01]  /*3770*/  LDSM.16.M88.4 R144, [R0+0x800] ;  /* 0x000800000090783b */ /* 0x000ea20000000200 */
[C---:B---3--:R-:W-:Y:S07]  /*3780*/  HMMA.16816.F32 R8, R28.reuse, R16, RZ ;  /* 0x000000101c08723c */ /* 0x048fee00000018ff */
[----:B------:R-:W3:Y:S01]  /*3790*/  LDSM.16.M88.4 R148, [R223+0x9400] ;  /* 0x00940000df94783b */ /* 0x000ee20000000200 */
[-C--:B------:R-:W-:Y:S07]  /*37a0*/  HMMA.16816.F32 R12, R28, R18.reuse, RZ ;  /* 0x000000121c0c723c */ /* 0x080fee00000018ff */
[----:B------:R-:W-:Y:S01]  /*37b0*/  LDSM.16.M88.4 R152, [R221+0x1000] ;  /* 0x00100000dd98783b */ /* 0x000fe20000000200 */
[C---:B------:R-:W-:Y:S07]  /*37c0*/  HMMA.16816.F32 R16, R32.reuse, R18, RZ ;  /* 0x000000122010723c */ /* 0x040fee00000018ff */
[----:B------:R-:W3:Y:S01]  /*37d0*/  LDSM.16.M88.4 R156, [R222+0xb000] ;  /* 0x00b00000de9c783b */ /* 0x000ee20000000200 */
[-C--:B----4-:R-:W-:Y:S07]  /*37e0*/  HMMA.16816.F32 R20, R32, R132.reuse, RZ ;  /* 0x000000842014723c */ /* 0x090fee00000018ff */
[----:B------:R-:W4:Y:S01]  /*37f0*/  LDSM.16.M88.4 R160, [R221+0x1800] ;  /* 0x00180000dda0783b */ /* 0x000f220000000200 */
[C---:B------:R-:W-:Y:S07]  /*3800*/  HMMA.16816.F32 R24, R28.reuse, R132, RZ ;  /* 0x000000841c18723c */ /* 0x040fee00000018ff */
[----:B------:R-:W4:Y:S01]  /*3810*/  LDSM.16.M88.4 R164, [R222+0xb400] ;  /* 0x00b40000dea4783b */ /* 0x000f220000000200 */
[-C--:B------:R-:W-:Y:S07]  /*3820*/  HMMA.16816.F32 R28, R28, R134.reuse, RZ ;  /* 0x000000861c1c723c */ /* 0x080fee00000018ff */
[----:B------:R-:W-:Y:S01]  /*3830*/  LDSM.16.M88.4 R168, [R0+0x1800] ;  /* 0x0018000000a8783b */ /* 0x000fe20000000200 */
[----:B------:R-:W-:Y:S07]  /*3840*/  HMMA.16816.F32 R32, R32, R134, RZ ;  /* 0x000000862020723c */ /* 0x000fee00000018ff */
[----:B------:R-:W-:Y:S01]  /*3850*/  LDSM.16.M88.4 R132, [R0+0x1000] ;  /* 0x001000000084783b */ /* 0x000fe20000000200 */
[-C--:B-1----:R-:W-:Y:S08]  /*3860*/  HMMA.16816.F32 R4, R136, R140.reuse, R4 ;  /* 0x0000008c8804723c */ /* 0x082ff00000001804 */
[C---:B--2---:R-:W-:Y:S08]  /*3870*/  HMMA.16816.F32 R8, R144.reuse, R140, R8 ;  /* 0x0000008c9008723c */ /* 0x044ff00000001808 */
[-C--:B------:R-:W-:Y:S08]  /*3880*/  HMMA.16816.F32 R12, R144, R142.reuse, R12 ;  /* 0x0000008e900c723c */ /* 0x080ff0000000180c */
[C---:B------:R-:W-:Y:S01]  /*3890*/  HMMA.16816.F32 R16, R136.reuse, R142, R16 ;  /* 0x0000008e8810723c */ /* 0x040fe20000001810 */
[----:B------:R-:W1:Y:S07]  /*38a0*/  LDSM.16.M88.4 R140, [R223+0xb000] ;  /* 0x00b00000df8c783b */ /* 0x000e6e0000000200 */
[-C--:B---3--:R-:W-:Y:S08]  /*38b0*/  HMMA.16816.F32 R20, R136, R148.reuse, R20 ;  /* 0x000000948814723c */ /* 0x088ff00000001814 */
[C---:B------:R-:W-:Y:S08]  /*38c0*/  HMMA.16816.F32 R24, R144.reuse, R148, R24 ;  /* 0x000000949018723c */ /* 0x040ff00000001818 */
[-C--:B------:R-:W-:Y:S01]  /*38d0*/  HMMA.16816.F32 R28, R144, R150.reuse, R28 ;  /* 0x00000096901c723c */ /* 0x080fe2000000181c */
[----:B------:R-:W-:Y:S07]  /*38e0*/  LDSM.16.M88.4 R144, [R221+0x2000] ;  /* 0x00200000dd90783b */ /* 0x000fee0000000200 */
[----:B------:R-:W-:Y:S01]  /*38f0*/  HMMA.16816.F32 R32, R136, R150, R32 ;  /* 0x000000968820723c */ /* 0x000fe20000001820 */
[----:B------:R-:W2:Y:S07]  /*3900*/  LDSM.16.M88.4 R136, [R223+0xb400] ;  /* 0x00b40000df88783b */ /* 0x000eae0000000200 */
[-C--:B------:R-:W-:Y:S01]  /*3910*/  HMMA.16816.F32 R4, R152, R156.reuse, R4 ;  /* 0x0000009c9804723c */ /* 0x080fe20000001804 */
[----:B------:R-:W3:Y:S07]  /*3920*/  LDSM.16.M88.4 R148, [R222+0xd000] ;  /* 0x00d00000de94783b */ /* 0x000eee0000000200 */
[C---:B----4-:R-:W-:Y:S08]  /*3930*/  HMMA.16816.F32 R8, R160.reuse, R156, R8 ;  /* 0x0000009ca008723c */ /* 0x050ff00000001808 */
[-C--:B------:R-:W-:Y:S08]  /*3940*/  HMMA.16816.F32 R12, R160, R158.reuse, R12 ;  /* 0x0000009ea00c723c */ /* 0x080ff0000000180c */
[C---:B------:R-:W-:Y:S01]  /*3950*/  HMMA.16816.F32 R16, R152.reuse, R158, R16 ;  /* 0x0000009e9810723c */ /* 0x040fe20000001810 */
[----:B------:R-:W4:Y:S07]  /*3960*/  LDSM.16.M88.4 R156, [R221+0x2800] ;  /* 0x00280000dd9c783b */ /* 0x000f2e0000000200 */
[-C--:B------:R-:W-:Y:S08]  /*3970*/  HMMA.16816.F32 R20, R152, R164.reuse, R20 ;  /* 0x000000a49814723c */ /* 0x080ff00000001814 */
[C---:B------:R-:W-:Y:S08]  /*3980*/  HMMA.16816.F32 R24, R160.reuse, R164, R24 ;  /* 0x000000a4a018723c */ /* 0x040ff00000001818 */
[-C--:B------:R-:W-:Y:S01]  /*3990*/  HMMA.16816.F32 R28, R160, R166.reuse, R28 ;  /* 0x000000a6a01c723c */ /* 0x080fe2000000181c */
[----:B------:R-:W-:Y:S07]  /*39a0*/  LDSM.16.M88.4 R160, [R223+0xd000] ;  /* 0x00d00000dfa0783b */ /* 0x000fee0000000200 */
[----:B------:R-:W-:Y:S01]  /*39b0*/  HMMA.16816.F32 R32, R152, R166, R32 ;  /* 0x000000a69820723c */ /* 0x000fe20000001820 */
[----:B------:R-:W4:Y:S07]  /*39c0*/  LDSM.16.M88.4 R152, [R222+0xd400] ;  /* 0x00d40000de98783b */ /* 0x000f2e0000000200 */
[-C--:B-1----:R-:W-:Y:S08]  /*39d0*/  HMMA.16816.F32 R4, R132, R140.reuse, R4 ;  /* 0x0000008c8404723c */ /* 0x082ff00000001804 */
[C---:B------:R-:W-:Y:S08]  /*39e0*/  HMMA.16816.F32 R8, R168.reuse, R140, R8 ;  /* 0x0000008ca808723c */ /* 0x040ff00000001808 */
[-C--:B------:R-:W-:Y:S08]  /*39f0*/  HMMA.16816.F32 R12, R168, R142.reuse, R12 ;  /* 0x0000008ea80c723c */ /* 0x080ff0000000180c */
[C---:B------:R-:W-:Y:S01]  /*3a00*/  HMMA.16816.F32 R16, R132.reuse, R142, R16 ;  /* 0x0000008e8410723c */ /* 0x040fe20000001810 */
[----:B------:R-:W1:Y:S07]  /*3a10*/  LDSM.16.M88.4 R140, [R0+0x2000] ;  /* 0x00200000008c783b */ /* 0x000e6e0000000200 */
[-C--:B--2---:R-:W-:Y:S08]  /*3a20*/  HMMA.16816.F32 R20, R132, R136.reuse, R20 ;  /* 0x000000888414723c */ /* 0x084ff00000001814 */
[C---:B------:R-:W-:Y:S04]  /*3a30*/  HMMA.16816.F32 R24, R168.reuse, R136, R24 ;  /* 0x00000088a818723c */ /* 0x040fe80000001818 */
[----:B------:R-:W-:Y:S01]  /*3a40*/  @!P0 VIMNMX R136, PT, PT, R231, UR41, PT ;  /* 0x00000029e7888c48 */ /* 0x000fe2000bfe0100 */
[----:B------:R-:W-:Y:S03]  /*3a50*/  FMUL.FTZ R137, R246, 1.4426950216293334961 ;  /* 0x3fb8aa3bf6897820 */ /* 0x000fe60000410000 */
[-C--:B------:R-:W-:Y:S03]  /*3a60*/  HMMA.16816.F32 R28, R168, R138.reuse, R28 ;  /* 0x0000008aa81c723c */ /* 0x080fe6000000181c */
[----:B------:R-:W-:Y:S05]  /*3a70*/  SHF.R.U32.HI R168, RZ, 0x1, R227 ;  /* 0x00000001ffa87819 */ /* 0x000fea00000116e3 */
[----:B------:R-:W-:Y:S01]  /*3a80*/  HMMA.16816.F32 R32, R132, R138, R32 ;  /* 0x0000008a8420723c */ /* 0x000fe20000001820 */
[----:B------:R2:W1:Y:S03]  /*3a90*/  LDSM.16.M88.4 R132, [R0+0x2800] ;  /* 0x002800000084783b */ /* 0x0004660000000200 */
[----:B------:R-:W-:Y:S04]  /*3aa0*/  FMUL.FTZ R139, R247, 1.4426950216293334961 ;  /* 0x3fb8aa3bf78b7820 */ /* 0x000fe80000410000 */
[-C--:B---3--:R-:W-:Y:S05]  /*3ab0*/  HMMA.16816.F32 R4, R144, R148.reuse, R4 ;  /* 0x000000949004723c */ /* 0x088fea0000001804 */
[----:B------:R-:W-:Y:S03]  /*3ac0*/  FSEL R139, R139, RZ, P3 ;  /* 0x000000ff8b8b7208 */ /* 0x000fe60001800000 */
[C---:B----4-:R-:W-:Y:S08]  /*3ad0*/  HMMA.16816.F32 R8, R156.reuse, R148, R8 ;  /* 0x000000949c08723c */ /* 0x050ff00000001808 */
[-C--:B------:R-:W-:Y:S03]  /*3ae0*/  HMMA.16816.F32 R12, R156, R150.reuse, R12 ;  /* 0x000000969c0c723c */ /* 0x080fe6000000180c */
[----:B--2---:R-:W-:Y:S01]  /*3af0*/  @!P0 LOP3.LUT R0, R2, 0x6, RZ, 0xc0, !PT ;  /* 0x0000000602008812 */ /* 0x004fe200078ec0ff */
[----:B------:R-:W-:Y:S03]  /*3b00*/  IMAD.U32 R2, RZ, RZ, UR45 ;  /* 0x0000002dff027e24 */ /* 0x000fe6000f8e00ff */
[----:B------:R-:W-:Y:S01]  /*3b10*/  @!P0 LOP3.LUT R0, R0, 0x1e0, R252, 0xf8, !PT ;  /* 0x000001e000008812 */ /* 0x000fe200078ef8fc */
[C---:B------:R-:W-:Y:S04]  /*3b20*/  HMMA.16816.F32 R16, R144.reuse, R150, R16 ;  /* 0x000000969010723c */ /* 0x040fe80000001810 */
[----:B------:R-:W-:Y:S02]  /*3b30*/  @!P0 IMAD R0, R2, 0x80, R0 ;  /* 0x0000008002008824 */ /* 0x000fe400078e0200 */
[----:B------:R-:W-:Y:S02]  /*3b40*/  FMUL.FTZ R2, R245, 1.4426950216293334961 ;  /* 0x3fb8aa3bf5027820 */ /* 0x000fe40000410000 */
[-C--:B------:R-:W-:Y:S08]  /*3b50*/  HMMA.16816.F32 R20, R144, R152.reuse, R20 ;  /* 0x000000989014723c */ /* 0x080ff00000001814 */
[C---:B------:R-:W-:Y:S08]  /*3b60*/  HMMA.16816.F32 R24, R156.reuse, R152, R24 ;  /* 0x000000989c18723c */ /* 0x040ff00000001818 */
[-C--:B------:R-:W-:Y:S08]  /*3b70*/  HMMA.16816.F32 R28, R156, R154.reuse, R28 ;  /* 0x0000009a9c1c723c */ /* 0x080ff0000000181c */
[----:B------:R-:W-:Y:S01]  /*3b80*/  HMMA.16816.F32 R32, R144, R154, R32 ;  /* 0x0000009a9020723c */ /* 0x000fe20000001820 */
[----:B------:R-:W-:Y:S03]  /*3b90*/  IMAD.MOV.U32 R146, RZ, RZ, 0x8 ;  /* 0x00000008ff927424 */ /* 0x000fe600078e00ff */
[C---:B------:R-:W-:Y:S01]  /*3ba0*/  @!P0 VIADDMNMX R144, R231.reuse, -R3, UR41, PT ;  /* 0x00000029e7908e46 */ /* 0x040fe2000b800903 */
[----:B------:R-:W-:Y:S02]  /*3bb0*/  IMAD.MOV.U32 R3, RZ, RZ, 0x18 ;  /* 0x00000018ff037424 */ /* 0x000fe400078e00ff */
[C---:B------:R-:W-:Y:S01]  /*3bc0*/  @!P0 VIADD R145, R0.reuse, 0x1 ;  /* 0x0000000100918836 */ /* 0x040fe20000000000 */
[-C--:B-1----:R-:W-:Y:S05]  /*3bd0*/  HMMA.16816.F32 R4, R140, R160.reuse, R4 ;  /* 0x000000a08c04723c */ /* 0x082fea0000001804 */
[----:B------:R-:W-:Y:S02]  /*3be0*/  @!P0 VIADDMNMX R138, R231, -R3, UR41, PT ;  /* 0x00000029e78a8e46 */ /* 0x000fe4000b800903 */
[-C--:B------:R-:W-:Y:S01]  /*3bf0*/  @!P0 ISETP.GE.AND P4, PT, R0, R144.reuse, PT ;  /* 0x000000900000820c */ /* 0x080fe20003f86270 */
[C---:B------:R-:W-:Y:S04]  /*3c00*/  HMMA.16816.F32 R8, R132.reuse, R160, R8 ;  /* 0x000000a08408723c */ /* 0x040fe80000001808 */
[----:B------:R-:W-:Y:S04]  /*3c10*/  @!P0 ISETP.GE.AND P3, PT, R145, R144, PT ;  /* 0x000000909100820c */ /* 0x000fe80003f66270 */
[-C--:B------:R-:W-:Y:S03]  /*3c20*/  HMMA.16816.F32 R12, R132, R162.reuse, R12 ;  /* 0x000000a2840c723c */ /* 0x080fe6000000180c */
[----:B------:R-:W-:Y:S02]  /*3c30*/  @!P0 FSEL R4, R4, -INF , !P4 ;  /* 0xff80000004048808 */ /* 0x000fe40006000000 */
[-C--:B------:R-:W-:Y:S02]  /*3c40*/  @!P0 ISETP.GE.AND P4, PT, R0, R138.reuse, PT ;  /* 0x0000008a0000820c */ /* 0x080fe40003f86270 */
[----:B------:R-:W-:Y:S01]  /*3c50*/  @!P0 FSEL R5, R5, -INF , !P3 ;  /* 0xff80000005058808 */ /* 0x000fe20005800000 */
[C---:B------:R-:W-:Y:S04]  /*3c60*/  HMMA.16816.F32 R16, R140.reuse, R162, R16 ;  /* 0x000000a28c10723c */ /* 0x040fe80000001810 */
[----:B------:R-:W-:Y:S01]  /*3c70*/  @!P0 FSEL R6, R6, -INF , !P4 ;  /* 0xff80000006068808 */ /* 0x000fe20006000000 */
[--C-:B------:R-:W-:Y:S01]  /*3c80*/  FFMA.FTZ R4, R4, UR13, -R139.reuse ;  /* 0x0000000d04047c23 */ /* 0x100fe2000801088b */
[----:B------:R-:W-:Y:S01]  /*3c90*/  @!P0 ISETP.GE.AND P4, PT, R145, R138, PT ;  /* 0x0000008a9100820c */ /* 0x000fe20003f86270 */
[----:B------:R-:W-:Y:S01]  /*3ca0*/  FFMA.FTZ R5, R5, UR13, -R139 ;  /* 0x0000000d05057c23 */ /* 0x000fe2000801088b */
[----:B------:R-:W-:Y:S01]  /*3cb0*/  FSETP.NEU.FTZ.AND P3, PT, R246, -INF , PT ;  /* 0xff800000f600780b */ /* 0x000fe20003f7d000 */
[----:B------:R-:W-:Y:S01]  /*3cc0*/  MUFU.EX2 R160, R4 ;  /* 0x0000000400a07308 */ /* 0x000fe20000000800 */
[----:B------:R-:W-:Y:S02]  /*3cd0*/  @!P0 FSEL R7, R7, -INF , !P4 ;  /* 0xff80000007078808 */ /* 0x000fe40006000000 */
[----:B------:R-:W-:Y:S02]  /*3ce0*/  FSEL R137, R137, RZ, P3 ;  /* 0x000000ff89897208 */ /* 0x000fe40001800000 */
[-C--:B------:R-:W-:Y:S02]  /*3cf0*/  @!P0 ISETP.GE.AND P4, PT, R0, R136.reuse, PT ;  /* 0x000000880000820c */ /* 0x080fe40003f86270 */
[----:B------:R-:W-:Y:S01]  /*3d00*/  FSETP.NEU.FTZ.AND P3, PT, R245, -INF , PT ;  /* 0xff800000f500780b */ /* 0x000fe20003f7d000 */
[--C-:B------:R-:W-:Y:S01]  /*3d10*/  FFMA.FTZ R6, R6, UR13, -R137.reuse ;  /* 0x0000000d06067c23 */ /* 0x100fe20008010889 */
[----:B------:R-:W-:Y:S01]  /*3d20*/  @!P0 FSEL R8, R8, -INF , !P4 ;  /* 0xff80000008088808 */ /* 0x000fe20006000000 */
[----:B------:R-:W-:Y:S01]  /*3d30*/  FFMA.FTZ R7, R7, UR13, -R137 ;  /* 0x0000000d07077c23 */ /* 0x000fe20008010889 */
[----:B------:R-:W-:Y:S01]  /*3d40*/  FSEL R2, R2, RZ, P3 ;  /* 0x000000ff02027208 */ /* 0x000fe20001800000 */
[----:B------:R-:W-:Y:S01]  /*3d50*/  MUFU.EX2 R159, R5 ;  /* 0x00000005009f7308 */ /* 0x000fe20000000800 */
[----:B------:R-:W-:Y:S02]  /*3d60*/  @!P0 ISETP.GE.AND P4, PT, R145, R136, PT ;  /* 0x000000889100820c */ /* 0x000fe40003f86270 */
[----:B------:R-:W-:Y:S01]  /*3d70*/  FSETP.NEU.FTZ.AND P3, PT, R244, -INF , PT ;  /* 0xff800000f400780b */ /* 0x000fe20003f7d000 */
[--C-:B------:R-:W-:Y:S01]  /*3d80*/  FFMA.FTZ R3, R8, UR13, -R2.reuse ;  /* 0x0000000d08037c23 */ /* 0x100fe20008010802 */
[----:B------:R-:W-:Y:S02]  /*3d90*/  @!P0 FSEL R9, R9, -INF , !P4 ;  /* 0xff80000009098808 */ /* 0x000fe40006000000 */
[----:B------:R-:W-:Y:S03]  /*3da0*/  @!P0 VIADDMNMX R8, R231, R146, UR41, PT ;  /* 0x00000029e7088e46 */ /* 0x000fe6000b800192 */
[----:B------:R-:W-:Y:S01]  /*3db0*/  MUFU.EX2 R148, R6 ;  /* 0x0000000600947308 */ /* 0x000fe20000000800 */
[--C-:B------:R-:W-:Y:S01]  /*3dc0*/  FFMA.FTZ R9, R9, UR13, -R2.reuse ;  /* 0x0000000d09097c23 */ /* 0x100fe20008010802 */
[-C--:B------:R-:W-:Y:S04]  /*3dd0*/  @!P0 ISETP.GE.AND P4, PT, R0, R8.reuse, PT ;  /* 0x000000080000820c */ /* 0x080fe80003f86270 */
[----:B------:R-:W-:Y:S04]  /*3de0*/  @!P0 FSEL R10, R10, -INF , !P4 ;  /* 0xff8000000a0a8808 */ /* 0x000fe80006000000 */
[----:B------:R1:W-:Y:S10]  /*3df0*/  MUFU.EX2 R167, R7 ;  /* 0x0000000700a77308 */ /* 0x0003f40000000800 */
[----:B------:R2:W-:Y:S10]  /*3e00*/  MUFU.EX2 R165, R3 ;  /* 0x0000000300a57308 */ /* 0x0005f40000000800 */
[----:B------:R3:W4:Y:S01]  /*3e10*/  MUFU.EX2 R164, R9 ;  /* 0x0000000900a47308 */ /* 0x0007220000000800 */
[----:B-1----:R-:W1:Y:S01]  /*3e20*/  LDSM.16.M88.4 R4, [R223+0xd400] ;  /* 0x00d40000df04783b */ /* 0x002e620000000200 */
[----:B--2---:R-:W-:Y:S05]  /*3e30*/  FMUL.FTZ R3, R244, 1.4426950216293334961 ;  /* 0x3fb8aa3bf4037820 */ /* 0x004fea0000410000 */
[----:B------:R-:W-:Y:S02]  /*3e40*/  FSEL R3, R3, RZ, P3 ;  /* 0x000000ff03037208 */ /* 0x000fe40001800000 */
[----:B------:R-:W-:Y:S01]  /*3e50*/  @!P0 ISETP.GE.AND P3, PT, R145, R8, PT ;  /* 0x000000089100820c */ /* 0x000fe20003f66270 */
[C---:B------:R-:W-:Y:S02]  /*3e60*/  @!P0 VIADD R145, R0.reuse, 0x8 ;  /* 0x0000000800918836 */ /* 0x040fe40000000000 */
[----:B---3--:R-:W-:Y:S01]  /*3e70*/  @!P0 VIADD R9, R0, 0x9 ;  /* 0x0000000900098836 */ /* 0x008fe20000000000 */
[----:B------:R-:W-:Y:S01]  /*3e80*/  @!P0 FSEL R11, R11, -INF , !P3 ;  /* 0xff8000000b0b8808 */ /* 0x000fe20005800000 */
[--C-:B------:R-:W-:Y:S01]  /*3e90*/  FFMA.FTZ R10, R10, UR13, -R3.reuse ;  /* 0x0000000d0a0a7c23 */ /* 0x100fe20008010803 */
[-C--:B------:R-:W-:Y:S03]  /*3ea0*/  @!P0 ISETP.GE.AND P3, PT, R145, R136.reuse, PT ;  /* 0x000000889100820c */ /* 0x080fe60003f66270 */
[----:B------:R2:W-:Y:S01]  /*3eb0*/  MUFU.EX2 R170, R10 ;  /* 0x0000000a00aa7308 */ /* 0x0005e20000000800 */
[----:B------:R-:W-:Y:S01]  /*3ec0*/  @!P0 FSEL R12, R12, -INF , !P3 ;  /* 0xff8000000c0c8808 */ /* 0x000fe20005800000 */
[--C-:B------:R-:W-:Y:S01]  /*3ed0*/  FFMA.FTZ R11, R11, UR13, -R3.reuse ;  /* 0x0000000d0b0b7c23 */ /* 0x100fe20008010803 */
[----:B------:R-:W-:Y:S03]  /*3ee0*/  @!P0 ISETP.GE.AND P3, PT, R9, R136, PT ;  /* 0x000000880900820c */ /* 0x000fe60003f66270 */
[--C-:B------:R-:W-:Y:S01]  /*3ef0*/  FFMA.FTZ R12, R12, UR13, -R2.reuse ;  /* 0x0000000d0c0c7c23 */ /* 0x100fe20008010802 */
[----:B------:R-:W-:Y:S03]  /*3f00*/  @!P0 FSEL R13, R13, -INF , !P3 ;  /* 0xff8000000d0d8808 */ /* 0x000fe60005800000 */
[----:B------:R-:W3:Y:S01]  /*3f10*/  MUFU.EX2 R169, R11 ;  /* 0x0000000b00a97308 */ /* 0x000ee20000000800 */
[-C--:B------:R-:W-:Y:S01]  /*3f20*/  @!P0 ISETP.GE.AND P3, PT, R145, R8.reuse, PT ;  /* 0x000000089100820c */ /* 0x080fe20003f66270 */
[--C-:B------:R-:W-:Y:S03]  /*3f30*/  FFMA.FTZ R13, R13, UR13, -R2.reuse ;  /* 0x0000000d0d0d7c23 */ /* 0x100fe60008010802 */
[----:B------:R-:W-:Y:S02]  /*3f40*/  @!P0 FSEL R14, R14, -INF , !P3 ;  /* 0xff8000000e0e8808 */ /* 0x000fe40005800000 */
[----:B------:R-:W-:Y:S01]  /*3f50*/  @!P0 ISETP.GE.AND P3, PT, R9, R8, PT ;  /* 0x000000080900820c */ /* 0x000fe20003f66270 */
[-C--:B-1----:R-:W-:Y:S02]  /*3f60*/  HMMA.16816.F32 R20, R140, R4.reuse, R20 ;  /* 0x000000048c14723c */ /* 0x082fe40000001814 */
[----:B------:R-:W-:Y:S01]  /*3f70*/  MUFU.EX2 R162, R12 ;  /* 0x0000000c00a27308 */ /* 0x000fe20000000800 */
[----:B------:R-:W-:Y:S01]  /*3f80*/  @!P0 FSEL R15, R15, -INF , !P3 ;  /* 0xff8000000f0f8808 */ /* 0x000fe20005800000 */
[----:B--2---:R-:W-:Y:S01]  /*3f90*/  @!P0 VIADD R10, R0, 0x11 ;  /* 0x00000011000a8836 */ /* 0x004fe20000000000 */
[-C--:B------:R-:W-:Y:S01]  /*3fa0*/  @!P0 ISETP.GE.AND P3, PT, R145, R144.reuse, PT ;  /* 0x000000909100820c */ /* 0x080fe20003f66270 */
[--C-:B------:R-:W-:Y:S02]  /*3fb0*/  FFMA.FTZ R14, R14, UR13, -R3.reuse ;  /* 0x0000000d0e0e7c23 */ /* 0x100fe40008010803 */
[C---:B------:R-:W-:Y:S04]  /*3fc0*/  HMMA.16816.F32 R24, R132.reuse, R4, R24 ;  /* 0x000000048418723c */ /* 0x040fe80000001818 */
[----:B------:R-:W-:Y:S01]  /*3fd0*/  MUFU.EX2 R161, R13 ;  /* 0x0000000d00a17308 */ /* 0x000fe20000000800 */
[----:B------:R-:W-:Y:S01]  /*3fe0*/  @!P0 FSEL R16, R16, -INF , !P3 ;  /* 0xff80000010108808 */ /* 0x000fe20005800000 */
[----:B------:R-:W-:Y:S01]  /*3ff0*/  @!P0 VIADD R4, R0, 0x18 ;  /* 0x0000001800048836 */ /* 0x000fe20000000000 */
[----:B------:R-:W-:Y:S01]  /*4000*/  @!P0 ISETP.GE.AND P3, PT, R9, R144, PT ;  /* 0x000000900900820c */ /* 0x000fe20003f66270 */
[----:B------:R-:W-:Y:S01]  /*4010*/  FFMA.FTZ R15, R15, UR13, -R3 ;  /* 0x0000000d0f0f7c23 */ /* 0x000fe20008010803 */
[-C--:B------:R-:W-:Y:S05]  /*4020*/  HMMA.16816.F32 R28, R132, R6.reuse, R28 ;  /* 0x00000006841c723c */ /* 0x080fea000000181c */
[----:B------:R-:W-:Y:S01]  /*4030*/  MUFU.EX2 R166, R14 ;  /* 0x0000000e00a67308 */ /* 0x000fe20000000800 */
[----:B------:R-:W-:Y:S01]  /*4040*/  @!P0 FSEL R17, R17, -INF , !P3 ;  /* 0xff80000011118808 */ /* 0x000fe20005800000 */
[--C-:B------:R-:W-:Y:S01]  /*4050*/  FFMA.FTZ R16, R16, UR13, -R139.reuse ;  /* 0x0000000d10107c23 */ /* 0x100fe2000801088b */
[----:B------:R-:W-:Y:S02]  /*4060*/  @!P0 ISETP.GE.AND P3, PT, R145, R138, PT ;  /* 0x0000008a9100820c */ /* 0x000fe40003f66270 */
[----:B------:R-:W-:Y:S01]  /*4070*/  @!P0 ISETP.GE.AND P4, PT, R10, R136, PT ;  /* 0x000000880a00820c */ /* 0x000fe20003f86270 */
[----:B------:R-:W-:Y:S04]  /*4080*/  HMMA.16816.F32 R32, R140, R6, R32 ;  /* 0x000000068c20723c */ /* 0x000fe80000001820 */
[----:B------:R-:W-:Y:S01]  /*4090*/  MUFU.EX2 R242, R16 ;  /* 0x0000001000f27308 */ /* 0x000fe20000000800 */
[----:B------:R-:W-:Y:S01]  /*40a0*/  @!P0 FSEL R18, R18, -INF , !P3 ;  /* 0xff80000012128808 */ /* 0x000fe20005800000 */
[----:B------:R-:W-:Y:S01]  /*40b0*/  FFMA.FTZ R17, R17, UR13, -R139 ;  /* 0x0000000d11117c23 */ /* 0x000fe2000801088b */
[----:B------:R-:W-:Y:S01]  /*40c0*/  @!P0 ISETP.GE.AND P3, PT, R9, R138, PT ;  /* 0x0000008a0900820c */ /* 0x000fe20003f66270 */
[C---:B------:R-:W-:Y:S01]  /*40d0*/  @!P0 VIADD R9, R0.reuse, 0x10 ;  /* 0x0000001000098836 */ /* 0x040fe20000000000 */
[----:B------:R-:W-:Y:S01]  /*40e0*/  @!P0 FSEL R25, R25, -INF , !P4 ;  /* 0xff80000019198808 */ /* 0x000fe20006000000 */
[----:B------:R-:W-:Y:S01]  /*40f0*/  @!P0 VIADD R0, R0, 0x19 ;  /* 0x0000001900008836 */ /* 0x000fe20000000000 */
[----:B------:R-:W-:Y:S03]  /*4100*/  @!P0 FSEL R19, R19, -INF , !P3 ;  /* 0xff80000013138808 */ /* 0x000fe60005800000 */
[----:B------:R-:W-:Y:S01]  /*4110*/  MUFU.EX2 R241, R17 ;  /* 0x0000001100f17308 */ /* 0x000fe20000000800 */
[----:B------:R-:W-:Y:S01]  /*4120*/  @!P0 ISETP.GE.AND P3, PT, R9, R144, PT ;  /* 0x000000900900820c */ /* 0x000fe20003f66270 */
[--C-:B------:R-:W-:Y:S01]  /*4130*/  FFMA.FTZ R25, R25, UR13, -R2.reuse ;  /* 0x0000000d19197c23 */ /* 0x100fe20008010802 */
[----:B------:R-:W-:Y:S01]  /*4140*/  @!P0 ISETP.GE.AND P4, PT, R4, R8, PT ;  /* 0x000000080400820c */ /* 0x000fe20003f86270 */
[--C-:B------:R-:W-:Y:S01]  /*4150*/  FFMA.FTZ R18, R18, UR13, -R137.reuse ;  /* 0x0000000d12127c23 */ /* 0x100fe20008010889 */
[----:B------:R-:W-:Y:S01]  /*4160*/  @!P0 FSEL R20, R20, -INF , !P3 ;  /* 0xff80000014148808 */ /* 0x000fe20005800000 */
[----:B------:R-:W-:Y:S01]  /*4170*/  FFMA.FTZ R19, R19, UR13, -R137 ;  /* 0x0000000d13137c23 */ /* 0x000fe20008010889 */
[----:B------:R-:W-:Y:S03]  /*4180*/  @!P0 ISETP.GE.AND P3, PT, R10, R144, PT ;  /* 0x000000900a00820c */ /* 0x000fe60003f66270 */
[----:B------:R-:W-:Y:S01]  /*4190*/  MUFU.EX2 R154, R18 ;  /* 0x00000012009a7308 */ /* 0x000fe20000000800 */
[----:B------:R-:W-:Y:S01]  /*41a0*/  LEA R142, R248, UR4, 0x1 ;  /* 0x00000004f88e7c11 */ /* 0x000fe2000f8e08ff */
[--C-:B------:R-:W-:Y:S01]  /*41b0*/  FFMA.FTZ R20, R20, UR13, -R139.reuse ;  /* 0x0000000d14147c23 */ /* 0x100fe2000801088b */
[----:B------:R-:W-:Y:S02]  /*41c0*/  @!P0 FSEL R21, R21, -INF , !P3 ;  /* 0xff80000015158808 */ /* 0x000fe40005800000 */
[-C--:B------:R-:W-:Y:S01]  /*41d0*/  @!P0 ISETP.GE.AND P3, PT, R9, R138.reuse, PT ;  /* 0x0000008a0900820c */ /* 0x080fe20003f66270 */
[----:B------:R-:W-:Y:S01]  /*41e0*/  VIADD R5, R142, 0x13000 ;  /* 0x000130008e057836 */ /* 0x000fe20000000000 */
[----:B----4-:R-:W-:Y:S03]  /*41f0*/  F2FP.F16.F32.PACK_AB R7, R164, R165 ;  /* 0x000000a5a407723e */ /* 0x010fe600000000ff */
[----:B------:R-:W1:Y:S01]  /*4200*/  MUFU.EX2 R153, R19 ;  /* 0x0000001300997308 */ /* 0x000e620000000800 */
[----:B------:R-:W-:Y:S01]  /*4210*/  @!P0 FSEL R22, R22, -INF , !P3 ;  /* 0xff80000016168808 */ /* 0x000fe20005800000 */
[----:B------:R-:W-:Y:S01]  /*4220*/  FFMA.FTZ R21, R21, UR13, -R139 ;  /* 0x0000000d15157c23 */ /* 0x000fe2000801088b */
[----:B------:R-:W-:Y:S02]  /*4230*/  @!P0 ISETP.GE.AND P3, PT, R10, R138, PT ;  /* 0x0000008a0a00820c */ /* 0x000fe40003f66270 */
[----:B---3--:R-:W-:Y:S01]  /*4240*/  F2FP.F16.F32.PACK_AB R6, R169, R170 ;  /* 0x000000aaa906723e */ /* 0x008fe200000000ff */
[--C-:B------:R-:W-:Y:S01]  /*4250*/  FFMA.FTZ R22, R22, UR13, -R137.reuse ;  /* 0x0000000d16167c23 */ /* 0x100fe20008010889 */
[----:B------:R-:W-:Y:S03]  /*4260*/  @!P0 FSEL R23, R23, -INF , !P3 ;  /* 0xff80000017178808 */ /* 0x000fe60005800000 */
[----:B------:R-:W2:Y:S01]  /*4270*/  MUFU.EX2 R163, R15 ;  /* 0x0000000f00a37308 */ /* 0x000ea20000000800 */
[----:B------:R-:W-:Y:S02]  /*4280*/  @!P0 ISETP.GE.AND P3, PT, R9, R136, PT ;  /* 0x000000880900820c */ /* 0x000fe40003f66270 */
[----:B------:R-:W-:Y:S01]  /*4290*/  @!P0 FSEL R30, R30, -INF , !P4 ;  /* 0xff8000001e1e8808 */ /* 0x000fe20006000000 */
[----:B------:R-:W-:Y:S01]  /*42a0*/  FFMA.FTZ R23, R23, UR13, -R137 ;  /* 0x0000000d17177c23 */ /* 0x000fe20008010889 */
[----:B------:R-:W-:Y:S02]  /*42b0*/  @!P0 FSEL R24, R24, -INF , !P3 ;  /* 0xff80000018188808 */ /* 0x000fe40005800000 */
[-C--:B------:R-:W-:Y:S01]  /*42c0*/  @!P0 ISETP.GE.AND P3, PT, R9, R8.reuse, PT ;  /* 0x000000080900820c */ /* 0x080fe20003f66270 */
[--C-:B------:R-:W-:Y:S02]  /*42d0*/  FFMA.FTZ R30, R30, UR13, -R3.reuse ;  /* 0x0000000d1e1e7c23 */ /* 0x100fe40008010803 */
[----:B------:R-:W-:Y:S01]  /*42e0*/  MUFU.EX2 R229, R20 ;  /* 0x0000001400e57308 */ /* 0x000fe20000000800 */
[--C-:B------:R-:W-:Y:S01]  /*42f0*/  FFMA.FTZ R24, R24, UR13, -R2.reuse ;  /* 0x0000000d18187c23 */ /* 0x100fe20008010802 */
[----:B------:R-:W-:Y:S02]  /*4300*/  @!P0 FSEL R26, R26, -INF , !P3 ;  /* 0xff8000001a1a8808 */ /* 0x000fe40005800000 */
[----:B------:R-:W-:Y:S03]  /*4310*/  @!P0 ISETP.GE.AND P3, PT, R10, R8, PT ;  /* 0x000000080a00820c */ /* 0x000fe60003f66270 */
[--C-:B------:R-:W-:Y:S01]  /*4320*/  FFMA.FTZ R26, R26, UR13, -R3.reuse ;  /* 0x0000000d1a1a7c23 */ /* 0x100fe20008010803 */
[----:B------:R-:W-:Y:S02]  /*4330*/  @!P0 FSEL R27, R27, -INF , !P3 ;  /* 0xff8000001b1b8808 */ /* 0x000fe40005800000 */
[----:B------:R-:W-:Y:S01]  /*4340*/  MUFU.EX2 R240, R21 ;  /* 0x0000001500f07308 */ /* 0x000fe20000000800 */
[-C--:B------:R-:W-:Y:S02]  /*4350*/  @!P0 ISETP.GE.AND P3, PT, R4, R136.reuse, PT ;  /* 0x000000880400820c */ /* 0x080fe40003f66270 */
[----:B------:R-:W-:Y:S02]  /*4360*/  FFMA.FTZ R27, R27, UR13, -R3 ;  /* 0x0000000d1b1b7c23 */ /* 0x000fe40008010803 */
[----:B------:R-:W-:Y:S02]  /*4370*/  @!P0 FSEL R28, R28, -INF , !P3 ;  /* 0xff8000001c1c8808 */ /* 0x000fe40005800000 */
[----:B------:R-:W-:Y:S03]  /*4380*/  @!P0 ISETP.GE.AND P3, PT, R0, R136, PT ;  /* 0x000000880000820c */ /* 0x000fe60003f66270 */
[----:B------:R-:W-:Y:S01]  /*4390*/  MUFU.EX2 R151, R22 ;  /* 0x0000001600977308 */ /* 0x000fe20000000800 */
[--C-:B------:R-:W-:Y:S01]  /*43a0*/  FFMA.FTZ R28, R28, UR13, -R2.reuse ;  /* 0x0000000d1c1c7c23 */ /* 0x100fe20008010802 */
[----:B------:R-:W-:Y:S02]  /*43b0*/  @!P0 FSEL R29, R29, -INF , !P3 ;  /* 0xff8000001d1d8808 */ /* 0x000fe40005800000 */
[-C--:B------:R-:W-:Y:S03]  /*43c0*/  @!P0 ISETP.GE.AND P3, PT, R4, R144.reuse, PT ;  /* 0x000000900400820c */ /* 0x080fe60003f66270 */
[----:B------:R-:W-:Y:S01]  /*43d0*/  FFMA.FTZ R2, R29, UR13, -R2 ;  /* 0x0000000d1d027c23 */ /* 0x000fe20008010802 */
[----:B------:R-:W-:Y:S02]  /*43e0*/  @!P0 FSEL R32, R32, -INF , !P3 ;  /* 0xff80000020208808 */ /* 0x000fe40005800000 */
[----:B------:R-:W-:Y:S01]  /*43f0*/  MUFU.EX2 R152, R23 ;  /* 0x0000001700987308 */ /* 0x000fe20000000800 */
[----:B------:R-:W-:Y:S02]  /*4400*/  @!P0 ISETP.GE.AND P3, PT, R0, R144, PT ;  /* 0x000000900000820c */ /* 0x000fe40003f66270 */
[--C-:B------:R-:W-:Y:S02]  /*4410*/  FFMA.FTZ R32, R32, UR13, -R139.reuse ;  /* 0x0000000d20207c23 */ /* 0x100fe4000801088b */
[----:B------:R-:W-:Y:S02]  /*4420*/  @!P0 FSEL R33, R33, -INF , !P3 ;  /* 0xff80000021218808 */ /* 0x000fe40005800000 */
[----:B------:R-:W-:Y:S03]  /*4430*/  @!P0 ISETP.GE.AND P3, PT, R4, R138, PT ;  /* 0x0000008a0400820c */ /* 0x000fe60003f66270 */
[----:B------:R3:W-:Y:S01]  /*4440*/  MUFU.EX2 R149, R2 ;  /* 0x0000000200957308 */ /* 0x0007e20000000800 */
[----:B------:R-:W-:Y:S01]  /*4450*/  F2FP.F16.F32.PACK_AB R4, R159, R160 ;  /* 0x000000a09f04723e */ /* 0x000fe200000000ff */
[----:B------:R-:W-:Y:S01]  /*4460*/  FFMA.FTZ R139, R33, UR13, -R139 ;  /* 0x0000000d218b7c23 */ /* 0x000fe2000801088b */
[----:B------:R-:W-:Y:S02]  /*4470*/  @!P0 FSEL R34, R34, -INF , !P3 ;  /* 0xff80000022228808 */ /* 0x000fe40005800000 */
[----:B------:R-:W-:Y:S01]  /*4480*/  @!P0 ISETP.GE.AND P3, PT, R0, R138, PT ;  /* 0x0000008a0000820c */ /* 0x000fe20003f66270 */
[----:B------:R4:W-:Y:S02]  /*4490*/  STS [R142+0x13000], R4 ;  /* 0x013000048e007388 */ /* 0x0009e40000000800 */
[--C-:B------:R-:W-:Y:S01]  /*44a0*/  FFMA.FTZ R34, R34, UR13, -R137.reuse ;  /* 0x0000000d22227c23 */ /* 0x100fe20008010889 */
[----:B------:R-:W-:Y:S01]  /*44b0*/  @!P0 FSEL R35, R35, -INF , !P3 ;  /* 0xff80000023238808 */ /* 0x000fe20005800000 */
[----:B------:R-:W-:Y:S01]  /*44c0*/  MUFU.EX2 R228, R32 ;  /* 0x0000002000e47308 */ /* 0x000fe20000000800 */
[----:B------:R-:W-:Y:S02]  /*44d0*/  @!P0 ISETP.GE.AND P3, PT, R0, R8, PT ;  /* 0x000000080000820c */ /* 0x000fe40003f66270 */
[----:B------:R-:W-:Y:S01]  /*44e0*/  F2FP.F16.F32.PACK_AB R0, R167, R148 ;  /* 0x00000094a700723e */ /* 0x000fe200000000ff */
[----:B------:R-:W-:Y:S01]  /*44f0*/  FFMA.FTZ R137, R35, UR13, -R137 ;  /* 0x0000000d23897c23 */ /* 0x000fe20008010889 */
[----:B------:R-:W-:Y:S01]  /*4500*/  @!P0 FSEL R31, R31, -INF , !P3 ;  /* 0xff8000001f1f8808 */ /* 0x000fe20005800000 */
[----:B---3--:R-:W-:Y:S02]  /*4510*/  VIADD R2, R142, 0x13020 ;  /* 0x000130208e027836 */ /* 0x008fe40000000000 */
[----:B------:R3:W-:Y:S01]  /*4520*/  STS [R142+0x13400], R0 ;  /* 0x013400008e007388 */ /* 0x0007e20000000800 */
[----:B------:R-:W-:Y:S01]  /*4530*/  @P2 VIADD R2, R5, 0xffffffe0 ;  /* 0xffffffe005022836 */ /* 0x000fe20000000000 */
[----:B-1----:R-:W-:Y:S01]  /*4540*/  F2FP.F16.F32.PACK_AB R5, R153, R154 ;  /* 0x0000009a9905723e */ /* 0x002fe200000000ff */
[----:B------:R-:W-:Y:S01]  /*4550*/  FFMA.FTZ R3, R31, UR13, -R3 ;  /* 0x0000000d1f037c23 */ /* 0x000fe20008010803 */
[----:B------:R-:W1:Y:S01]  /*4560*/  MUFU.EX2 R171, R139 ;  /* 0x0000008b00ab7308 */ /* 0x000e620000000800 */
[----:B--2---:R-:W-:Y:S09]  /*4570*/  F2FP.F16.F32.PACK_AB R8, R163, R166 ;  /* 0x000000a6a308723e */ /* 0x004ff200000000ff */
[----:B------:R-:W-:Y:S01]  /*4580*/  MUFU.EX2 R145, R34 ;  /* 0x0000002200917308 */ /* 0x000fe20000000800 */
[----:B----4-:R-:W-:Y:S09]  /*4590*/  F2FP.F16.F32.PACK_AB R4, R241, R242 ;  /* 0x000000f2f104723e */ /* 0x010ff200000000ff */
[----:B------:R-:W2:Y:S01]  /*45a0*/  MUFU.EX2 R144, R137 ;  /* 0x0000008900907308 */ /* 0x000ea20000000800 */
[C---:B---3--:R-:W-:Y:S09]  /*45b0*/  IMAD.IADD R0, R249.reuse, 0x1, R142 ;  /* 0x00000001f9007824 */ /* 0x048ff200078e028e */
[----:B------:R3:W-:Y:S01]  /*45c0*/  MUFU.EX2 R146, R3 ;  /* 0x0000000300927308 */ /* 0x0007e20000000800 */
[----:B------:R4:W-:Y:S04]  /*45d0*/  STS [R0+0x13000], R4 ;  /* 0x0130000400007388 */ /* 0x0009e80000000800 */
[----:B------:R1:W-:Y:S05]  /*45e0*/  STS [R0+0x13400], R5 ;  /* 0x0134000500007388 */ /* 0x0003ea0000000800 */
[----:B------:R-:W-:Y:S01]  /*45f0*/  MUFU.EX2 R157, R24 ;  /* 0x00000018009d7308 */ /* 0x000fe20000000800 */
[----:B------:R2:W-:Y:S04]  /*4600*/  STS [R142+0x14000], R7 ;  /* 0x014000078e007388 */ /* 0x0005e80000000800 */
[----:B------:R2:W-:Y:S05]  /*4610*/  STS [R142+0x14400], R6 ;  /* 0x014400068e007388 */ /* 0x0005ea0000000800 */
[----:B------:R-:W2:Y:S01]  /*4620*/  MUFU.EX2 R155, R25 ;  /* 0x00000019009b7308 */ /* 0x000ea20000000800 */
[----:B---3--:R-:W-:Y:S01]  /*4630*/  IMAD.IADD R3, R249, 0x1, R2 ;  /* 0x00000001f9037824 */ /* 0x008fe200078e0202 */
[----:B------:R-:W-:Y:S08]  /*4640*/  STS [R0+0x14400], R8 ;  /* 0x0144000800007388 */ /* 0x000ff00000000800 */
[----:B------:R-:W-:Y:S01]  /*4650*/  MUFU.EX2 R158, R26 ;  /* 0x0000001a009e7308 */ /* 0x000fe20000000800 */
[----:B----4-:R-:W-:Y:S02]  /*4660*/  F2FP.F16.F32.PACK_AB R4, R161, R162 ;  /* 0x000000a2a104723e */ /* 0x010fe400000000ff */
[----:B-1----:R-:W-:Y:S03]  /*4670*/  F2FP.F16.F32.PACK_AB R5, R171, R228 ;  /* 0x000000e4ab05723e */ /* 0x002fe600000000ff */
[----:B------:R1:W-:Y:S04]  /*4680*/  STS [R0+0x14000], R4 ;  /* 0x0140000400007388 */ /* 0x0003e80000000800 */
[----:B------:R-:W3:Y:S01]  /*4690*/  MUFU.EX2 R156, R27 ;  /* 0x0000001b009c7308 */ /* 0x000ee20000000800 */
[----:B--2---:R-:W-:Y:S02]  /*46a0*/  F2FP.F16.F32.PACK_AB R7, R240, R229 ;  /* 0x000000e5f007723e */ /* 0x004fe400000000ff */
[----:B------:R-:W-:Y:S03]  /*46b0*/  F2FP.F16.F32.PACK_AB R6, R152, R151 ;  /* 0x000000979806723e */ /* 0x000fe600000000ff */
[----:B------:R2:W-:Y:S04]  /*46c0*/  STS [R2], R7 ;  /* 0x0000000702007388 */ /* 0x0005e80000000800 */
[----:B------:R-:W4:Y:S01]  /*46d0*/  MUFU.EX2 R150, R28 ;  /* 0x0000001c00967308 */ /* 0x000f220000000800 */
[----:B------:R3:W-:Y:S04]  /*46e0*/  STS [R2+0x400], R6 ;  /* 0x0004000602007388 */ /* 0x0007e80000000800 */
[----:B------:R4:W-:Y:S05]  /*46f0*/  STS [R3], R5 ;  /* 0x0000000503007388 */ /* 0x0009ea0000000800 */
[----:B------:R-:W4:Y:S01]  /*4700*/  MUFU.EX2 R147, R30 ;  /* 0x0000001e00937308 */ /* 0x000f220000000800 */
[----:B-1----:R-:W-:Y:S02]  /*4710*/  F2FP.F16.F32.PACK_AB R4, R144, R145 ;  /* 0x000000919004723e */ /* 0x002fe400000000ff */
[----:B------:R-:W-:Y:S03]  /*4720*/  LEA R0, R226, UR4, 0x1 ;  /* 0x00000004e2007c11 */ /* 0x000fe6000f8e08ff */
[----:B------:R1:W-:Y:S01]  /*4730*/  STS [R3+0x400], R4 ;  /* 0x0004000403007388 */ /* 0x0003e20000000800 */
[----:B--2---:R-:W-:Y:S02]  /*4740*/  F2FP.F16.F32.PACK_AB R7, R155, R157 ;  /* 0x0000009d9b07723e */ /* 0x004fe400000000ff */
[----:B---3--:R-:W-:Y:S03]  /*4750*/  F2FP.F16.F32.PACK_AB R6, R156, R158 ;  /* 0x0000009e9c06723e */ /* 0x008fe600000000ff */
[----:B------:R-:W-:Y:S01]  /*4760*/  STS [R2+0x1000], R7 ;  /* 0x0010000702007388 */ /* 0x000fe20000000800 */
[----:B----4-:R-:W-:Y:S03]  /*4770*/  F2FP.F16.F32.PACK_AB R5, R149, R150 ;  /* 0x000000969505723e */ /* 0x010fe600000000ff */
[----:B------:R2:W-:Y:S04]  /*4780*/  STS [R2+0x1400], R6 ;  /* 0x0014000602007388 */ /* 0x0005e80000000800 */
[----:B------:R-:W-:Y:S01]  /*4790*/  STS [R3+0x1000], R5 ;  /* 0x0010000503007388 */ /* 0x000fe20000000800 */
[----:B-1----:R-:W-:Y:S05]  /*47a0*/  F2FP.F16.F32.PACK_AB R4, R146, R147 ;  /* 0x000000939204723e */ /* 0x002fea00000000ff */
[----:B------:R1:W-:Y:S04]  /*47b0*/  STS [R3+0x1400], R4 ;  /* 0x0014000403007388 */ /* 0x0003e80000000800 */
[----:B------:R-:W3:Y:S01]  /*47c0*/  LDSM.16.M88.4 R32, [R0+0x6000] ;  /* 0x006000000020783b */ /* 0x000ee20000000200 */
[C---:B--2---:R-:W-:Y:S07]  /*47d0*/  VIADD R2, R0.reuse, 0x6020 ;  /* 0x0000602000027836 */ /* 0x044fee0000000000 */
[----:B------:R-:W2:Y:S01]  /*47e0*/  LDSM.16.M88.4 R28, [R0+0x6800] ;  /* 0x00680000001c783b */ /* 0x000ea20000000200 */
[----:B-1----:R-:W-:Y:S04]  /*47f0*/  VIADD R3, R0, 0x6000 ;  /* 0x0000600000037836 */ /* 0x002fe80000000000 */
[----:B------:R-:W-:Y:S01]  /*4800*/  @P1 VIADD R2, R3, 0xffffffe0 ;  /* 0xffffffe003021836 */ /* 0x000fe20000000000 */
[----:B------:R-:W-:Y:S04]  /*4810*/  LOP3.LUT R3, R168, 0x30, RZ, 0xc0, !PT ;  /* 0x00000030a8037812 */ /* 0x000fe800078ec0ff */
[----:B------:R-:W1:Y:S01]  /*4820*/  LDSM.16.M88.4 R132, [R2] ;  /* 0x000000000284783b */ /* 0x000e620000000200 */
[----:B------:R-:W-:Y:S07]  /*4830*/  LOP3.LUT R3, R3, 0x8, R227, 0xf8, !PT ;  /* 0x0000000803037812 */ /* 0x000fee00078ef8e3 */
[----:B------:R-:W4:Y:S01]  /*4840*/  LDSM.16.M88.4 R136, [R2+0x800] ;  /* 0x000800000288783b */ /* 0x000f220000000200 */
[-C--:B---3--:R-:W-:Y:S08]  /*4850*/  HMMA.16816.F32 R4, R32, R172.reuse, RZ ;  /* 0x000000ac2004723c */ /* 0x088ff000000018ff */
[C---:B--2---:R-:W-:Y:S08]  /*4860*/  HMMA.16816.F32 R8, R28.reuse, R172, RZ ;  /* 0x000000ac1c08723c */ /* 0x044ff000000018ff */
[-C--:B------:R-:W-:Y:S08]  /*4870*/  HMMA.16816.F32 R12, R28, R174.reuse, RZ ;  /* 0x000000ae1c0c723c */ /* 0x080ff000000018ff */
[C---:B------:R-:W-:Y:S08]  /*4880*/  HMMA.16816.F32 R16, R32.reuse, R174, RZ ;  /* 0x000000ae2010723c */ /* 0x040ff000000018ff */
[-C--:B------:R-:W-:Y:S08]  /*4890*/  HMMA.16816.F32 R20, R32, R176.reuse, RZ ;  /* 0x000000b02014723c */ /* 0x080ff000000018ff */
[C---:B------:R-:W-:Y:S08]  /*48a0*/  HMMA.16816.F32 R24, R28.reuse, R176, RZ ;  /* 0x000000b01c18723c */ /* 0x040ff000000018ff */
[-C--:B------:R-:W-:Y:S08]  /*48b0*/  HMMA.16816.F32 R28, R28, R178.reuse, RZ ;  /* 0x000000b21c1c723c */ /* 0x080ff000000018ff */
[----:B------:R-:W-:Y:S08]  /*48c0*/  HMMA.16816.F32 R32, R32, R178, RZ ;  /* 0x000000b22020723c */ /* 0x000ff000000018ff */
[-C--:B-1----:R-:W-:Y:S08]  /*48d0*/  HMMA.16816.F32 R4, R132, R180.reuse, R4 ;  /* 0x000000b48404723c */ /* 0x082ff00000001804 */
[C---:B----4-:R-:W-:Y:S08]  /*48e0*/  HMMA.16816.F32 R8, R136.reuse, R180, R8 ;  /* 0x000000b48808723c */ /* 0x050ff00000001808 */
[-C--:B------:R-:W-:Y:S08]  /*48f0*/  HMMA.16816.F32 R12, R136, R182.reuse, R12 ;  /* 0x000000b6880c723c */ /* 0x080ff0000000180c */
[C---:B------:R-:W-:Y:S08]  /*4900*/  HMMA.16816.F32 R16, R132.reuse, R182, R16 ;  /* 0x000000b68410723c */ /* 0x040ff00000001810 */
[-C--:B------:R-:W-:Y:S08]  /*4910*/  HMMA.16816.F32 R20, R132, R184.reuse, R20 ;  /* 0x000000b88414723c */ /* 0x080ff00000001814 */
[C---:B------:R-:W-:Y:S08]  /*4920*/  HMMA.16816.F32 R24, R136.reuse, R184, R24 ;  /* 0x000000b88818723c */ /* 0x040ff00000001818 */
[-C--:B------:R-:W-:Y:S01]  /*4930*/  HMMA.16816.F32 R28, R136, R186.reuse, R28 ;  /* 0x000000ba881c723c */ /* 0x080fe2000000181c */
[----:B------:R-:W-:Y:S07]  /*4940*/  LDSM.16.M88.4 R136, [R0+0x7800] ;  /* 0x007800000088783b */ /* 0x000fee0000000200 */
[----:B------:R-:W-:Y:S01]  /*4950*/  HMMA.16816.F32 R32, R132, R186, R32 ;  /* 0x000000ba8420723c */ /* 0x000fe20000001820 */
[----:B------:R-:W1:Y:S07]  /*4960*/  LDSM.16.M88.4 R132, [R0+0x7000] ;  /* 0x007000000084783b */ /* 0x000e6e0000000200 */
[-C--:B-1----:R-:W-:Y:S08]  /*4970*/  HMMA.16816.F32 R4, R132, R188.reuse, R4 ;  /* 0x000000bc8404723c */ /* 0x082ff00000001804 */
[C---:B------:R-:W-:Y:S08]  /*4980*/  HMMA.16816.F32 R8, R136.reuse, R188, R8 ;  /* 0x000000bc8808723c */ /* 0x040ff00000001808 */
        /* <DEDUP_REMOVED lines=25> */
[----:B------:R-:W-:Y:S02]  /*4b20*/  IMAD.U32 R136, RZ, RZ, UR10 ;  /* 0x0000000aff887e24 */ /* 0x000fe4000f8e00ff */
[----:B------:R-:W-:Y:S03]  /*4b30*/  IMAD.U32 R137, RZ, RZ, UR11 ;  /* 0x0000000bff897e24 */ /* 0x000fe6000f8e00ff */
[C---:B------:R-:W-:Y:S02]  /*4b40*/  LEA R140, P0, R239.reuse, R136, 0x2 ;  /* 0x00000088ef8c7211 */ /* 0x040fe400078010ff */
[----:B------:R-:W-:Y:S01]  /*4b50*/  HMMA.16816.F32 R32, R132, R210, R32 ;  /* 0x000000d28420723c */ /* 0x000fe20000001820 */
[----:B------:R-:W1:Y:S03]  /*4b60*/  LDSM.16.M88.4 R132, [R2+0x2000] ;  /* 0x002000000284783b */ /* 0x000e660000000200 */
[----:B------:R-:W-:Y:S05]  /*4b70*/  LEA.HI.X R141, R239, R137, RZ, 0x2, P0 ;  /* 0x00000089ef8d7211 */ /* 0x000fea00000f14ff */
[----:B------:R-:W2:Y:S04]  /*4b80*/  LDG.E R139, desc[UR36][R140.64] ;  /* 0x000000248c8b7981 */ /* 0x000ea8000c1e1900 */
[----:B------:R-:W3:Y:S04]  /*4b90*/  LDG.E R138, desc[UR36][R140.64+0x20] ;  /* 0x000020248c8a7981 */ /* 0x000ee8000c1e1900 */
[----:B------:R-:W5:Y:S04]  /*4ba0*/  LDG.E R137, desc[UR36][R140.64+0x80] ;  /* 0x000080248c897981 */ /* 0x000f68000c1e1900 */
[----:B------:R4:W5:Y:S01]  /*4bb0*/  LDG.E R136, desc[UR36][R140.64+0xa0] ;  /* 0x0000a0248c887981 */ /* 0x000962000c1e1900 */
[-C--:B-1----:R-:W-:Y:S11]  /*4bc0*/  HMMA.16816.F32 R4, R132, R212.reuse, R4 ;  /* 0x000000d48404723c */ /* 0x082ff60000001804 */
[----:B------:R-:W-:Y:S08]  /*4bd0*/  @!UPT UIADD3 URZ, UPT, UPT, URZ, URZ, URZ ;  /* 0x000000fffffff290 */ /* 0x000ff0000fffe0ff */
[C---:B--2---:R-:W-:Y:S01]  /*4be0*/  FADD.FTZ R4, -R139.reuse, R4 ;  /* 0x000000048b047221 */ /* 0x044fe20000010100 */
[----:B------:R-:W-:Y:S01]  /*4bf0*/  FADD.FTZ R5, -R139, R5 ;  /* 0x000000058b057221 */ /* 0x000fe20000010100 */
[C---:B---3--:R-:W-:Y:S01]  /*4c00*/  FADD.FTZ R6, -R138.reuse, R6 ;  /* 0x000000068a067221 */ /* 0x048fe20000010100 */
[----:B------:R-:W-:Y:S01]  /*4c10*/  FADD.FTZ R7, -R138, R7 ;  /* 0x000000078a077221 */ /* 0x000fe20000010100 */
[----:B------:R-:W-:Y:S01]  /*4c20*/  FMUL.FTZ R160, R160, R4 ;  /* 0x00000004a0a07220 */ /* 0x000fe20000410000 */
[----:B------:R-:W-:Y:S01]  /*4c30*/  FMUL.FTZ R159, R159, R5 ;  /* 0x000000059f9f7220 */ /* 0x000fe20000410000 */
[----:B------:R-:W-:Y:S01]  /*4c40*/  FMUL.FTZ R143, R148, R6 ;  /* 0x00000006948f7220 */ /* 0x000fe20000410000 */
[----:B----4-:R-:W-:Y:S01]  /*4c50*/  FMUL.FTZ R140, R167, R7 ;  /* 0x00000007a78c7220 */ /* 0x010fe20000410000 */
[C---:B------:R-:W-:Y:S01]  /*4c60*/  IMAD.SHL.U32 R148, R227.reuse, 0x40, RZ ;  /* 0x00000040e3947824 */ /* 0x040fe200078e00ff */
[----:B------:R1:W2:Y:S01]  /*4c70*/  LDSM.16.M88.4 R4, [R2+0x2800] ;  /* 0x002800000204783b */ /* 0x0002a20000000200 */
[----:B------:R-:W-:Y:S03]  /*4c80*/  IMAD.SHL.U32 R167, R227, 0x8, RZ ;  /* 0x00000008e3a77824 */ /* 0x000fe600078e00ff */
[----:B------:R-:W-:Y:S02]  /*4c90*/  LOP3.LUT R3, R3, 0x1c0, R148, 0xf8, !PT ;  /* 0x000001c003037812 */ /* 0x000fe400078ef894 */
[----:B------:R-:W-:Y:S02]  /*4ca0*/  LOP3.LUT R0, R148, 0x400, RZ, 0xc0, !PT ;  /* 0x0000040094007812 */ /* 0x000fe400078ec0ff */
[----:B------:R-:W-:Y:S05]  /*4cb0*/  LOP3.LUT R3, R3, 0x38, R167, 0x78, !PT ;  /* 0x0000003803037812 */ /* 0x000fea00078e78a7 */
[----:B------:R-:W-:Y:S01]  /*4cc0*/  IMAD R3, R3, 0x2, R0 ;  /* 0x0000000203037824 */ /* 0x000fe200078e0200 */
[----:B-1----:R-:W-:Y:S01]  /*4cd0*/  F2FP.F16.F32.PACK_AB R2, R159, R160 ;  /* 0x000000a09f02723e */ /* 0x002fe200000000ff */
[C---:B--2---:R-:W-:Y:S08]  /*4ce0*/  HMMA.16816.F32 R8, R4.reuse, R212, R8 ;  /* 0x000000d40408723c */ /* 0x044ff00000001808 */
[-C--:B------:R-:W-:Y:S08]  /*4cf0*/  HMMA.16816.F32 R12, R4, R214.reuse, R12 ;  /* 0x000000d6040c723c */ /* 0x080ff0000000180c */
[C---:B------:R-:W-:Y:S08]  /*4d00*/  HMMA.16816.F32 R16, R132.reuse, R214, R16 ;  /* 0x000000d68410723c */ /* 0x040ff00000001810 */
[-C--:B------:R-:W-:Y:S08]  /*4d10*/  HMMA.16816.F32 R20, R132, R216.reuse, R20 ;  /* 0x000000d88414723c */ /* 0x080ff00000001814 */
[C---:B------:R-:W-:Y:S08]  /*4d20*/  HMMA.16816.F32 R24, R4.reuse, R216, R24 ;  /* 0x000000d80418723c */ /* 0x040ff00000001818 */
[-C--:B------:R-:W-:Y:S03]  /*4d30*/  HMMA.16816.F32 R28, R4, R218.reuse, R28 ;  /* 0x000000da041c723c */ /* 0x080fe6000000181c */
[C---:B------:R-:W-:Y:S01]  /*4d40*/  FADD.FTZ R4, -R139.reuse, R20 ;  /* 0x000000148b047221 */ /* 0x040fe20000010100 */
[C---:B------:R-:W-:Y:S01]  /*4d50*/  FADD.FTZ R5, -R139.reuse, R16 ;  /* 0x000000108b057221 */ /* 0x040fe20000010100 */
[C---:B------:R-:W-:Y:S01]  /*4d60*/  FADD.FTZ R6, -R139.reuse, R17 ;  /* 0x000000118b067221 */ /* 0x040fe20000010100 */
[----:B------:R-:W-:Y:S01]  /*4d70*/  FADD.FTZ R21, -R139, R21 ;  /* 0x000000158b157221 */ /* 0x000fe20000010100 */
[----:B------:R-:W-:Y:S01]  /*4d80*/  FMUL.FTZ R4, R229, R4 ;  /* 0x00000004e5047220 */ /* 0x000fe20000410000 */
[----:B------:R-:W-:Y:S04]  /*4d90*/  HMMA.16816.F32 R32, R132, R218, R32 ;  /* 0x000000da8420723c */ /* 0x000fe80000001820 */
[----:B------:R-:W-:Y:S01]  /*4da0*/  FMUL.FTZ R5, R242, R5 ;  /* 0x00000005f2057220 */ /* 0x000fe20000410000 */
[----:B------:R-:W-:Y:S01]  /*4db0*/  FMUL.FTZ R6, R241, R6 ;  /* 0x00000006f1067220 */ /* 0x000fe20000410000 */
[----:B------:R-:W-:Y:S04]  /*4dc0*/  FMUL.FTZ R21, R240, R21 ;  /* 0x00000015f0157220 */ /* 0x000fe80000410000 */
[----:B------:R-:W-:Y:S02]  /*4dd0*/  F2FP.F16.F32.PACK_AB R6, R6, R5 ;  /* 0x000000050606723e */ /* 0x000fe400000000ff */
[----:B------:R-:W-:Y:S07]  /*4de0*/  F2FP.F16.F32.PACK_AB R21, R21, R4 ;  /* 0x000000041515723e */ /* 0x000fee00000000ff */
[C---:B------:R-:W-:Y:S01]  /*4df0*/  FADD.FTZ R0, -R139.reuse, R32 ;  /* 0x000000208b007221 */ /* 0x040fe20000010100 */
[----:B------:R-:W-:Y:S03]  /*4e00*/  FADD.FTZ R20, -R139, R33 ;  /* 0x000000218b147221 */ /* 0x000fe60000010100 */
[----:B------:R-:W-:Y:S01]  /*4e10*/  FMUL.FTZ R0, R228, R0 ;  /* 0x00000000e4007220 */ /* 0x000fe20000410000 */
[----:B------:R-:W-:Y:S05]  /*4e20*/  FMUL.FTZ R20, R171, R20 ;  /* 0x00000014ab147220 */ /* 0x000fea0000410000 */
[----:B------:R-:W-:Y:S01]  /*4e30*/  F2FP.F16.F32.PACK_AB R20, R20, R0 ;  /* 0x000000001414723e */ /* 0x000fe200000000ff */
[----:B------:R-:W-:Y:S06]  /*4e40*/  BRA.U !UP0, `(.L_x_46) ;  /* 0x00000001089c7547 */ /* 0x000fec000b800000 */
[----:B------:R-:W-:Y:S01]  /*4e50*/  IADD3 R4, P0, PT, RZ, -UR34, RZ ;  /* 0x80000022ff047c10 */ /* 0x000fe2000ff1e0ff */
[----:B------:R-:W-:Y:S01]  /*4e60*/  IMAD.SHL.U32 R16, R227, 0x8, RZ ;  /* 0x00000008e3107824 */ /* 0x000fe200078e00ff */
[----:B------:R-:W-:Y:S03]  /*4e70*/  ULOP3.LUT UR12, UR40, 0x1, URZ, 0xc0, !UPT ;  /* 0x00000001280c7892 */ /* 0x000fe6000f8ec0ff */
[----:B------:R-:W-:Y:S01]  /*4e80*/  IMAD.X R0, RZ, RZ, ~UR14, P0 ;  /* 0x8000000eff007e24 */ /* 0x000fe200080e06ff */
[----:B------:R-:W-:Y:S01]  /*4e90*/  LOP3.LUT R16, R16, 0x18, RZ, 0xc0, !PT ;  /* 0x0000001810107812 */ /* 0x000fe200078ec0ff */
[----:B------:R-:W-:Y:S03]  /*4ea0*/  UISETP.NE.U32.AND UP1, UPT, UR12, 0x1, UPT ;  /* 0x000000010c00788c */ /* 0x000fe6000bf25070 */
[----:B------:R-:W-:Y:S01]  /*4eb0*/  SHF.R.S64 R5, R4, 0x1f, R0 ;  /* 0x0000001f04057819 */ /* 0x000fe20000001000 */
[----:B------:R-:W-:Y:S01]  /*4ec0*/  USEL UR12, UR33, 0x3000, !UP1 ;  /* 0x00003000210c7887 */ /* 0x000fe2000c800000 */
[----:B------:R-:W-:Y:S02]  /*4ed0*/  ISETP.GE.AND P4, PT, R16, UR8, PT ;  /* 0x0000000810007c0c */ /* 0x000fe4000bf86270 */
[----:B------:R-:W-:Y:S02]  /*4ee0*/  IADD3 R5, P5, PT, R236, R5, RZ ;  /* 0x00000005ec057210 */ /* 0x000fe40007fbe0ff */
[----:B------:R-:W-:Y:S01]  /*4ef0*/  LOP3.LUT R7, R16, 0x20, RZ, 0xfc, !PT ;  /* 0x0000002010077812 */ /* 0x000fe200078efcff */
[----:B------:R-:W-:Y:S01]  /*4f00*/  VIADD R238, R238, UR12 ;  /* 0x0000000ceeee7c36 */ /* 0x000fe20008000000 */
[----:B------:R-:W-:Y:S01]  /*4f10*/  LEA.HI.X.SX32 R0, R0, R237, 0x1, P5 ;  /* 0x000000ed00007211 */ /* 0x000fe200028f0eff */
[----:B------:R-:W-:Y:S01]  /*4f20*/  IMAD.MOV.U32 R236, RZ, RZ, R5 ;  /* 0x000000ffffec7224 */ /* 0x000fe200078e0005 */
[----:B------:R-:W-:Y:S01]  /*4f30*/  ISETP.GE.AND P3, PT, R7, UR8, PT ;  /* 0x0000000807007c0c */ /* 0x000fe2000bf66270 */
[----:B------:R-:W-:Y:S01]  /*4f40*/  VIADD R230, R230, UR12 ;  /* 0x0000000ce6e67c36 */ /* 0x000fe20008000000 */
[----:B------:R-:W-:Y:S01]  /*4f50*/  LOP3.LUT R4, R16, 0x40, RZ, 0xfc, !PT ;  /* 0x0000004010047812 */ /* 0x000fe200078efcff */
[----:B------:R-:W-:Y:S02]  /*4f60*/  IMAD.MOV.U32 R237, RZ, RZ, R0 ;  /* 0x000000ffffed7224 */ /* 0x000fe400078e0000 */
[----:B------:R-:W-:Y:S01]  /*4f70*/  VIADD R221, R221, UR12 ;  /* 0x0000000cdddd7c36 */ /* 0x000fe20008000000 */
[----:B------:R-:W-:Y:S02]  /*4f80*/  ISETP.GE.AND P0, PT, R4, UR8, PT ;  /* 0x0000000804007c0c */ /* 0x000fe4000bf06270 */
[----:B------:R-:W-:Y:S01]  /*4f90*/  @!PT LDS RZ, [RZ] ;  /* 0x00000000fffff984 */ /* 0x000fe20000000800 */
[----:B------:R-:W-:Y:S01]  /*4fa0*/  @!PT LDS RZ, [RZ] ;  /* 0x00000000fffff984 */ /* 0x000fe20000000800 */
[----:B------:R-:W-:Y:S01]  /*4fb0*/  @!PT LDS RZ, [RZ] ;  /* 0x00000000fffff984 */ /* 0x000fe20000000800 */
[----:B------:R1:W-:Y:S04]  /*4fc0*/  @!P4 LDGSTS.E.BYPASS.LTC128B.128 [R238], desc[UR36][R236.64] ;  /* 0x00000000eceecfae */ /* 0x0003e8000b981a24 */
[----:B------:R1:W-:Y:S04]  /*4fd0*/  @P4 STS.64 [R230], RZ ;  /* 0x000000ffe6004388 */ /* 0x0003e80000000a00 */
[----:B------:R1:W-:Y:S04]  /*4fe0*/  @P4 STS.64 [R230+0x8], RZ ;  /* 0x000008ffe6004388 */ /* 0x0003e80000000a00 */
[----:B------:R-:W-:Y:S01]  /*4ff0*/  @!PT LDS RZ, [RZ] ;  /* 0x00000000fffff984 */ /* 0x000fe20000000800 */
[----:B------:R-:W-:Y:S01]  /*5000*/  @!PT LDS RZ, [RZ] ;  /* 0x00000000fffff984 */ /* 0x000fe20000000800 */
[----:B------:R-:W-:Y:S01]  /*5010*/  @!PT LDS RZ, [RZ] ;  /* 0x00000000fffff984 */ /* 0x000fe20000000800 */
[----:B------:R1:W-:Y:S04]  /*5020*/  @!P3 LDGSTS.E.BYPASS.LTC128B.128 [R238+0x1000], desc[UR36][R236.64+0x40] ;  /* 0x01000040eceebfae */ /* 0x0003e8000b981a24 */
[----:B------:R1:W-:Y:S04]  /*5030*/  @P3 STS.64 [R230+0x1000], RZ ;  /* 0x001000ffe6003388 */ /* 0x0003e80000000a00 */
[----:B------:R1:W-:Y:S04]  /*5040*/  @P3 STS.64 [R230+0x1008], RZ ;  /* 0x001008ffe6003388 */ /* 0x0003e80000000a00 */
[----:B------:R-:W-:Y:S01]  /*5050*/  @!PT LDS RZ, [RZ] ;  /* 0x00000000fffff984 */ /* 0x000fe20000000800 */
[----:B------:R-:W-:Y:S01]  /*5060*/  @!PT LDS RZ, [RZ] ;  /* 0x00000000fffff984 */ /* 0x000fe20000000800 */
[----:B------:R-:W-:Y:S01]  /*5070*/  @!PT LDS RZ, [RZ] ;  /* 0x00000000fffff984 */ /* 0x000fe20000000800 */
[----:B------:R1:W-:Y:S04]  /*5080*/  @!P0 LDGSTS.E.BYPASS.LTC128B.128 [R238+0x2000], desc[UR36][R236.64+0x80] ;  /* 0x02000080ecee8fae */ /* 0x0003e8000b981a24 */
[----:B------:R1:W-:Y:S04]  /*5090*/  @P0 STS.64 [R230+0x2000], RZ ;  /* 0x002000ffe6000388 */ /* 0x0003e80000000a00 */
[----:B------:R1:W-:Y:S04]  /*50a0*/  @P0 STS.64 [R230+0x2008], RZ ;  /* 0x002008ffe6000388 */ /* 0x0003e80000000a00 */
[----:B------:R-:W0:Y:S02]  /*50b0*/  LDGDEPBAR ;  /* 0x00000000000079af */ /* 0x000e240000000000 */
.L_x_46:
[----:B------:R2:W-:Y:S01]  /*50c0*/  STS [R142+0xf000], R2 ;  /* 0x00f000028e007388 */ /* 0x0005e20000000800 */
[C---:B------:R-:W-:Y:S01]  /*50d0*/  FADD.FTZ R19, -R138.reuse, R19 ;  /* 0x000000138a137221 */ /* 0x040fe20000010100 */
[----:B------:R-:W-:Y:S01]  /*50e0*/  FADD.FTZ R18, -R138, R18 ;  /* 0x000000128a127221 */ /* 0x000fe20000010100 */
[----:B------:R-:W-:Y:S01]  /*50f0*/  LEA R4, R248, UR38, 0x1 ;  /* 0x00000026f8047c11 */ /* 0x000fe2000f8e08ff */
[----:B-----5:R-:W-:Y:S01]  /*5100*/  FADD.FTZ R8, -R137, R8 ;  /* 0x0000000889087221 */ /* 0x020fe20000010100 */
[----:B------:R-:W-:Y:S01]  /*5110*/  FMUL.FTZ R0, R153, R19 ;  /* 0x0000001399007220 */ /* 0x000fe20000410000 */
[----:B------:R-:W-:Y:S01]  /*5120*/  MOV R19, 0x10 ;  /* 0x0000001000137802 */ /* 0x000fe20000000f00 */
[----:B------:R-:W-:Y:S01]  /*5130*/  FMUL.FTZ R18, R154, R18 ;  /* 0x000000129a127220 */ /* 0x000fe20000410000 */
[----:B------:R-:W-:Y:S01]  /*5140*/  F2FP.F16.F32.PACK_AB R5, R140, R143 ;  /* 0x0000008f8c05723e */ /* 0x000fe200000000ff */
[----:B------:R-:W-:Y:S01]  /*5150*/  FADD.FTZ R7, -R137, R9 ;  /* 0x0000000989077221 */ /* 0x000fe20000010100 */
[----:B------:R-:W-:Y:S01]  /*5160*/  SEL R19, R19, 0xfffffff0, !P1 ;  /* 0xfffffff013137807 */ /* 0x000fe20004800000 */
[----:B------:R-:W-:Y:S01]  /*5170*/  FADD.FTZ R11, -R136, R11 ;  /* 0x0000000b880b7221 */ /* 0x000fe20000010100 */
[----:B------:R-:W-:Y:S01]  /*5180*/  F2FP.F16.F32.PACK_AB R0, R0, R18 ;  /* 0x000000120000723e */ /* 0x000fe200000000ff */
[----:B------:R3:W-:Y:S01]  /*5190*/  STS [R142+0xf400], R5 ;  /* 0x00f400058e007388 */ /* 0x0007e20000000800 */
[----:B------:R-:W-:Y:S01]  /*51a0*/  FMUL.FTZ R18, R165, R8 ;  /* 0x00000008a5127220 */ /* 0x000fe20000410000 */
[----:B------:R-:W-:Y:S01]  /*51b0*/  FMUL.FTZ R7, R164, R7 ;  /* 0x00000007a4077220 */ /* 0x000fe20000410000 */
[C---:B------:R-:W-:Y:S01]  /*51c0*/  FADD.FTZ R8, -R137.reuse, R12 ;  /* 0x0000000c89087221 */ /* 0x040fe20000010100 */
[----:B------:R-:W-:Y:S01]  /*51d0*/  FADD.FTZ R12, -R137, R13 ;  /* 0x0000000d890c7221 */ /* 0x000fe20000010100 */
[C---:B------:R-:W-:Y:S01]  /*51e0*/  FADD.FTZ R14, -R136.reuse, R14 ;  /* 0x0000000e880e7221 */ /* 0x040fe20000010100 */
[----:B------:R-:W-:Y:S01]  /*51f0*/  FADD.FTZ R15, -R136, R15 ;  /* 0x0000000f880f7221 */ /* 0x000fe20000010100 */
[C---:B------:R-:W-:Y:S01]  /*5200*/  FADD.FTZ R22, -R138.reuse, R22 ;  /* 0x000000168a167221 */ /* 0x040fe20000010100 */
[----:B------:R-:W-:Y:S01]  /*5210*/  FADD.FTZ R17, -R138, R23 ;  /* 0x000000178a117221 */ /* 0x000fe20000010100 */
[----:B------:R-:W-:Y:S01]  /*5220*/  FMUL.FTZ R14, R166, R14 ;  /* 0x0000000ea60e7220 */ /* 0x000fe20000410000 */
[----:B------:R-:W-:Y:S01]  /*5230*/  FMUL.FTZ R15, R163, R15 ;  /* 0x0000000fa30f7220 */ /* 0x000fe20000410000 */
[----:B------:R-:W-:Y:S01]  /*5240*/  FMUL.FTZ R8, R162, R8 ;  /* 0x00000008a2087220 */ /* 0x000fe20000410000 */
[C---:B--2---:R-:W-:Y:S01]  /*5250*/  IADD3 R2, PT, PT, R4.reuse, 0x20, RZ ;  /* 0x0000002004027810 */ /* 0x044fe20007ffe0ff */
[----:B------:R-:W-:Y:S01]  /*5260*/  FMUL.FTZ R12, R161, R12 ;  /* 0x0000000ca10c7220 */ /* 0x000fe20000410000 */
[----:B------:R-:W-:Y:S01]  /*5270*/  @P2 IADD3 R2, PT, PT, R4, -0x20, RZ ;  /* 0xffffffe004022810 */ /* 0x000fe20007ffe0ff */
[----:B------:R-:W-:Y:S01]  /*5280*/  FMUL.FTZ R22, R151, R22 ;  /* 0x0000001697167220 */ /* 0x000fe20000410000 */
[----:B------:R-:W-:Y:S01]  /*5290*/  IADD3 R4, PT, PT, R19, R4, RZ ;  /* 0x0000000413047210 */ /* 0x000fe20007ffe0ff */
[C---:B------:R-:W-:Y:S01]  /*52a0*/  FADD.FTZ R34, -R138.reuse, R34 ;  /* 0x000000228a227221 */ /* 0x040fe20000010100 */
[----:B------:R-:W-:Y:S01]  /*52b0*/  FADD.FTZ R35, -R138, R35 ;  /* 0x000000238a237221 */ /* 0x000fe20000010100 */
[----:B------:R-:W-:Y:S01]  /*52c0*/  FMUL.FTZ R17, R152, R17 ;  /* 0x0000001198117220 */ /* 0x000fe20000410000 */
[----:B------:R-:W-:Y:S01]  /*52d0*/  F2FP.F16.F32.PACK_AB R12, R12, R8 ;  /* 0x000000080c0c723e */ /* 0x000fe200000000ff */
[----:B------:R2:W-:Y:S01]  /*52e0*/  STS [R4+-0x3c00], R0 ;  /* 0xffc4000004007388 */ /* 0x0005e20000000800 */
[----:B------:R-:W-:Y:S01]  /*52f0*/  FMUL.FTZ R34, R145, R34 ;  /* 0x0000002291227220 */ /* 0x000fe20000410000 */
[----:B------:R-:W-:Y:S01]  /*5300*/  FMUL.FTZ R16, R144, R35 ;  /* 0x0000002390107220 */ /* 0x000fe20000410000 */
[C---:B------:R-:W-:Y:S02]  /*5310*/  FADD.FTZ R8, -R136.reuse, R26 ;  /* 0x0000001a88087221 */ /* 0x040fe40000010100 */
[----:B------:R4:W-:Y:S01]  /*5320*/  STS [R4+-0x4000], R6 ;  /* 0xffc0000604007388 */ /* 0x0009e20000000800 */
[----:B---3--:R-:W-:Y:S01]  /*5330*/  FADD.FTZ R5, -R137, R25 ;  /* 0x0000001989057221 */ /* 0x008fe20000010100 */
[----:B------:R-:W-:Y:S01]  /*5340*/  F2FP.F16.F32.PACK_AB R17, R17, R22 ;  /* 0x000000161111723e */ /* 0x000fe200000000ff */
[C---:B------:R-:W-:Y:S01]  /*5350*/  FADD.FTZ R28, -R137.reuse, R28 ;  /* 0x0000001c891c7221 */ /* 0x040fe20000010100 */
[----:B------:R-:W-:Y:S01]  /*5360*/  FADD.FTZ R29, -R137, R29 ;  /* 0x0000001d891d7221 */ /* 0x000fe20000010100 */
[----:B------:R-:W-:Y:S01]  /*5370*/  FMUL.FTZ R5, R155, R5 ;  /* 0x000000059b057220 */ /* 0x000fe20000410000 */
[C---:B------:R-:W-:Y:S01]  /*5380*/  FADD.FTZ R30, -R136.reuse, R30 ;  /* 0x0000001e881e7221 */ /* 0x040fe20000010100 */
[----:B------:R-:W-:Y:S01]  /*5390*/  FADD.FTZ R31, -R136, R31 ;  /* 0x0000001f881f7221 */ /* 0x000fe20000010100 */
[----:B------:R-:W-:Y:S01]  /*53a0*/  FMUL.FTZ R8, R158, R8 ;  /* 0x000000089e087220 */ /* 0x000fe20000410000 */
[----:B------:R-:W-:Y:S01]  /*53b0*/  F2FP.F16.F32.PACK_AB R16, R16, R34 ;  /* 0x000000221010723e */ /* 0x000fe200000000ff */
[----:B------:R-:W-:Y:S01]  /*53c0*/  FMUL.FTZ R28, R150, R28 ;  /* 0x0000001c961c7220 */ /* 0x000fe20000410000 */
[----:B------:R-:W-:Y:S01]  /*53d0*/  FMUL.FTZ R9, R149, R29 ;  /* 0x0000001d95097220 */ /* 0x000fe20000410000 */
[----:B------:R-:W-:Y:S01]  /*53e0*/  FMUL.FTZ R30, R147, R30 ;  /* 0x0000001e931e7220 */ /* 0x000fe20000410000 */
[----:B------:R-:W-:Y:S01]  /*53f0*/  FMUL.FTZ R31, R146, R31 ;  /* 0x0000001f921f7220 */ /* 0x000fe20000410000 */
[----:B------:R-:W-:Y:S01]  /*5400*/  SHF.L.U32 R149, R227, 0x5, RZ ;  /* 0x00000005e3957819 */ /* 0x000fe200000006ff */
[----:B------:R-:W-:Y:S01]  /*5410*/  IMAD R171, R243, UR9, RZ ;  /* 0x00000009f3ab7c24 */ /* 0x000fe2000f8e02ff */
[----:B------:R-:W-:Y:S02]  /*5420*/  F2FP.F16.F32.PACK_AB R9, R9, R28 ;  /* 0x0000001c0909723e */ /* 0x000fe400000000ff */
[----:B--2---:R-:W-:Y:S01]  /*5430*/  F2FP.F16.F32.PACK_AB R0, R7, R18 ;  /* 0x000000120700723e */ /* 0x004fe200000000ff */
[----:B------:R-:W-:Y:S01]  /*5440*/  FADD.FTZ R7, -R137, R24 ;  /* 0x0000001889077221 */ /* 0x000fe20000010100 */
[----:B----4-:R-:W-:Y:S03]  /*5450*/  FADD.FTZ R6, -R136, R10 ;  /* 0x0000000a88067221 */ /* 0x010fe60000010100 */
[----:B------:R-:W-:Y:S01]  /*5460*/  FMUL.FTZ R7, R157, R7 ;  /* 0x000000079d077220 */ /* 0x000fe20000410000 */
[----:B------:R2:W-:Y:S01]  /*5470*/  STS [R142+0x10000], R0 ;  /* 0x010000008e007388 */ /* 0x0005e20000000800 */
[----:B------:R-:W-:Y:S01]  /*5480*/  FMUL.FTZ R6, R170, R6 ;  /* 0x00000006aa067220 */ /* 0x000fe20000410000 */
[----:B------:R-:W-:Y:S02]  /*5490*/  SHF.L.U32 R170, R227, 0x2, RZ ;  /* 0x00000002e3aa7819 */ /* 0x000fe400000006ff */
[----:B------:R-:W-:Y:S01]  /*54a0*/  F2FP.F16.F32.PACK_AB R10, R5, R7 ;  /* 0x00000007050a723e */ /* 0x000fe200000000ff */
[----:B------:R-:W-:Y:S01]  /*54b0*/  FMUL.FTZ R5, R169, R11 ;  /* 0x0000000ba9057220 */ /* 0x000fe20000410000 */
[----:B------:R-:W-:Y:S04]  /*54c0*/  FADD.FTZ R7, -R136, R27 ;  /* 0x0000001b88077221 */ /* 0x000fe80000010100 */
[----:B------:R-:W-:Y:S01]  /*54d0*/  F2FP.F16.F32.PACK_AB R5, R5, R6 ;  /* 0x000000060505723e */ /* 0x000fe200000000ff */
[----:B------:R-:W-:Y:S01]  /*54e0*/  FMUL.FTZ R7, R156, R7 ;  /* 0x000000079c077220 */ /* 0x000fe20000410000 */
[----:B------:R-:W-:Y:S03]  /*54f0*/  F2FP.F16.F32.PACK_AB R6, R15, R14 ;  /* 0x0000000e0f06723e */ /* 0x000fe600000000ff */
[----:B------:R3:W-:Y:S01]  /*5500*/  STS [R142+0x10400], R5 ;  /* 0x010400058e007388 */ /* 0x0007e20000000800 */
[----:B------:R-:W-:Y:S02]  /*5510*/  F2FP.F16.F32.PACK_AB R7, R7, R8 ;  /* 0x000000080707723e */ /* 0x000fe400000000ff */
[----:B------:R-:W-:Y:S02]  /*5520*/  F2FP.F16.F32.PACK_AB R8, R31, R30 ;  /* 0x0000001e1f08723e */ /* 0x000fe400000000ff */
[----:B------:R-:W-:Y:S05]  /*5530*/  STS [R4+-0x3000], R12 ;  /* 0xffd0000c04007388 */ /* 0x000fea0000000800 */
[----:B------:R-:W-:Y:S01]  /*5540*/  STS [R4+-0x2c00], R6 ;  /* 0xffd4000604007388 */ /* 0x000fe20000000800 */
[--C-:B--2---:R-:W-:Y:S04]  /*5550*/  SHF.R.U32.HI R0, RZ, 0x4, R227.reuse ;  /* 0x00000004ff007819 */ /* 0x104fe800000116e3 */
[----:B------:R-:W-:Y:S01]  /*5560*/  STS [R2+-0x4000], R21 ;  /* 0xffc0001502007388 */ /* 0x000fe20000000800 */
[----:B------:R-:W-:Y:S04]  /*5570*/  LOP3.LUT R169, R0, 0x8, RZ, 0xc0, !PT ;  /* 0x0000000800a97812 */ /* 0x000fe800078ec0ff */
[----:B------:R-:W-:Y:S01]  /*5580*/  STS [R2+-0x3c00], R17 ;  /* 0xffc4001102007388 */ /* 0x000fe20000000800 */
[----:B------:R-:W-:Y:S04]  /*5590*/  LOP3.LUT R0, R169, 0x10, R227, 0xf8, !PT ;  /* 0x00000010a9007812 */ /* 0x000fe800078ef8e3 */
[--C-:B------:R-:W-:Y:S02]  /*55a0*/  LOP3.LUT R0, R0, 0xc0, R149.reuse, 0xf8, !PT ;  /* 0x000000c000007812 */ /* 0x100fe400078ef895 */
[----:B---3--:R-:W-:Y:S02]  /*55b0*/  IADD3 R5, PT, PT, R19, R2, RZ ;  /* 0x0000000213057210 */ /* 0x008fe40007ffe0ff */
[----:B------:R-:W-:Y:S03]  /*55c0*/  LOP3.LUT R0, R0, 0x18, R170, 0x78, !PT ;  /* 0x0000001800007812 */ /* 0x000fe600078e78aa */
[----:B------:R-:W-:Y:S01]  /*55d0*/  STS [R5+-0x4000], R20 ;  /* 0xffc0001405007388 */ /* 0x000fe20000000800 */
[----:B------:R-:W-:Y:S04]  /*55e0*/  LOP3.LUT R0, R0, 0x120, R149, 0xf8, !PT ;  /* 0x0000012000007812 */ /* 0x000fe800078ef895 */
[----:B------:R-:W-:Y:S01]  /*55f0*/  STS [R5+-0x3c00], R16 ;  /* 0xffc4001005007388 */ /* 0x000fe20000000800 */
[----:B------:R-:W-:Y:S04]  /*5600*/  LEA R0, R0, UR4, 0x1 ;  /* 0x0000000400007c11 */ /* 0x000fe8000f8e08ff */
[----:B------:R-:W-:Y:S05]  /*5610*/  STS [R2+-0x3000], R10 ;  /* 0xffd0000a02007388 */ /* 0x000fea0000000800 */
[----:B------:R2:W-:Y:S05]  /*5620*/  STS [R2+-0x2c00], R7 ;  /* 0xffd4000702007388 */ /* 0x0005ea0000000800 */
[----:B------:R-:W-:Y:S05]  /*5630*/  STS [R5+-0x3000], R9 ;  /* 0xffd0000905007388 */ /* 0x000fea0000000800 */
[----:B------:R-:W-:Y:S01]  /*5640*/  STS [R5+-0x2c00], R8 ;  /* 0xffd4000805007388 */ /* 0x000fe20000000800 */
[----:B------:R-:W-:Y:S01]  /*5650*/  BAR.SYNC.DEFER_BLOCKING 0x0 ;  /* 0x0000000000007b1d */ /* 0x000fe20000010000 */
[----:B--2---:R-:W-:Y:S05]  /*5660*/  LEA R2, -R171, RZ, 0x6 ;  /* 0x000000ffab027211 */ /* 0x004fea00078e31ff */
[----:B------:R-:W-:Y:S05]  /*5670*/  LDSM.16.MT88.4 R4, [R3+UR4+0x13000] ;  /* 0x013000040304783b */ /* 0x000fea0008004200 */
[----:B------:R-:W2:Y:S05]  /*5680*/  LDSM.16.MT88.4 R8, [R0+0x6000] ;  /* 0x006000000008783b */ /* 0x000eaa0000004200 */
[----:B------:R-:W3:Y:S05]  /*5690*/  LDSM.16.MT88.4 R12, [R3+UR4+0x15000] ;  /* 0x01500004030c783b */ /* 0x000eea0008004200 */
[----:B------:R-:W4:Y:S05]  /*56a0*/  LDSM.16.MT88.4 R16, [R0+0x7000] ;  /* 0x007000000010783b */ /* 0x000f2a0000004200 */
[----:B------:R-:W1:Y:S05]  /*56b0*/  LDSM.16.MT88.4 R20, [R0+0x8000] ;  /* 0x008000000014783b */ /* 0x000e6a0000004200 */
[----:B------:R-:W-:Y:S05]  /*56c0*/  LDSM.16.MT88.4 R24, [R3+UR4+0x13800] ;  /* 0x013800040318783b */ /* 0x000fea0008004200 */
[----:B------:R-:W1:Y:S05]  /*56d0*/  LDSM.16.MT88.4 R28, [R0+0x6400] ;  /* 0x00640000001c783b */ /* 0x000e6a0000004200 */
[----:B------:R-:W1:Y:S05]  /*56e0*/  LDSM.16.MT88.4 R32, [R3+UR4+0x15800] ;  /* 0x015800040320783b */ /* 0x000e6a0008004200 */
[----:B------:R-:W1:Y:S01]  /*56f0*/  LDSM.16.MT88.4 R132, [R0+0x7400] ;  /* 0x007400000084783b */ /* 0x000e620000004200 */
[-C--:B--2---:R-:W-:Y:S04]  /*5700*/  HMMA.16816.F32 R36, R4, R8.reuse, R36 ;  /* 0x000000080424723c */ /* 0x084fe80000001824 */
[----:B------:R-:W-:Y:S05]  /*5710*/  LDSM.16.MT88.4 R136, [R0+0x6c00] ;  /* 0x006c00000088783b */ /* 0x000fea0000004200 */
[----:B------:R-:W-:Y:S01]  /*5720*/  LDSM.16.MT88.4 R140, [R3+UR4+0x16800] ;  /* 0x01680004038c783b */ /* 0x000fe20008004200 */
[C---:B---3--:R-:W-:Y:S04]  /*5730*/  HMMA.16816.F32 R40, R12.reuse, R8, R40 ;  /* 0x000000080c28723c */ /* 0x048fe80000001828 */
[----:B------:R-:W-:Y:S04]  /*5740*/  LDSM.16.MT88.4 R144, [R0+0x7c00] ;  /* 0x007c00000090783b */ /* 0x000fe80000004200 */
[-C--:B------:R-:W-:Y:S08]  /*5750*/  HMMA.16816.F32 R44, R12, R10.reuse, R44 ;  /* 0x0000000a0c2c723c */ /* 0x080ff0000000182c */
[C---:B------:R-:W-:Y:S01]  /*5760*/  HMMA.16816.F32 R48, R4.reuse, R10, R48 ;  /* 0x0000000a0430723c */ /* 0x040fe20000001830 */
[----:B------:R-:W2:Y:S07]  /*5770*/  LDSM.16.MT88.4 R8, [R0+0x8400] ;  /* 0x008400000008783b */ /* 0x000eae0000004200 */
[-C--:B----4-:R-:W-:Y:S08]  /*5780*/  HMMA.16816.F32 R52, R4, R16.reuse, R52 ;  /* 0x000000100434723c */ /* 0x090ff00000001834 */
[C---:B------:R-:W-:Y:S08]  /*5790*/  HMMA.16816.F32 R56, R12.reuse, R16, R56 ;  /* 0x000000100c38723c */ /* 0x040ff00000001838 */
[-C--:B------:R-:W-:Y:S08]  /*57a0*/  HMMA.16816.F32 R60, R12, R18.reuse, R60 ;  /* 0x000000120c3c723c */ /* 0x080ff0000000183c */
[C---:B------:R-:W-:Y:S01]  /*57b0*/  HMMA.16816.F32 R64, R4.reuse, R18, R64 ;  /* 0x000000120440723c */ /* 0x040fe20000001840 */
[----:B------:R-:W-:Y:S07]  /*57c0*/  LDSM.16.MT88.4 R16, [R3+UR4+0x16000] ;  /* 0x016000040310783b */ /* 0x000fee0008004200 */
[-C--:B-1----:R-:W-:Y:S08]  /*57d0*/  HMMA.16816.F32 R68, R4, R20.reuse, R68 ;  /* 0x000000140444723c */ /* 0x082ff00000001844 */
[C---:B------:R-:W-:Y:S08]  /*57e0*/  HMMA.16816.F32 R72, R12.reuse, R20, R72 ;  /* 0x000000140c48723c */ /* 0x040ff00000001848 */
[-C--:B------:R-:W-:Y:S01]  /*57f0*/  HMMA.16816.F32 R76, R12, R22.reuse, R76 ;  /* 0x000000160c4c723c */ /* 0x080fe2000000184c */
[----:B------:R-:W-:Y:S07]  /*5800*/  LDSM.16.MT88.4 R12, [R0+0x6800] ;  /* 0x00680000000c783b */ /* 0x000fee0000004200 */
[----:B------:R-:W-:Y:S01]  /*5810*/  HMMA.16816.F32 R80, R4, R22, R80 ;  /* 0x000000160450723c */ /* 0x000fe20000001850 */
[----:B------:R-:W1:Y:S05]  /*5820*/  LDSM.16.MT88.4 R4, [R3+UR4+0x14000] ;  /* 0x014000040304783b */ /* 0x000e6a0008004200 */
[----:B------:R-:W3:Y:S02]  /*5830*/  LDSM.16.MT88.4 R20, [R0+0x7800] ;  /* 0x007800000014783b */ /* 0x000ee40000004200 */
[-C--:B------:R-:W-:Y:S08]  /*5840*/  HMMA.16816.F32 R36, R24, R28.reuse, R36 ;  /* 0x0000001c1824723c */ /* 0x080ff00000001824 */
[C---:B------:R-:W-:Y:S08]  /*5850*/  HMMA.16816.F32 R40, R32.reuse, R28, R40 ;  /* 0x0000001c2028723c */ /* 0x040ff00000001828 */
[-C--:B------:R-:W-:Y:S08]  /*5860*/  HMMA.16816.F32 R44, R32, R30.reuse, R44 ;  /* 0x0000001e202c723c */ /* 0x080ff0000000182c */
[C---:B------:R-:W-:Y:S01]  /*5870*/  HMMA.16816.F32 R48, R24.reuse, R30, R48 ;  /* 0x0000001e1830723c */ /* 0x040fe20000001830 */
[----:B------:R-:W4:Y:S07]  /*5880*/  LDSM.16.MT88.4 R28, [R0+0x8800] ;  /* 0x00880000001c783b */ /* 0x000f2e0000004200 */
[-C--:B------:R-:W-:Y:S08]  /*5890*/  HMMA.16816.F32 R52, R24, R132.reuse, R52 ;  /* 0x000000841834723c */ /* 0x080ff00000001834 */
[C---:B------:R-:W-:Y:S08]  /*58a0*/  HMMA.16816.F32 R56, R32.reuse, R132, R56 ;  /* 0x000000842038723c */ /* 0x040ff00000001838 */
[-C--:B------:R-:W-:Y:S08]  /*58b0*/  HMMA.16816.F32 R60, R32, R134.reuse, R60 ;  /* 0x00000086203c723c */ /* 0x080ff0000000183c */
[C---:B------:R-:W-:Y:S01]  /*58c0*/  HMMA.16816.F32 R64, R24.reuse, R134, R64 ;  /* 0x000000861840723c */ /* 0x040fe20000001840 */
[----:B------:R-:W4:Y:S07]  /*58d0*/  LDSM.16.MT88.4 R132, [R3+UR4+0x14800] ;  /* 0x014800040384783b */ /* 0x000f2e0008004200 */
[-C--:B--2---:R-:W-:Y:S08]  /*58e0*/  HMMA.16816.F32 R68, R24, R8.reuse, R68 ;  /* 0x000000081844723c */ /* 0x084ff00000001844 */
[C---:B------:R-:W-:Y:S08]  /*58f0*/  HMMA.16816.F32 R72, R32.reuse, R8, R72 ;  /* 0x000000082048723c */ /* 0x040ff00000001848 */
[-C--:B------:R-:W-:Y:S01]  /*5900*/  HMMA.16816.F32 R76, R32, R10.reuse, R76 ;  /* 0x0000000a204c723c */ /* 0x080fe2000000184c */
[----:B------:R-:W2:Y:S01]  /*5910*/  LDSM.16.MT88.4 R32, [R0+0x8c00] ;  /* 0x008c00000020783b */ /* 0x000ea20000004200 */
[----:B------:R-:W-:Y:S06]  /*5920*/  BAR.SYNC.DEFER_BLOCKING 0x0 ;  /* 0x0000000000007b1d */ /* 0x000fec0000010000 */
[----:B------:R-:W-:Y:S08]  /*5930*/  HMMA.16816.F32 R80, R24, R10, R80 ;  /* 0x0000000a1850723c */ /* 0x000ff00000001850 */
[-C--:B-1----:R-:W-:Y:S08]  /*5940*/  HMMA.16816.F32 R36, R4, R12.reuse, R36 ;  /* 0x0000000c0424723c */ /* 0x082ff00000001824 */
[C---:B------:R-:W-:Y:S08]  /*5950*/  HMMA.16816.F32 R40, R16.reuse, R12, R40 ;  /* 0x0000000c1028723c */ /* 0x040ff00000001828 */
[-C--:B------:R-:W-:Y:S08]  /*5960*/  HMMA.16816.F32 R44, R16, R14.reuse, R44 ;  /* 0x0000000e102c723c */ /* 0x080ff0000000182c */
[C---:B------:R-:W-:Y:S08]  /*5970*/  HMMA.16816.F32 R48, R4.reuse, R14, R48 ;  /* 0x0000000e0430723c */ /* 0x040ff00000001830 */
[-C--:B---3--:R-:W-:Y:S08]  /*5980*/  HMMA.16816.F32 R52, R4, R20.reuse, R52 ;  /* 0x000000140434723c */ /* 0x088ff00000001834 */
[C---:B------:R-:W-:Y:S08]  /*5990*/  HMMA.16816.F32 R56, R16.reuse, R20, R56 ;  /* 0x000000141038723c */ /* 0x040ff00000001838 */
[-C--:B------:R-:W-:Y:S08]  /*59a0*/  HMMA.16816.F32 R60, R16, R22.reuse, R60 ;  /* 0x00000016103c723c */ /* 0x080ff0000000183c */
[C---:B------:R-:W-:Y:S08]  /*59b0*/  HMMA.16816.F32 R64, R4.reuse, R22, R64 ;  /* 0x000000160440723c */ /* 0x040ff00000001840 */
[-C--:B----4-:R-:W-:Y:S08]  /*59c0*/  HMMA.16816.F32 R68, R4, R28.reuse, R68 ;  /* 0x0000001c0444723c */ /* 0x090ff00000001844 */
[C---:B------:R-:W-:Y:S08]  /*59d0*/  HMMA.16816.F32 R72, R16.reuse, R28, R72 ;  /* 0x0000001c1048723c */ /* 0x040ff00000001848 */
[-C--:B------:R-:W-:Y:S08]  /*59e0*/  HMMA.16816.F32 R76, R16, R30.reuse, R76 ;  /* 0x0000001e104c723c */ /* 0x080ff0000000184c */
[----:B------:R-:W-:Y:S04]  /*59f0*/  HMMA.16816.F32 R80, R4, R30, R80 ;  /* 0x0000001e0450723c */ /* 0x000fe80000001850 */
[C---:B------:R-:W-:Y:S04]  /*5a00*/  LEA R5, P0, R2.reuse, R232, 0x2 ;  /* 0x000000e802057211 */ /* 0x040fe800078010ff */
[-C--:B------:R-:W-:Y:S05]  /*5a10*/  HMMA.16816.F32 R36, R132, R136.reuse, R36 ;  /* 0x000000888424723c */ /* 0x080fea0000001824 */
[----:B------:R-:W-:Y:S02]  /*5a20*/  LEA.HI.X.SX32 R4, R2, R233, 0x2, P0 ;  /* 0x000000e902047211 */ /* 0x000fe400000f16ff */
[----:B------:R-:W-:Y:S01]  /*5a30*/  LOP3.LUT R2, R148, 0x1c0, RZ, 0xc0, !PT ;  /* 0x000001c094027812 */ /* 0x000fe200078ec0ff */
[C---:B------:R-:W-:Y:S04]  /*5a40*/  HMMA.16816.F32 R40, R140.reuse, R136, R40 ;  /* 0x000000888c28723c */ /* 0x040fe80000001828 */
[----:B------:R-:W-:Y:S02]  /*5a50*/  MOV R232, R5 ;  /* 0x0000000500e87202 */ /* 0x000fe40000000f00 */
[----:B------:R-:W-:Y:S02]  /*5a60*/  MOV R233, R4 ;  /* 0x0000000400e97202 */ /* 0x000fe40000000f00 */
[-C--:B------:R-:W-:Y:S08]  /*5a70*/  HMMA.16816.F32 R44, R140, R138.reuse, R44 ;  /* 0x0000008a8c2c723c */ /* 0x080ff0000000182c */
[C---:B------:R-:W-:Y:S08]  /*5a80*/  HMMA.16816.F32 R48, R132.reuse, R138, R48 ;  /* 0x0000008a8430723c */ /* 0x040ff00000001830 */
[-C--:B------:R-:W-:Y:S08]  /*5a90*/  HMMA.16816.F32 R52, R132, R144.reuse, R52 ;  /* 0x000000908434723c */ /* 0x080ff00000001834 */
[C---:B------:R-:W-:Y:S08]  /*5aa0*/  HMMA.16816.F32 R56, R140.reuse, R144, R56 ;  /* 0x000000908c38723c */ /* 0x040ff00000001838 */
[-C--:B------:R-:W-:Y:S08]  /*5ab0*/  HMMA.16816.F32 R60, R140, R146.reuse, R60 ;  /* 0x000000928c3c723c */ /* 0x080ff0000000183c */
[C---:B------:R-:W-:Y:S08]  /*5ac0*/  HMMA.16816.F32 R64, R132.reuse, R146, R64 ;  /* 0x000000928440723c */ /* 0x040ff00000001840 */
[-C--:B--2---:R-:W-:Y:S08]  /*5ad0*/  HMMA.16816.F32 R68, R132, R32.reuse, R68 ;  /* 0x000000208444723c */ /* 0x084ff00000001844 */
[C---:B------:R-:W-:Y:S08]  /*5ae0*/  HMMA.16816.F32 R72, R140.reuse, R32, R72 ;  /* 0x000000208c48723c */ /* 0x040ff00000001848 */
[-C--:B------:R-:W-:Y:S08]  /*5af0*/  HMMA.16816.F32 R76, R140, R34.reuse, R76 ;  /* 0x000000228c4c723c */ /* 0x080ff0000000184c */
[----:B------:R-:W-:Y:S01]  /*5b00*/  HMMA.16816.F32 R80, R132, R34, R80 ;  /* 0x000000228450723c */ /* 0x000fe20000001850 */
[----:B------:R-:W-:Y:S08]  /*5b10*/  @!UPT UIADD3 URZ, UPT, UPT, URZ, URZ, URZ ;  /* 0x000000fffffff290 */ /* 0x000ff0000fffe0ff */
[----:B------:R-:W-:Y:S11]  /*5b20*/  BRA.U !UP0, `(.L_x_47) ;  /* 0x0000000108847547 */ /* 0x000ff6000b800000 */
[----:B------:R-:W-:Y:S02]  /*5b30*/  IADD3 R5, P0, PT, RZ, -UR35, RZ ;  /* 0x80000023ff057c10 */ /* 0x000fe4000ff1e0ff */
[C---:B------:R-:W-:Y:S02]  /*5b40*/  LOP3.LUT R7, R167.reuse, 0x18, RZ, 0xc0, !PT ;  /* 0x00000018a7077812 */ /* 0x040fe400078ec0ff */
[----:B------:R-:W-:Y:S01]  /*5b50*/  LOP3.LUT R9, R167, 0xd8, RZ, 0xc0, !PT ;  /* 0x000000d8a7097812 */ /* 0x000fe200078ec0ff */
[----:B------:R-:W-:Y:S01]  /*5b60*/  IMAD.X R4, RZ, RZ, ~UR15, P0 ;  /* 0x8000000fff047e24 */ /* 0x000fe200080e06ff */
[C---:B------:R-:W-:Y:S02]  /*5b70*/  ISETP.GE.AND P4, PT, R7.reuse, UR8, PT ;  /* 0x0000000807007c0c */ /* 0x040fe4000bf86270 */
[C---:B------:R-:W-:Y:S02]  /*5b80*/  LOP3.LUT R8, R7.reuse, 0x20, RZ, 0xfc, !PT ;  /* 0x0000002007087812 */ /* 0x040fe400078efcff */
[----:B------:R-:W-:Y:S02]  /*5b90*/  LOP3.LUT R7, R7, 0x40, RZ, 0xfc, !PT ;  /* 0x0000004007077812 */ /* 0x000fe400078efcff */
[----:B------:R-:W-:Y:S02]  /*5ba0*/  SHF.R.S64 R6, R5, 0x1f, R4 ;  /* 0x0000001f05067819 */ /* 0x000fe40000001004 */
[----:B------:R-:W-:Y:S02]  /*5bb0*/  ISETP.GE.AND P0, PT, R7, UR8, PT ;  /* 0x0000000807007c0c */ /* 0x000fe4000bf06270 */
[----:B------:R-:W-:Y:S02]  /*5bc0*/  IADD3 R7, P5, PT, R234, R6, RZ ;  /* 0x00000006ea077210 */ /* 0x000fe40007fbe0ff */
[----:B------:R-:W-:Y:S02]  /*5bd0*/  LOP3.LUT R5, R9, 0x18, R227, 0x78, !PT ;  /* 0x0000001809057812 */ /* 0x000fe400078e78e3 */
[----:B------:R-:W-:Y:S01]  /*5be0*/  LEA.HI.X.SX32 R6, R4, R235, 0x1, P5 ;  /* 0x000000eb04067211 */ /* 0x000fe200028f0eff */
[----:B------:R-:W-:Y:S01]  /*5bf0*/  IMAD.MOV.U32 R234, RZ, RZ, R7 ;  /* 0x000000ffffea7224 */ /* 0x000fe200078e0007 */
[----:B------:R-:W-:Y:S02]  /*5c00*/  LOP3.LUT R5, R5, 0x1f20, R167, 0xf8, !PT ;  /* 0x00001f2005057812 */ /* 0x000fe400078ef8a7 */
[----:B------:R-:W-:Y:S01]  /*5c10*/  ISETP.GE.AND P3, PT, R8, UR8, PT ;  /* 0x0000000808007c0c */ /* 0x000fe2000bf66270 */
[----:B------:R-:W-:Y:S01]  /*5c20*/  IMAD.MOV.U32 R235, RZ, RZ, R6 ;  /* 0x000000ffffeb7224 */ /* 0x000fe200078e0006 */
[----:B------:R-:W-:Y:S05]  /*5c30*/  LEA R4, R5, UR4, 0x1 ;  /* 0x0000000405047c11 */ /* 0x000fea000f8e08ff */
        /* <DEDUP_REMOVED lines=15> */
[----:B------:R-:W0:Y:S02]  /*5d30*/  LDGDEPBAR ;  /* 0x00000000000079af */ /* 0x000e240000000000 */
.L_x_47:
[----:B-1----:R-:W-:Y:S01]  /*5d40*/  LOP3.LUT R4, R148, 0x200, RZ, 0xc0, !PT ;  /* 0x0000020094047812 */ /* 0x002fe200078ec0ff */
[----:B------:R-:W-:Y:S01]  /*5d50*/  LDSM.16.MT88.4 R8, [R0+0x9000] ;  /* 0x009000000008783b */ /* 0x000fe20000004200 */
[----:B------:R-:W-:Y:S01]  /*5d60*/  LOP3.LUT R2, R2, 0x38, R167, 0xf8, !PT ;  /* 0x0000003802027812 */ /* 0x000fe200078ef8a7 */
[----:B------:R-:W-:Y:S01]  /*5d70*/  IMAD.MOV.U32 R240, RZ, RZ, 0x4 ;  /* 0x00000004fff07424 */ /* 0x000fe200078e00ff */
[----:B------:R-:W-:Y:S01]  /*5d80*/  LOP3.LUT R4, R4, 0xc00, R149, 0xf8, !PT ;  /* 0x00000c0004047812 */ /* 0x000fe200078ef895 */
[----:B------:R-:W-:Y:S01]  /*5d90*/  LDSM.16.MT88.4 R16, [R0+0xb000] ;  /* 0x00b000000010783b */ /* 0x000fe20000004200 */
[----:B------:R-:W-:Y:S01]  /*5da0*/  LOP3.LUT R2, R2, 0x8, R168, 0x78, !PT ;  /* 0x0000000802027812 */ /* 0x000fe200078e78a8 */
[----:B------:R-:W-:Y:S01]  /*5db0*/  @UP0 UIADD3 UR17, UP1, UPT, UR62, -0x100, URZ ;  /* 0xffffff003e110890 */ /* 0x000fe2000ff3e0ff */
[----:B------:R-:W-:Y:S01]  /*5dc0*/  PLOP3.LUT P4, PT, PT, PT, UP0, 0x80, 0x8 ;  /* 0x000000000008781c */ /* 0x000fe20003f8f008 */
[----:B------:R-:W-:Y:S01]  /*5dd0*/  LDSM.16.MT88.4 R28, [R0+0xd000] ;  /* 0x00d00000001c783b */ /* 0x000fe20000004200 */
[----:B------:R-:W-:Y:S01]  /*5de0*/  LOP3.LUT R2, R4, R2, RZ, 0xfc, !PT ;  /* 0x0000000204027212 */ /* 0x000fe200078efcff */
[----:B------:R-:W-:Y:S01]  /*5df0*/  @UP0 UIADD3.X UR16, UPT, UPT, UR63, -0x1, URZ, UP1, !UPT ;  /* 0xffffffff3f100890 */ /* 0x000fe20008ffe4ff */
[----:B------:R-:W-:Y:S01]  /*5e00*/  VIADD R231, R231, 0xffffffc0 ;  /* 0xffffffc0e7e77836 */ /* 0x000fe20000000000 */
[----:B------:R-:W-:Y:S01]  /*5e10*/  LDSM.16.MT88.4 R132, [R0+0x9400] ;  /* 0x009400000084783b */ /* 0x000fe20000004200 */
[----:B------:R-:W-:Y:S01]  /*5e20*/  LEA R2, R2, UR4, 0x1 ;  /* 0x0000000402027c11 */ /* 0x000fe2000f8e08ff */
[----:B------:R-:W-:Y:S02]  /*5e30*/  @UP0 UIADD3 UR10, UP1, UPT, UR10, -0x100, URZ ;  /* 0xffffff000a0a0890 */ /* 0x000fe4000ff3e0ff */
[----:B------:R-:W-:Y:S01]  /*5e40*/  LDSM.16.MT88.4 R136, [R0+0xb400] ;  /* 0x00b400000088783b */ /* 0x000fe20000004200 */
[----:B------:R-:W-:Y:S01]  /*5e50*/  ULOP3.LUT UR12, UR40, 0x1, URZ, 0xc0, !UPT ;  /* 0x00000001280c7892 */ /* 0x000fe2000f8ec0ff */
[C---:B------:R-:W-:Y:S01]  /*5e60*/  IMAD.IADD R165, R2.reuse, 0x1, R224 ;  /* 0x0000000102a57824 */ /* 0x040fe200078e02e0 */
[----:B------:R-:W-:Y:S01]  /*5e70*/  @UP0 UIADD3.X UR11, UPT, UPT, UR11, -0x1, URZ, UP1, !UPT ;  /* 0xffffffff0b0b0890 */ /* 0x000fe20008ffe4ff */
[----:B------:R-:W1:Y:S01]  /*5e80*/  LDSM.16.M88.4 R24, [R2+0xf000] ;  /* 0x00f000000218783b */ /* 0x000e620000000200 */
[----:B------:R-:W-:Y:S01]  /*5e90*/  VIADD R12, R2, 0xf000 ;  /* 0x0000f000020c7836 */ /* 0x000fe20000000000 */
[----:B------:R-:W-:Y:S01]  /*5ea0*/  @P4 LOP3.LUT R168, R168, 0x10, RZ, 0xc0, !PT ;  /* 0x00000010a8a84812 */ /* 0x000fe200078ec0ff */
[----:B------:R-:W-:Y:S01]  /*5eb0*/  VIADD R164, R2, 0xf040 ;  /* 0x0000f04002a47836 */ /* 0x000fe20000000000 */
[----:B------:R-:W2:Y:S01]  /*5ec0*/  LDSM.16.M88.4 R32, [R165+0xf000] ;  /* 0x00f00000a520783b */ /* 0x000ea20000000200 */
[----:B------:R-:W-:Y:S01]  /*5ed0*/  @P1 VIADD R164, R12, 0xffffffc0 ;  /* 0xffffffc00ca41836 */ /* 0x000fe20000000000 */
[----:B------:R-:W-:Y:S02]  /*5ee0*/  UISETP.NE.U32.AND UP1, UPT, UR12, 0x1, UPT ;  /* 0x000000010c00788c */ /* 0x000fe4000bf25070 */
[----:B------:R-:W3:Y:S01]  /*5ef0*/  LDSM.16.MT88.4 R140, [R0+0xd400] ;  /* 0x00d40000008c783b */ /* 0x000ee20000004200 */
[----:B------:R-:W-:Y:S03]  /*5f00*/  IMAD.IADD R166, R224, 0x1, R164 ;  /* 0x00000001e0a67824 */ /* 0x000fe600078e02a4 */
[----:B------:R-:W-:Y:S01]  /*5f10*/  LDSM.16.MT88.4 R148, [R0+0x9800] ;  /* 0x009800000094783b */ /* 0x000fe20000004200 */
[----:B------:R-:W-:Y:S03]  /*5f20*/  PLOP3.LUT P3, PT, PT, PT, UP1, 0x80, 0x8 ;  /* 0x000000000008781c */ /* 0x000fe60003f6f018 */
[----:B------:R-:W4:Y:S04]  /*5f30*/  LDSM.16.M88.4 R144, [R164] ;  /* 0x00000000a490783b */ /* 0x000f280000000200 */
[----:B------:R-:W-:Y:S04]  /*5f40*/  LDSM.16.MT88.4 R152, [R0+0xd800] ;  /* 0x00d800000098783b */ /* 0x000fe80000004200 */
[----:B------:R-:W-:Y:S04]  /*5f50*/  LDSM.16.MT88.4 R156, [R0+0x9c00] ;  /* 0x009c0000009c783b */ /* 0x000fe80000004200 */
[----:B------:R-:W-:Y:S01]  /*5f60*/  LDSM.16.MT88.4 R160, [R0+0xa000] ;  /* 0x00a0000000a0783b */ /* 0x000fe20000004200 */
[C---:B-1----:R-:W-:Y:S08]  /*5f70*/  HMMA.16816.F32 R4, R24.reuse, R8, RZ ;  /* 0x000000081804723c */ /* 0x042ff000000018ff */
[C---:B------:R-:W-:Y:S08]  /*5f80*/  HMMA.16816.F32 R8, R24.reuse, R10, RZ ;  /* 0x0000000a1808723c */ /* 0x040ff000000018ff */
[C---:B------:R-:W-:Y:S08]  /*5f90*/  HMMA.16816.F32 R12, R24.reuse, R16, RZ ;  /* 0x00000010180c723c */ /* 0x040ff000000018ff */
[C---:B------:R-:W-:Y:S08]  /*5fa0*/  HMMA.16816.F32 R16, R24.reuse, R18, RZ ;  /* 0x000000121810723c */ /* 0x040ff000000018ff */
[C---:B------:R-:W-:Y:S08]  /*5fb0*/  HMMA.16816.F32 R20, R24.reuse, R28, RZ ;  /* 0x0000001c1814723c */ /* 0x040ff000000018ff */
[----:B------:R-:W-:Y:S01]  /*5fc0*/  HMMA.16816.F32 R24, R24, R30, RZ ;  /* 0x0000001e1818723c */ /* 0x000fe200000018ff */
[----:B------:R-:W1:Y:S07]  /*5fd0*/  LDSM.16.MT88.4 R28, [R0+0xb800] ;  /* 0x00b80000001c783b */ /* 0x000e6e0000004200 */
[C---:B--2---:R-:W-:Y:S08]  /*5fe0*/  HMMA.16816.F32 R4, R32.reuse, R132, R4 ;  /* 0x000000842004723c */ /* 0x044ff00000001804 */
[C---:B------:R-:W-:Y:S01]  /*5ff0*/  HMMA.16816.F32 R8, R32.reuse, R134, R8 ;  /* 0x000000862008723c */ /* 0x040fe20000001808 */
[----:B------:R-:W2:Y:S07]  /*6000*/  LDSM.16.M88.4 R132, [R166] ;  /* 0x00000000a684783b */ /* 0x000eae0000000200 */
[C---:B------:R-:W-:Y:S08]  /*6010*/  HMMA.16816.F32 R12, R32.reuse, R136, R12 ;  /* 0x00000088200c723c */ /* 0x040ff0000000180c */
[C---:B------:R-:W-:Y:S01]  /*6020*/  HMMA.16816.F32 R16, R32.reuse, R138, R16 ;  /* 0x0000008a2010723c */ /* 0x040fe20000001810 */
[----:B------:R-:W-:Y:S07]  /*6030*/  LDSM.16.MT88.4 R136, [R0+0xdc00] ;  /* 0x00dc00000088783b */ /* 0x000fee0000004200 */
[C---:B---3--:R-:W-:Y:S08]  /*6040*/  HMMA.16816.F32 R20, R32.reuse, R140, R20 ;  /* 0x0000008c2014723c */ /* 0x048ff00000001814 */
[----:B------:R-:W-:Y:S01]  /*6050*/  HMMA.16816.F32 R24, R32, R142, R24 ;  /* 0x0000008e2018723c */ /* 0x000fe20000001818 */
[----:B------:R-:W3:Y:S04]  /*6060*/  LDSM.16.MT88.4 R32, [R0+0xbc00] ;  /* 0x00bc00000020783b */ /* 0x000ee80000004200 */
[----:B------:R2:W3:Y:S03]  /*6070*/  LDSM.16.M88.4 R140, [R2+0x11000] ;  /* 0x01100000028c783b */ /* 0x0004e60000000200 */
[C---:B----4-:R-:W-:Y:S08]  /*6080*/  HMMA.16816.F32 R4, R144.reuse, R148, R4 ;  /* 0x000000949004723c */ /* 0x050ff00000001804 */
[C---:B------:R-:W-:Y:S01]  /*6090*/  HMMA.16816.F32 R8, R144.reuse, R150, R8 ;  /* 0x000000969008723c */ /* 0x040fe20000001808 */
[----:B------:R-:W-:Y:S07]  /*60a0*/  LDSM.16.M88.4 R148, [R165+0x11000] ;  /* 0x01100000a594783b */ /* 0x000fee0000000200 */
[C---:B-1----:R-:W-:Y:S01]  /*60b0*/  HMMA.16816.F32 R12, R144.reuse, R28, R12 ;  /* 0x0000001c900c723c */ /* 0x042fe2000000180c */
[----:B--2---:R-:W-:Y:S07]  /*60c0*/  IMAD.U32 R2, RZ, RZ, UR50 ;  /* 0x00000032ff027e24 */ /* 0x004fee000f8e00ff */
[C---:B------:R-:W-:Y:S01]  /*60d0*/  HMMA.16816.F32 R16, R144.reuse, R30, R16 ;  /* 0x0000001e9010723c */ /* 0x040fe20000001810 */
[----:B------:R-:W1:Y:S07]  /*60e0*/  LDSM.16.MT88.4 R28, [R0+0xc000] ;  /* 0x00c00000001c783b */ /* 0x000e6e0000004200 */
[C---:B------:R-:W-:Y:S08]  /*60f0*/  HMMA.16816.F32 R20, R144.reuse, R152, R20 ;  /* 0x000000989014723c */ /* 0x040ff00000001814 */
[----:B------:R-:W-:Y:S01]  /*6100*/  HMMA.16816.F32 R24, R144, R154, R24 ;  /* 0x0000009a9018723c */ /* 0x000fe20000001818 */
[----:B------:R-:W2:Y:S04]  /*6110*/  LDSM.16.MT88.4 R144, [R0+0xe000] ;  /* 0x00e000000090783b */ /* 0x000ea80000004200 */
[----:B------:R-:W4:Y:S03]  /*6120*/  LDSM.16.MT88.4 R152, [R0+0xa400] ;  /* 0x00a400000098783b */ /* 0x000f260000004200 */
[C---:B------:R-:W-:Y:S08]  /*6130*/  HMMA.16816.F32 R4, R132.reuse, R156, R4 ;  /* 0x0000009c8404723c */ /* 0x040ff00000001804 */
[C---:B------:R-:W-:Y:S08]  /*6140*/  HMMA.16816.F32 R8, R132.reuse, R158, R8 ;  /* 0x0000009e8408723c */ /* 0x040ff00000001808 */
[C---:B---3--:R-:W-:Y:S08]  /*6150*/  HMMA.16816.F32 R12, R132.reuse, R32, R12 ;  /* 0x00000020840c723c */ /* 0x048ff0000000180c */
[C---:B------:R-:W-:Y:S01]  /*6160*/  HMMA.16816.F32 R16, R132.reuse, R34, R16 ;  /* 0x000000228410723c */ /* 0x040fe20000001810 */
[----:B------:R-:W3:Y:S07]  /*6170*/  LDSM.16.MT88.4 R32, [R0+0xc400] ;  /* 0x00c400000020783b */ /* 0x000eee0000004200 */
[C---:B------:R-:W-:Y:S08]  /*6180*/  HMMA.16816.F32 R20, R132.reuse, R136, R20 ;  /* 0x000000888414723c */ /* 0x040ff00000001814 */
[----:B------:R-:W-:Y:S01]  /*6190*/  HMMA.16816.F32 R24, R132, R138, R24 ;  /* 0x0000008a8418723c */ /* 0x000fe20000001818 */
[----:B------:R-:W-:Y:S04]  /*61a0*/  LDSM.16.MT88.4 R136, [R0+0xa800] ;  /* 0x00a800000088783b */ /* 0x000fe80000004200 */
[----:B------:R3:W-:Y:S03]  /*61b0*/  LDSM.16.M88.4 R132, [R164+0x2000] ;  /* 0x00200000a484783b */ /* 0x0007e60000000200 */
[C---:B------:R-:W-:Y:S08]  /*61c0*/  HMMA.16816.F32 R4, R140.reuse, R160, R4 ;  /* 0x000000a08c04723c */ /* 0x040ff00000001804 */
[C---:B------:R-:W-:Y:S01]  /*61d0*/  HMMA.16816.F32 R8, R140.reuse, R162, R8 ;  /* 0x000000a28c08723c */ /* 0x040fe20000001808 */
[----:B------:R-:W-:Y:S05]  /*61e0*/  IMAD.U32 R162, RZ, RZ, UR50 ;  /* 0x00000032ffa27e24 */ /* 0x000fea000f8e00ff */
[----:B------:R-:W-:Y:S02]  /*61f0*/  LEA R162, P0, R162, R232, 0x2 ;  /* 0x000000e8a2a27211 */ /* 0x000fe400078010ff */
[C---:B-1----:R-:W-:Y:S03]  /*6200*/  HMMA.16816.F32 R12, R140.reuse, R28, R12 ;  /* 0x0000001c8c0c723c */ /* 0x042fe6000000180c */
[----:B------:R-:W-:Y:S02]  /*6210*/  LEA.HI.X.SX32 R163, R2, R233, 0x2, P0 ;  /* 0x000000e902a37211 */ /* 0x000fe400000f16ff */
[C---:B------:R-:W-:Y:S03]  /*6220*/  LEA R160, P0, R171.reuse, R162, 0x5 ;  /* 0x000000a2aba07211 */ /* 0x040fe600078028ff */
[C---:B------:R-:W-:Y:S01]  /*6230*/  HMMA.16816.F32 R16, R140.reuse, R30, R16 ;  /* 0x0000001e8c10723c */ /* 0x040fe20000001810 */
[----:B------:R-:W1:Y:S02]  /*6240*/  LDSM.16.MT88.4 R28, [R0+0xe400] ;  /* 0x00e40000001c783b */ /* 0x000e640000004200 */
[C---:B------:R-:W-:Y:S02]  /*6250*/  LEA.HI.X.SX32 R161, R171.reuse, R163, 0x5, P0 ;  /* 0x000000a3aba17211 */ /* 0x040fe400000f2eff */
[C---:B------:R-:W-:Y:S03]  /*6260*/  LEA R158, P0, R171.reuse, R160, 0x5 ;  /* 0x000000a0ab9e7211 */ /* 0x040fe600078028ff */
[C---:B--2---:R-:W-:Y:S03]  /*6270*/  HMMA.16816.F32 R20, R140.reuse, R144, R20 ;  /* 0x000000908c14723c */ /* 0x044fe60000001814 */
[C---:B------:R-:W-:Y:S02]  /*6280*/  LEA.HI.X.SX32 R159, R171.reuse, R161, 0x5, P0 ;  /* 0x000000a1ab9f7211 */ /* 0x040fe400000f2eff */
[C---:B------:R-:W-:Y:S03]  /*6290*/  LEA R156, P0, R171.reuse, R158, 0x5 ;  /* 0x0000009eab9c7211 */ /* 0x040fe600078028ff */
[----:B------:R-:W-:Y:S01]  /*62a0*/  HMMA.16816.F32 R24, R140, R146, R24 ;  /* 0x000000928c18723c */ /* 0x000fe20000001818 */
[----:B------:R-:W-:Y:S02]  /*62b0*/  LDSM.16.MT88.4 R140, [R0+0xac00] ;  /* 0x00ac0000008c783b */ /* 0x000fe40000004200 */
[C---:B------:R-:W-:Y:S05]  /*62c0*/  LEA.HI.X.SX32 R157, R171.reuse, R159, 0x5, P0 ;  /* 0x0000009fab9d7211 */ /* 0x040fea00000f2eff */
[C---:B----4-:R-:W-:Y:S08]  /*62d0*/  HMMA.16816.F32 R4, R148.reuse, R152, R4 ;  /* 0x000000989404723c */ /* 0x050ff00000001804 */
[C---:B------:R-:W-:Y:S03]  /*62e0*/  HMMA.16816.F32 R8, R148.reuse, R154, R8 ;  /* 0x0000009a9408723c */ /* 0x040fe60000001808 */
[C---:B------:R-:W-:Y:S04]  /*62f0*/  LEA R154, P0, R171.reuse, R156, 0x5 ;  /* 0x0000009cab9a7211 */ /* 0x040fe800078028ff */
[C---:B------:R-:W-:Y:S01]  /*6300*/  LEA.HI.X.SX32 R155, R171.reuse, R157, 0x5, P0 ;  /* 0x0000009dab9b7211 */ /* 0x040fe200000f2eff */
[C---:B---3--:R-:W-:Y:S03]  /*6310*/  HMMA.16816.F32 R12, R148.reuse, R32, R12 ;  /* 0x00000020940c723c */ /* 0x048fe6000000180c */
[C---:B------:R-:W-:Y:S04]  /*6320*/  LEA R152, P0, R171.reuse, R154, 0x5 ;  /* 0x0000009aab987211 */ /* 0x040fe800078028ff */
[C---:B------:R-:W-:Y:S01]  /*6330*/  LEA.HI.X.SX32 R153, R171.reuse, R155, 0x5, P0 ;  /* 0x0000009bab997211 */ /* 0x040fe200000f2eff */
[C---:B------:R-:W-:Y:S01]  /*6340*/  HMMA.16816.F32 R16, R148.reuse, R34, R16 ;  /* 0x000000229410723c */ /* 0x040fe20000001810 */
[----:B------:R-:W2:Y:S02]  /*6350*/  LDSM.16.MT88.4 R32, [R0+0xc800] ;  /* 0x00c800000020783b */ /* 0x000ea40000004200 */
[C---:B------:R-:W-:Y:S04]  /*6360*/  LEA R164, P0, R171.reuse, R152, 0x5 ;  /* 0x00000098aba47211 */ /* 0x040fe800078028ff */
[C---:B------:R-:W-:Y:S01]  /*6370*/  LEA.HI.X.SX32 R165, R171.reuse, R153, 0x5, P0 ;  /* 0x00000099aba57211 */ /* 0x040fe200000f2eff */
[C---:B-1----:R-:W-:Y:S03]  /*6380*/  HMMA.16816.F32 R20, R148.reuse, R28, R20 ;  /* 0x0000001c9414723c */ /* 0x042fe60000001814 */
[C---:B------:R-:W-:Y:S05]  /*6390*/  IMAD.WIDE R228, R171.reuse, -0xc0, R164 ;  /* 0xffffff40abe47825 */ /* 0x040fea00078e02a4 */
[----:B------:R-:W-:Y:S01]  /*63a0*/  HMMA.16816.F32 R24, R148, R30, R24 ;  /* 0x0000001e9418723c */ /* 0x000fe20000001818 */
[----:B------:R-:W1:Y:S02]  /*63b0*/  LDSM.16.MT88.4 R28, [R0+0xe800] ;  /* 0x00e80000001c783b */ /* 0x000e640000004200 */
[C---:B------:R-:W-:Y:S04]  /*63c0*/  LEA R150, P0, R171.reuse, R228, 0x5 ;  /* 0x000000e4ab967211 */ /* 0x040fe800078028ff */
[C---:B------:R-:W-:Y:S01]  /*63d0*/  LEA.HI.X.SX32 R151, R171.reuse, R229, 0x5, P0 ;  /* 0x000000e5ab977211 */ /* 0x040fe200000f2eff */
[C---:B------:R-:W-:Y:S05]  /*63e0*/  HMMA.16816.F32 R4, R132.reuse, R136, R4 ;  /* 0x000000888404723c */ /* 0x040fea0000001804 */
[C---:B------:R-:W-:Y:S03]  /*63f0*/  LEA R148, P0, R171.reuse, R150, 0x5 ;  /* 0x00000096ab947211 */ /* 0x040fe600078028ff */
[C---:B------:R-:W-:Y:S01]  /*6400*/  HMMA.16816.F32 R8, R132.reuse, R138, R8 ;  /* 0x0000008a8408723c */ /* 0x040fe20000001808 */
[----:B------:R-:W3:Y:S02]  /*6410*/  LDSM.16.M88.4 R136, [R166+0x2000] ;  /* 0x00200000a688783b */ /* 0x000ee40000000200 */
[C---:B------:R-:W-:Y:S02]  /*6420*/  LEA.HI.X.SX32 R149, R171.reuse, R151, 0x5, P0 ;  /* 0x00000097ab957211 */ /* 0x040fe400000f2eff */
[C---:B------:R-:W-:Y:S03]  /*6430*/  LEA R146, P0, R171.reuse, R148, 0x5 ;  /* 0x00000094ab927211 */ /* 0x040fe600078028ff */
[C---:B--2---:R-:W-:Y:S03]  /*6440*/  HMMA.16816.F32 R12, R132.reuse, R32, R12 ;  /* 0x00000020840c723c */ /* 0x044fe6000000180c */
[C---:B------:R-:W-:Y:S02]  /*6450*/  LEA.HI.X.SX32 R147, R171.reuse, R149, 0x5, P0 ;  /* 0x00000095ab937211 */ /* 0x040fe400000f2eff */
[C---:B------:R-:W-:Y:S03]  /*6460*/  LEA R144, P0, R171.reuse, R146, 0x5 ;  /* 0x00000092ab907211 */ /* 0x040fe600078028ff */
[C---:B------:R-:W-:Y:S01]  /*6470*/  HMMA.16816.F32 R16, R132.reuse, R34, R16 ;  /* 0x000000228410723c */ /* 0x040fe20000001810 */
[----:B------:R-:W2:Y:S02]  /*6480*/  LDSM.16.MT88.4 R32, [R0+0xcc00] ;  /* 0x00cc00000020783b */ /* 0x000ea40000004200 */
[C---:B------:R-:W-:Y:S05]  /*6490*/  LEA.HI.X.SX32 R145, R171.reuse, R147, 0x5, P0 ;  /* 0x00000093ab917211 */ /* 0x040fea00000f2eff */
[C---:B-1----:R-:W-:Y:S08]  /*64a0*/  HMMA.16816.F32 R20, R132.reuse, R28, R20 ;  /* 0x0000001c8414723c */ /* 0x042ff00000001814 */
[----:B------:R-:W-:Y:S01]  /*64b0*/  HMMA.16816.F32 R24, R132, R30, R24 ;  /* 0x0000001e8418723c */ /* 0x000fe20000001818 */
[----:B------:R1:W4:Y:S02]  /*64c0*/  LDSM.16.MT88.4 R28, [R0+0xec00] ;  /* 0x00ec0000001c783b */ /* 0x0003240000004200 */
[C---:B------:R-:W-:Y:S04]  /*64d0*/  LEA R134, P0, R171.reuse, R144, 0x5 ;  /* 0x00000090ab867211 */ /* 0x040fe800078028ff */
[C---:B------:R-:W-:Y:S01]  /*64e0*/  LEA.HI.X.SX32 R135, R171.reuse, R145, 0x5, P0 ;  /* 0x00000091ab877211 */ /* 0x040fe200000f2eff */
[C---:B---3--:R-:W-:Y:S05]  /*64f0*/  HMMA.16816.F32 R4, R136.reuse, R140, R4 ;  /* 0x0000008c8804723c */ /* 0x048fea0000001804 */
[C---:B------:R-:W-:Y:S03]  /*6500*/  LEA R140, P0, R171.reuse, R134, 0x5 ;  /* 0x00000086ab8c7211 */ /* 0x040fe600078028ff */
[C---:B------:R-:W-:Y:S03]  /*6510*/  HMMA.16816.F32 R8, R136.reuse, R142, R8 ;  /* 0x0000008e8808723c */ /* 0x040fe60000001808 */
[C---:B------:R-:W-:Y:S03]  /*6520*/  LEA.HI.X.SX32 R141, R171.reuse, R135, 0x5, P0 ;  /* 0x00000087ab8d7211 */ /* 0x040fe600000f2eff */
[C---:B------:R-:W-:Y:S02]  /*6530*/  IMAD.WIDE R142, R171.reuse, -0xc0, R140 ;  /* 0xffffff40ab8e7825 */ /* 0x040fe400078e028c */
[C---:B--2---:R-:W-:Y:S03]  /*6540*/  HMMA.16816.F32 R12, R136.reuse, R32, R12 ;  /* 0x00000020880c723c */ /* 0x044fe6000000180c */
[----:B-1----:R-:W-:Y:S02]  /*6550*/  @P4 SHF.R.U32.HI R0, RZ, 0x2, R227 ;  /* 0x00000002ff004819 */ /* 0x002fe400000116e3 */
[C---:B------:R-:W-:Y:S02]  /*6560*/  LEA R132, P0, R171.reuse, R142, 0x5 ;  /* 0x0000008eab847211 */ /* 0x040fe400078028ff */
[----:B------:R-:W-:Y:S01]  /*6570*/  @P4 LOP3.LUT R239, R168, 0x7, R0, 0xf8, !PT ;  /* 0x00000007a8ef4812 */ /* 0x000fe200078ef800 */
[C---:B------:R-:W-:Y:S03]  /*6580*/  HMMA.16816.F32 R16, R136.reuse, R34, R16 ;  /* 0x000000228810723c */ /* 0x040fe60000001810 */
[C---:B------:R-:W-:Y:S01]  /*6590*/  LEA.HI.X.SX32 R133, R171.reuse, R143, 0x5, P0 ;  /* 0x0000008fab857211 */ /* 0x040fe200000f2eff */
[C---:B------:R-:W-:Y:S01]  /*65a0*/  VIADD R0, R220.reuse, 0xffffd000 ;  /* 0xffffd000dc007836 */ /* 0x040fe20000000000 */
[----:B------:R-:W-:Y:S01]  /*65b0*/  LEA R34, P0, R171, R132, 0x5 ;  /* 0x00000084ab227211 */ /* 0x000fe200078028ff */
[----:B------:R-:W-:Y:S02]  /*65c0*/  @P3 VIADD R0, R220, 0x3000 ;  /* 0x00003000dc003836 */ /* 0x000fe40000000000 */
[C---:B----4-:R-:W-:Y:S03]  /*65d0*/  HMMA.16816.F32 R20, R136.reuse, R28, R20 ;  /* 0x0000001c8814723c */ /* 0x050fe60000001814 */
[----:B------:R-:W-:Y:S01]  /*65e0*/  @P4 IMAD.WIDE.U32 R28, R239, R240, UR62 ;  /* 0x0000003eef1c4e25 */ /* 0x000fe2000f8e00f0 */
[C---:B------:R-:W-:Y:S01]  /*65f0*/  LEA.HI.X.SX32 R35, R171.reuse, R133, 0x5, P0 ;  /* 0x00000085ab237211 */ /* 0x040fe200000f2eff */
[----:B------:R-:W-:Y:S01]  /*6600*/  @UP0 UMOV UR62, UR17 ;  /* 0x00000011003e0c82 */ /* 0x000fe20008000000 */
[C---:B------:R-:W-:Y:S01]  /*6610*/  LEA R32, P0, R171.reuse, R34, 0x5 ;  /* 0x00000022ab207211 */ /* 0x040fe200078028ff */
[----:B------:R-:W-:Y:S01]  /*6620*/  @UP0 UMOV UR63, UR16 ;  /* 0x00000010003f0c82 */ /* 0x000fe20008000000 */
[----:B------:R-:W-:Y:S01]  /*6630*/  HMMA.16816.F32 R24, R136, R30, R24 ;  /* 0x0000001e8818723c */ /* 0x000fe20000001818 */
[----:B------:R-:W5:Y:S01]  /*6640*/  @P4 LDG.E R247, desc[UR36][R28.64+-0x100] ;  /* 0xffff00241cf74981 */ /* 0x000f62000c1e1900 */
[----:B------:R-:W-:Y:S01]  /*6650*/  UISETP.GT.AND UP0, UPT, UR40, UR47, UPT ;  /* 0x0000002f2800728c */ /* 0x000fe2000bf04270 */
[C---:B------:R-:W-:Y:S02]  /*6660*/  LEA.HI.X.SX32 R33, R171.reuse, R35, 0x5, P0 ;  /* 0x00000023ab217211 */ /* 0x040fe400000f2eff */
[----:B------:R-:W5:Y:S04]  /*6670*/  @P4 LDG.E R246, desc[UR36][R28.64+-0xe0] ;  /* 0xffff20241cf64981 */ /* 0x000f68000c1e1900 */
[----:B------:R-:W5:Y:S04]  /*6680*/  @P4 LDG.E R245, desc[UR36][R28.64+-0x80] ;  /* 0xffff80241cf54981 */ /* 0x000f68000c1e1900 */
[----:B------:R1:W5:Y:S04]  /*6690*/  @P4 LDG.E R244, desc[UR36][R28.64+-0x60] ;  /* 0xffffa0241cf44981 */ /* 0x000368000c1e1900 */
[----:B------:R2:W-:Y:S04]  /*66a0*/  REDG.E.ADD.F32.FTZ.RN.STRONG.GPU desc[UR36][R232.64], R4 ;  /* 0x00000004e80079a6 */ /* 0x0005e8000c12f324 */
[----:B------:R3:W-:Y:S04]  /*66b0*/  REDG.E.ADD.F32.FTZ.RN.STRONG.GPU desc[UR36][R162.64], R5 ;  /* 0x00000005a20079a6 */ /* 0x0007e8000c12f324 */
[----:B------:R4:W-:Y:S04]  /*66c0*/  REDG.E.ADD.F32.FTZ.RN.STRONG.GPU desc[UR36][R160.64], R6 ;  /* 0x00000006a00079a6 */ /* 0x0009e8000c12f324 */
[----:B------:R4:W-:Y:S04]  /*66d0*/  REDG.E.ADD.F32.FTZ.RN.STRONG.GPU desc[UR36][R158.64], R7 ;  /* 0x000000079e0079a6 */ /* 0x0009e8000c12f324 */
[----:B------:R-:W-:Y:S04]  /*66e0*/  REDG.E.ADD.F32.FTZ.RN.STRONG.GPU desc[UR36][R156.64], R8 ;  /* 0x000000089c0079a6 */ /* 0x000fe8000c12f324 */
[----:B------:R-:W-:Y:S01]  /*66f0*/  REDG.E.ADD.F32.FTZ.RN.STRONG.GPU desc[UR36][R154.64], R9 ;  /* 0x000000099a0079a6 */ /* 0x000fe2000c12f324 */
[C---:B-1----:R-:W-:Y:S03]  /*6700*/  LEA R28, P0, R171.reuse, R32, 0x5 ;  /* 0x00000020ab1c7211 */ /* 0x042fe600078028ff */
[----:B------:R-:W-:Y:S01]  /*6710*/  REDG.E.ADD.F32.FTZ.RN.STRONG.GPU desc[UR36][R152.64], R10 ;  /* 0x0000000a980079a6 */ /* 0x000fe2000c12f324 */
[C---:B------:R-:W-:Y:S02]  /*6720*/  LEA.HI.X.SX32 R29, R171.reuse, R33, 0x5, P0 ;  /* 0x00000021ab1d7211 */ /* 0x040fe400000f2eff */
[C---:B--2---:R-:W-:Y:S01]  /*6730*/  LEA R4, P0, R171.reuse, R28, 0x5 ;  /* 0x0000001cab047211 */ /* 0x044fe200078028ff */
[----:B------:R-:W-:Y:S03]  /*6740*/  REDG.E.ADD.F32.FTZ.RN.STRONG.GPU desc[UR36][R164.64], R11 ;  /* 0x0000000ba40079a6 */ /* 0x000fe6000c12f324 */
[C---:B---3--:R-:W-:Y:S01]  /*6750*/  LEA.HI.X.SX32 R5, R171.reuse, R29, 0x5, P0 ;  /* 0x0000001dab057211 */ /* 0x048fe200000f2eff */
[----:B------:R-:W-:Y:S01]  /*6760*/  REDG.E.ADD.F32.FTZ.RN.STRONG.GPU desc[UR36][R232.64+0x80], R12 ;  /* 0x0000800ce80079a6 */ /* 0x000fe2000c12f324 */
[C---:B----4-:R-:W-:Y:S03]  /*6770*/  LEA R6, P0, R171.reuse, R4, 0x5 ;  /* 0x00000004ab067211 */ /* 0x050fe600078028ff */
[----:B------:R-:W-:Y:S01]  /*6780*/  REDG.E.ADD.F32.FTZ.RN.STRONG.GPU desc[UR36][R228.64+0x80], R13 ;  /* 0x0000800de40079a6 */ /* 0x000fe2000c12f324 */
[----:B------:R-:W-:Y:S03]  /*6790*/  LEA.HI.X.SX32 R7, R171, R5, 0x5, P0 ;  /* 0x00000005ab077211 */ /* 0x000fe600000f2eff */
[----:B------:R-:W-:Y:S04]  /*67a0*/  REDG.E.ADD.F32.FTZ.RN.STRONG.GPU desc[UR36][R150.64+0x80], R14 ;  /* 0x0000800e960079a6 */ /* 0x000fe8000c12f324 */
        /* <DEDUP_REMOVED lines=13> */
[----:B------:R-:W-:Y:S04]  /*6880*/  LDSM.16.MT88.4 R4, [R3+UR4+0xf000] ;  /* 0x00f000040304783b */ /* 0x000fe80008004200 */
[----:B------:R-:W1:Y:S04]  /*6890*/  LDSM.16.MT88.4 R8, [R220] ;  /* 0x00000000dc08783b */ /* 0x000e680000004200 */
[----:B------:R-:W2:Y:S04]  /*68a0*/  LDSM.16.MT88.4 R12, [R3+UR4+0x11000] ;  /* 0x01100004030c783b */ /* 0x000ea80008004200 */
[----:B------:R-:W3:Y:S04]  /*68b0*/  LDSM.16.MT88.4 R16, [R220+0x1000] ;  /* 0x00100000dc10783b */ /* 0x000ee80000004200 */
[----:B------:R-:W4:Y:S04]  /*68c0*/  LDSM.16.MT88.4 R28, [R220+0x2000] ;  /* 0x00200000dc1c783b */ /* 0x000f280000004200 */
[----:B------:R-:W-:Y:S04]  /*68d0*/  LDSM.16.MT88.4 R32, [R3+UR4+0xf800] ;  /* 0x00f800040320783b */ /* 0x000fe80008004200 */
[----:B------:R-:W4:Y:S04]  /*68e0*/  LDSM.16.MT88.4 R20, [R220+0x400] ;  /* 0x00040000dc14783b */ /* 0x000f280000004200 */
[----:B------:R-:W4:Y:S04]  /*68f0*/  LDSM.16.MT88.4 R132, [R3+UR4+0x11800] ;  /* 0x011800040384783b */ /* 0x000f280008004200 */
[----:B------:R-:W4:Y:S04]  /*6900*/  LDSM.16.MT88.4 R24, [R220+0x1400] ;  /* 0x00140000dc18783b */ /* 0x000f280000004200 */
[----:B------:R-:W-:Y:S04]  /*6910*/  LDSM.16.MT88.4 R136, [R220+0xc00] ;  /* 0x000c0000dc88783b */ /* 0x000fe80000004200 */
[----:B------:R-:W-:Y:S01]  /*6920*/  LDSM.16.MT88.4 R140, [R3+UR4+0x12800] ;  /* 0x01280004038c783b */ /* 0x000fe20008004200 */
[-C--:B-1----:R-:W-:Y:S03]  /*6930*/  HMMA.16816.F32 R84, R4, R8.reuse, R84 ;  /* 0x000000080454723c */ /* 0x082fe60000001854 */
[----:B------:R-:W-:Y:S05]  /*6940*/  LDSM.16.MT88.4 R144, [R220+0x2c00] ;  /* 0x002c0000dc90783b */ /* 0x000fea0000004200 */
[C---:B--2---:R-:W-:Y:S08]  /*6950*/  HMMA.16816.F32 R88, R12.reuse, R8, R88 ;  /* 0x000000080c58723c */ /* 0x044ff00000001858 */
[-C--:B------:R-:W-:Y:S08]  /*6960*/  HMMA.16816.F32 R92, R12, R10.reuse, R92 ;  /* 0x0000000a0c5c723c */ /* 0x080ff0000000185c */
[C---:B------:R-:W-:Y:S01]  /*6970*/  HMMA.16816.F32 R96, R4.reuse, R10, R96 ;  /* 0x0000000a0460723c */ /* 0x040fe20000001860 */
[----:B------:R-:W1:Y:S07]  /*6980*/  LDSM.16.MT88.4 R8, [R220+0x2400] ;  /* 0x00240000dc08783b */ /* 0x000e6e0000004200 */
[-C--:B---3--:R-:W-:Y:S08]  /*6990*/  HMMA.16816.F32 R100, R4, R16.reuse, R100 ;  /* 0x000000100464723c */ /* 0x088ff00000001864 */
[C---:B------:R-:W-:Y:S08]  /*69a0*/  HMMA.16816.F32 R104, R12.reuse, R16, R104 ;  /* 0x000000100c68723c */ /* 0x040ff00000001868 */
[-C--:B------:R-:W-:Y:S08]  /*69b0*/  HMMA.16816.F32 R108, R12, R18.reuse, R108 ;  /* 0x000000120c6c723c */ /* 0x080ff0000000186c */
[C---:B------:R-:W-:Y:S01]  /*69c0*/  HMMA.16816.F32 R112, R4.reuse, R18, R112 ;  /* 0x000000120470723c */ /* 0x040fe20000001870 */
[----:B------:R-:W-:Y:S07]  /*69d0*/  LDSM.16.MT88.4 R16, [R3+UR4+0x12000] ;  /* 0x012000040310783b */ /* 0x000fee0008004200 */
[-C--:B----4-:R-:W-:Y:S08]  /*69e0*/  HMMA.16816.F32 R116, R4, R28.reuse, R116 ;  /* 0x0000001c0474723c */ /* 0x090ff00000001874 */
[C---:B------:R-:W-:Y:S08]  /*69f0*/  HMMA.16816.F32 R120, R12.reuse, R28, R120 ;  /* 0x0000001c0c78723c */ /* 0x040ff00000001878 */
[-C--:B------:R-:W-:Y:S01]  /*6a00*/  HMMA.16816.F32 R124, R12, R30.reuse, R124 ;  /* 0x0000001e0c7c723c */ /* 0x080fe2000000187c */
[----:B------:R-:W-:Y:S07]  /*6a10*/  LDSM.16.MT88.4 R12, [R220+0x800] ;  /* 0x00080000dc0c783b */ /* 0x000fee0000004200 */
[----:B------:R-:W-:Y:S01]  /*6a20*/  HMMA.16816.F32 R128, R4, R30, R128 ;  /* 0x0000001e0480723c */ /* 0x000fe20000001880 */
[----:B------:R-:W2:Y:S04]  /*6a30*/  LDSM.16.MT88.4 R4, [R3+UR4+0x10000] ;  /* 0x010000040304783b */ /* 0x000ea80008004200 */
[----:B------:R-:W-:Y:S03]  /*6a40*/  LDSM.16.MT88.4 R28, [R220+0x2800] ;  /* 0x00280000dc1c783b */ /* 0x000fe60000004200 */
[-C--:B------:R-:W-:Y:S08]  /*6a50*/  HMMA.16816.F32 R84, R32, R20.reuse, R84 ;  /* 0x000000142054723c */ /* 0x080ff00000001854 */
[C---:B------:R-:W-:Y:S08]  /*6a60*/  HMMA.16816.F32 R88, R132.reuse, R20, R88 ;  /* 0x000000148458723c */ /* 0x040ff00000001858 */
[-C--:B------:R-:W-:Y:S08]  /*6a70*/  HMMA.16816.F32 R92, R132, R22.reuse, R92 ;  /* 0x00000016845c723c */ /* 0x080ff0000000185c */
[C---:B------:R-:W-:Y:S01]  /*6a80*/  HMMA.16816.F32 R96, R32.reuse, R22, R96 ;  /* 0x000000162060723c */ /* 0x040fe20000001860 */
[----:B------:R-:W3:Y:S07]  /*6a90*/  LDSM.16.MT88.4 R20, [R220+0x1800] ;  /* 0x00180000dc14783b */ /* 0x000eee0000004200 */
[-C--:B------:R-:W-:Y:S08]  /*6aa0*/  HMMA.16816.F32 R100, R32, R24.reuse, R100 ;  /* 0x000000182064723c */ /* 0x080ff00000001864 */
[C---:B------:R-:W-:Y:S08]  /*6ab0*/  HMMA.16816.F32 R104, R132.reuse, R24, R104 ;  /* 0x000000188468723c */ /* 0x040ff00000001868 */
[-C--:B------:R-:W-:Y:S08]  /*6ac0*/  HMMA.16816.F32 R108, R132, R26.reuse, R108 ;  /* 0x0000001a846c723c */ /* 0x080ff0000000186c */
[C---:B------:R-:W-:Y:S01]  /*6ad0*/  HMMA.16816.F32 R112, R32.reuse, R26, R112 ;  /* 0x0000001a2070723c */ /* 0x040fe20000001870 */
[----:B------:R-:W4:Y:S07]  /*6ae0*/  LDSM.16.MT88.4 R24, [R3+UR4+0x10800] ;  /* 0x010800040318783b */ /* 0x000f2e0008004200 */
[-C--:B-1----:R-:W-:Y:S08]  /*6af0*/  HMMA.16816.F32 R116, R32, R8.reuse, R116 ;  /* 0x000000082074723c */ /* 0x082ff00000001874 */
[C---:B------:R-:W-:Y:S08]  /*6b00*/  HMMA.16816.F32 R120, R132.reuse, R8, R120 ;  /* 0x000000088478723c */ /* 0x040ff00000001878 */
[-C--:B------:R-:W-:Y:S01]  /*6b10*/  HMMA.16816.F32 R124, R132, R10.reuse, R124 ;  /* 0x0000000a847c723c */ /* 0x080fe2000000187c */
[----:B------:R1:W4:Y:S07]  /*6b20*/  LDSM.16.MT88.4 R132, [R220+0x1c00] ;  /* 0x001c0000dc84783b */ /* 0x00032e0000004200 */
[----:B------:R-:W-:Y:S08]  /*6b30*/  HMMA.16816.F32 R128, R32, R10, R128 ;  /* 0x0000000a2080723c */ /* 0x000ff00000001880 */
[-C--:B--2---:R-:W-:Y:S08]  /*6b40*/  HMMA.16816.F32 R84, R4, R12.reuse, R84 ;  /* 0x0000000c0454723c */ /* 0x084ff00000001854 */
[C---:B------:R-:W-:Y:S04]  /*6b50*/  HMMA.16816.F32 R88, R16.reuse, R12, R88 ;  /* 0x0000000c1058723c */ /* 0x040fe80000001858 */
[----:B-1----:R-:W-:Y:S04]  /*6b60*/  IMAD.MOV.U32 R220, RZ, RZ, R0 ;  /* 0x000000ffffdc7224 */ /* 0x002fe800078e0000 */
[-C--:B------:R-:W-:Y:S08]  /*6b70*/  HMMA.16816.F32 R92, R16, R14.reuse, R92 ;  /* 0x0000000e105c723c */ /* 0x080ff0000000185c */
[C---:B------:R-:W-:Y:S08]  /*6b80*/  HMMA.16816.F32 R96, R4.reuse, R14, R96 ;  /* 0x0000000e0460723c */ /* 0x040ff00000001860 */
[-C--:B---3--:R-:W-:Y:S08]  /*6b90*/  HMMA.16816.F32 R100, R4, R20.reuse, R100 ;  /* 0x000000140464723c */ /* 0x088ff00000001864 */
[C---:B------:R-:W-:Y:S08]  /*6ba0*/  HMMA.16816.F32 R104, R16.reuse, R20, R104 ;  /* 0x000000141068723c */ /* 0x040ff00000001868 */
[-C--:B------:R-:W-:Y:S08]  /*6bb0*/  HMMA.16816.F32 R108, R16, R22.reuse, R108 ;  /* 0x00000016106c723c */ /* 0x080ff0000000186c */
[C---:B------:R-:W-:Y:S08]  /*6bc0*/  HMMA.16816.F32 R112, R4.reuse, R22, R112 ;  /* 0x000000160470723c */ /* 0x040ff00000001870 */
[-C--:B------:R-:W-:Y:S08]  /*6bd0*/  HMMA.16816.F32 R116, R4, R28.reuse, R116 ;  /* 0x0000001c0474723c */ /* 0x080ff00000001874 */
[C---:B------:R-:W-:Y:S08]  /*6be0*/  HMMA.16816.F32 R120, R16.reuse, R28, R120 ;  /* 0x0000001c1078723c */ /* 0x040ff00000001878 */
[-C--:B------:R-:W-:Y:S08]  /*6bf0*/  HMMA.16816.F32 R124, R16, R30.reuse, R124 ;  /* 0x0000001e107c723c */ /* 0x080ff0000000187c */
[----:B------:R-:W-:Y:S08]  /*6c00*/  HMMA.16816.F32 R128, R4, R30, R128 ;  /* 0x0000001e0480723c */ /* 0x000ff00000001880 */
[-C--:B----4-:R-:W-:Y:S08]  /*6c10*/  HMMA.16816.F32 R84, R24, R136.reuse, R84 ;  /* 0x000000881854723c */ /* 0x090ff00000001854 */
[C---:B------:R-:W-:Y:S08]  /*6c20*/  HMMA.16816.F32 R88, R140.reuse, R136, R88 ;  /* 0x000000888c58723c */ /* 0x040ff00000001858 */
[-C--:B------:R-:W-:Y:S08]  /*6c30*/  HMMA.16816.F32 R92, R140, R138.reuse, R92 ;  /* 0x0000008a8c5c723c */ /* 0x080ff0000000185c */
        /* <DEDUP_REMOVED lines=8> */
[----:B------:R-:W-:Y:S01]  /*6cc0*/  HMMA.16816.F32 R128, R24, R146, R128 ;  /* 0x000000921880723c */ /* 0x000fe20000001880 */
[----:B------:R-:W-:Y:S08]  /*6cd0*/  @!UPT UIADD3 URZ, UPT, UPT, URZ, URZ, URZ ;  /* 0x000000fffffff290 */ /* 0x000ff0000fffe0ff */
[----:B------:R-:W-:Y:S11]  /*6ce0*/  BRA.U UP0, `(.L_x_48) ;  /* 0xffffffc900487547 */ /* 0x000ff6000b83ffff */
[C---:B------:R-:W-:Y:S01]  /*6cf0*/  IMAD.SHL.U32 R0, R227.reuse, 0x10, RZ ;  /* 0x00000010e3007824 */ /* 0x040fe200078e00ff */
[----:B------:R-:W1:Y:S01]  /*6d00*/  LDCU UR8, c[0x0][0x500] ;  /* 0x0000a000ff0877ac */ /* 0x000e620008000800 */
[----:B------:R-:W-:Y:S01]  /*6d10*/  IMAD.SHL.U32 R27, R227, 0x2, RZ ;  /* 0x00000002e31b7824 */ /* 0x000fe200078e00ff */
[----:B------:R-:W-:Y:S02]  /*6d20*/  LOP3.LUT R2, R167, 0xc0, RZ, 0xc0, !PT ;  /* 0x000000c0a7027812 */ /* 0x000fe400078ec0ff */
[----:B------:R-:W-:Y:S01]  /*6d30*/  LOP3.LUT R0, R0, 0x600, RZ, 0xc0, !PT ;  /* 0x0000060000007812 */ /* 0x000fe200078ec0ff */
[----:B------:R-:W-:Y:S01]  /*6d40*/  UISETP.NE.AND UP0, UPT, UR44, -0x1, UPT ;  /* 0xffffffff2c00788c */ /* 0x000fe2000bf05270 */
[----:B------:R-:W-:Y:S01]  /*6d50*/  LOP3.LUT R2, R2, 0x18, R227, 0xf8, !PT ;  /* 0x0000001802027812 */ /* 0x000fe200078ef8e3 */
[----:B------:R-:W-:Y:S01]  /*6d60*/  UMOV UR51, UR22 ;  /* 0x0000001600337c82 */ /* 0x000fe20008000000 */
[----:B------:R-:W-:Y:S01]  /*6d70*/  LOP3.LUT R0, R0, 0x6, R27, 0xf8, !PT ;  /* 0x0000000600007812 */ /* 0x000fe200078ef81b */
[----:B------:R-:W-:Y:S01]  /*6d80*/  UISETP.NE.AND UP1, UPT, UR44, -0x1, UPT ;  /* 0xffffffff2c00788c */ /* 0x000fe2000bf25270 */
[----:B------:R-:W-:-:S02]  /*6d90*/  F2FP.F16.F32.PACK_AB R36, R37, R36 ;  /* 0x000000242524723e */ /* 0x000fc400000000ff */
[----:B------:R-:W-:Y:S02]  /*6da0*/  LOP3.LUT R0, R0, 0x20, R167, 0xf8, !PT ;  /* 0x0000002000007812 */ /* 0x000fe400078ef8a7 */
[----:B------:R-:W-:Y:S02]  /*6db0*/  F2FP.F16.F32.PACK_AB R38, R39, R38 ;  /* 0x000000262726723e */ /* 0x000fe400000000ff */
[----:B------:R-:W-:Y:S01]  /*6dc0*/  LOP3.LUT R0, R0, R2, R169, 0xf6, !PT ;  /* 0x0000000200007212 */ /* 0x000fe200078ef6a9 */
[----:B------:R-:W2:Y:S01]  /*6dd0*/  @UP0 LDCU.64 UR10, c[0x0][0x5c0] ;  /* 0x0000b800ff0a07ac */ /* 0x000ea20008000a00 */
[----:B-1----:R-:W-:Y:S01]  /*6de0*/  FMUL.FTZ R84, R84, UR8 ;  /* 0x0000000854547c20 */ /* 0x002fe20008410000 */
[----:B------:R-:W-:Y:S01]  /*6df0*/  FMUL.FTZ R26, R85, UR8 ;  /* 0x00000008551a7c20 */ /* 0x000fe20008410000 */
        /* <DEDUP_REMOVED lines=10> */
[----:B------:R-:W-:Y:S01]  /*6ea0*/  LOP3.LUT R2, R170, 0x40, RZ, 0xc0, !PT ;  /* 0x00000040aa027812 */ /* 0x000fe200078ec0ff */
[----:B------:R-:W-:Y:S01]  /*6eb0*/  FMUL.FTZ R92, R92, UR8 ;  /* 0x000000085c5c7c20 */ /* 0x000fe20008410000 */
[----:B------:R-:W-:Y:S01]  /*6ec0*/  LEA R0, R0, UR4, 0x1 ;  /* 0x0000000400007c11 */ /* 0x000fe2000f8e08ff */
        /* <DEDUP_REMOVED lines=11> */
[----:B------:R-:W-:Y:S01]  /*6f80*/  F2FP.F16.F32.PACK_AB R26, R26, R84 ;  /* 0x000000541a1a723e */ /* 0x000fe200000000ff */
[----:B------:R-:W-:Y:S01]  /*6f90*/  BAR.SYNC.DEFER_BLOCKING 0x0 ;  /* 0x0000000000007b1d */ /* 0x000fe20000010000 */
[----:B------:R-:W-:Y:S01]  /*6fa0*/  F2FP.F16.F32.PACK_AB R25, R25, R86 ;  /* 0x000000561919723e */ /* 0x000fe200000000ff */
[----:B------:R-:W-:Y:S01]  /*6fb0*/  FMUL.FTZ R104, R104, UR8 ;  /* 0x0000000868687c20 */ /* 0x000fe20008410000 */
[----:B------:R-:W-:Y:S01]  /*6fc0*/  FMUL.FTZ R16, R105, UR8 ;  /* 0x0000000869107c20 */ /* 0x000fe20008410000 */
[----:B------:R-:W-:Y:S01]  /*6fd0*/  FMUL.FTZ R106, R106, UR8 ;  /* 0x000000086a6a7c20 */ /* 0x000fe20008410000 */
[----:B------:R-:W-:Y:S01]  /*6fe0*/  FMUL.FTZ R15, R107, UR8 ;  /* 0x000000086b0f7c20 */ /* 0x000fe20008410000 */
[----:B------:R-:W-:Y:S01]  /*6ff0*/  F2FP.F16.F32.PACK_AB R22, R22, R96 ;  /* 0x000000601616723e */ /* 0x000fe200000000ff */
[----:B------:R-:W-:Y:S01]  /*7000*/  FMUL.FTZ R108, R108, UR8 ;  /* 0x000000086c6c7c20 */ /* 0x000fe20008410000 */
[----:B------:R-:W-:Y:S01]  /*7010*/  F2FP.F16.F32.PACK_AB R21, R21, R98 ;  /* 0x000000621515723e */ /* 0x000fe200000000ff */
[----:B------:R-:W-:Y:S01]  /*7020*/  FMUL.FTZ R12, R109, UR8 ;  /* 0x000000086d0c7c20 */ /* 0x000fe20008410000 */
[----:B------:R-:W-:Y:S01]  /*7030*/  IADD3 R2, PT, PT, -R2, 0x9000, R0 ;  /* 0x0000900002027810 */ /* 0x000fe20007ffe100 */
[----:B------:R-:W-:Y:S01]  /*7040*/  FMUL.FTZ R110, R110, UR8 ;  /* 0x000000086e6e7c20 */ /* 0x000fe20008410000 */
[----:B------:R-:W-:Y:S01]  /*7050*/  FMUL.FTZ R11, R111, UR8 ;  /* 0x000000086f0b7c20 */ /* 0x000fe20008410000 */
[----:B------:R-:W-:Y:S01]  /*7060*/  F2FP.F16.F32.PACK_AB R24, R24, R88 ;  /* 0x000000581818723e */ /* 0x000fe200000000ff */
[----:B------:R-:W-:Y:S01]  /*7070*/  FMUL.FTZ R116, R116, UR8 ;  /* 0x0000000874747c20 */ /* 0x000fe20008410000 */
[----:B------:R-:W-:Y:S01]  /*7080*/  F2FP.F16.F32.PACK_AB R23, R23, R90 ;  /* 0x0000005a1717723e */ /* 0x000fe200000000ff */
[----:B------:R-:W-:Y:S01]  /*7090*/  FMUL.FTZ R10, R117, UR8 ;  /* 0x00000008750a7c20 */ /* 0x000fe20008410000 */
        /* <DEDUP_REMOVED lines=15> */
[----:B------:R1:W-:Y:S01]  /*7190*/  STS [R0+0x9000], R26 ;  /* 0x0090001a00007388 */ /* 0x0003e20000000800 */
[----:B------:R-:W-:Y:S01]  /*71a0*/  F2FP.F16.F32.PACK_AB R13, R13, R114 ;  /* 0x000000720d0d723e */ /* 0x000fe200000000ff */
[----:B------:R-:W-:Y:S01]  /*71b0*/  FMUL.FTZ R124, R124, UR8 ;  /* 0x000000087c7c7c20 */ /* 0x000fe20008410000 */
[----:B------:R-:W-:Y:S01]  /*71c0*/  FMUL.FTZ R4, R125, UR8 ;  /* 0x000000087d047c20 */ /* 0x000fe20008410000 */
[----:B------:R1:W-:Y:S01]  /*71d0*/  STS [R0+0x9200], R25 ;  /* 0x0092001900007388 */ /* 0x0003e20000000800 */
[----:B------:R-:W-:Y:S01]  /*71e0*/  FMUL.FTZ R126, R126, UR8 ;  /* 0x000000087e7e7c20 */ /* 0x000fe20008410000 */
[----:B------:R-:W-:Y:S01]  /*71f0*/  FMUL.FTZ R3, R127, UR8 ;  /* 0x000000087f037c20 */ /* 0x000fe20008410000 */
[----:B------:R-:W-:Y:S01]  /*7200*/  F2FP.F16.F32.PACK_AB R16, R16, R104 ;  /* 0x000000681010723e */ /* 0x000fe200000000ff */
[----:B------:R1:W-:Y:S01]  /*7210*/  STS [R2+0x20], R22 ;  /* 0x0000201602007388 */ /* 0x0003e20000000800 */
[----:B------:R-:W-:Y:S01]  /*7220*/  F2FP.F16.F32.PACK_AB R15, R15, R106 ;  /* 0x0000006a0f0f723e */ /* 0x000fe200000000ff */
[----:B------:R-:W-:Y:S01]  /*7230*/  @UP0 UIADD3 UR16, UPT, UPT, UR42, UR44, URZ ;  /* 0x0000002c2a100290 */ /* 0x000fe2000fffe0ff */
[----:B------:R-:W-:Y:S01]  /*7240*/  F2FP.F16.F32.PACK_AB R12, R12, R108 ;  /* 0x0000006c0c0c723e */ /* 0x000fe200000000ff */
[----:B------:R1:W-:Y:S01]  /*7250*/  STS [R2+0x220], R21 ;  /* 0x0002201502007388 */ /* 0x0003e20000000800 */
[----:B------:R-:W-:Y:S01]  /*7260*/  F2FP.F16.F32.PACK_AB R11, R11, R110 ;  /* 0x0000006e0b0b723e */ /* 0x000fe200000000ff */
[----:B--2---:R-:W-:Y:S01]  /*7270*/  @UP0 UIMAD.WIDE.U32 UR18, UR16, UR10, URZ ;  /* 0x0000000a101202a5 */ /* 0x004fe2000f8e00ff */
[----:B------:R-:W-:Y:S01]  /*7280*/  F2FP.F16.F32.PACK_AB R10, R10, R116 ;  /* 0x000000740a0a723e */ /* 0x000fe200000000ff */
[----:B------:R1:W-:Y:S01]  /*7290*/  STS [R0+0xa000], R24 ;  /* 0x00a0001800007388 */ /* 0x0003e20000000800 */
[----:B------:R-:W-:Y:S01]  /*72a0*/  F2FP.F16.F32.PACK_AB R9, R9, R118 ;  /* 0x000000760909723e */ /* 0x000fe200000000ff */
[----:B------:R-:W-:Y:S01]  /*72b0*/  @UP0 UIMAD UR16, UR16, UR11, URZ ;  /* 0x0000000b101002a4 */ /* 0x000fe2000f8e02ff */
[----:B------:R-:W-:Y:S01]  /*72c0*/  F2FP.F16.F32.PACK_AB R6, R6, R128 ;  /* 0x000000800606723e */ /* 0x000fe200000000ff */
[----:B------:R1:W-:Y:S01]  /*72d0*/  STS [R0+0xa200], R23 ;  /* 0x00a2001700007388 */ /* 0x0003e20000000800 */
[----:B------:R-:W-:Y:S01]  /*72e0*/  F2FP.F16.F32.PACK_AB R5, R5, R130 ;  /* 0x000000820505723e */ /* 0x000fe200000000ff */
[----:B------:R-:W-:Y:S01]  /*72f0*/  @UP0 UIADD3 UR16, UPT, UPT, UR19, UR16, URZ ;  /* 0x0000001013100290 */ /* 0x000fe2000fffe0ff */
[----:B------:R-:W-:Y:S01]  /*7300*/  F2FP.F16.F32.PACK_AB R8, R8, R120 ;  /* 0x000000780808723e */ /* 0x000fe200000000ff */
[----:B------:R1:W-:Y:S01]  /*7310*/  STS [R2+0x1020], R20 ;  /* 0x0010201402007388 */ /* 0x0003e20000000800 */
[----:B------:R-:W-:-:S02]  /*7320*/  F2FP.F16.F32.PACK_AB R7, R7, R122 ;  /* 0x0000007a0707723e */ /* 0x000fc400000000ff */
[----:B------:R-:W-:Y:S01]  /*7330*/  F2FP.F16.F32.PACK_AB R4, R4, R124 ;  /* 0x0000007c0404723e */ /* 0x000fe200000000ff */
[----:B------:R1:W-:Y:S01]  /*7340*/  STS [R2+0x1220], R19 ;  /* 0x0012201302007388 */ /* 0x0003e20000000800 */
[----:B------:R-:W-:Y:S02]  /*7350*/  F2FP.F16.F32.PACK_AB R3, R3, R126 ;  /* 0x0000007e0303723e */ /* 0x000fe400000000ff */
[----:B------:R-:W-:Y:S01]  /*7360*/  F2FP.F16.F32.PACK_AB R48, R49, R48 ;  /* 0x000000303130723e */ /* 0x000fe200000000ff */
[----:B------:R1:W-:Y:S01]  /*7370*/  STS [R0+0xb000], R18 ;  /* 0x00b0001200007388 */ /* 0x0003e20000000800 */
[----:B------:R-:W-:Y:S02]  /*7380*/  F2FP.F16.F32.PACK_AB R50, R51, R50 ;  /* 0x000000323332723e */ /* 0x000fe400000000ff */
        /* <DEDUP_REMOVED lines=29> */
[----:B------:R-:W-:-:S03]  /*7560*/  F2FP.F16.F32.PACK_AB R78, R79, R78 ;  /* 0x0000004e4f4e723e */ /* 0x000fc600000000ff */
[----:B------:R1:W-:Y:S04]  /*7570*/  STS [R2+0x4220], R5 ;  /* 0x0042200502007388 */ /* 0x0003e80000000800 */
        /* <DEDUP_REMOVED lines=27> */
[----:B------:R1:W-:Y:S01]  /*7730*/  STS [R2+0xb220], R78 ;  /* 0x00b2204e02007388 */ /* 0x0003e20000000800 */
[----:B------:R-:W-:Y:S05]  /*7740*/  BRA.U UP0, `(.L_x_49) ;  /* 0x0000000100287547 */ /* 0x000fea000b800000 */
[----:B------:R-:W2:Y:S01]  /*7750*/  LDCU.64 UR10, c[0x0][0x5c0] ;  /* 0x0000b800ff0a77ac */ /* 0x000ea20008000a00 */
[----:B------:R-:W3:Y:S01]  /*7760*/  LDCU.64 UR8, c[0x0][0x5a8] ;  /* 0x0000b500ff0877ac */ /* 0x000ee20008000a00 */
[----:B------:R-:W-:-:S04]  /*7770*/  USHF.R.S32.HI UR12, URZ, 0x1f, UR42 ;  /* 0x0000001fff0c7899 */ /* 0x000fc8000801142a */
[----:B--2---:R-:W-:Y:S02]  /*7780*/  UIMAD UR12, UR12, UR10, URZ ;  /* 0x0000000a0c0c72a4 */ /* 0x004fe4000f8e02ff */
[----:B------:R-:W-:Y:S02]  /*7790*/  UIMAD.WIDE.U32 UR14, UR42, UR10, URZ ;  /* 0x0000000a2a0e72a5 */ /* 0x000fe4000f8e00ff */
[----:B------:R-:W-:-:S04]  /*77a0*/  UIMAD UR12, UR42, UR11, UR12 ;  /* 0x0000000b2a0c72a4 */ /* 0x000fc8000f8e020c */
[----:B------:R-:W-:-:S03]  /*77b0*/  UIADD3 UR13, UPT, UPT, UR15, UR12, URZ ;  /* 0x0000000c0f0d7290 */ /* 0x000fc6000fffe0ff */
[----:B------:R-:W-:Y:S02]  /*77c0*/  UMOV UR12, UR14 ;  /* 0x0000000e000c7c82 */ /* 0x000fe40008000000 */
[----:B---3--:R-:W-:-:S04]  /*77d0*/  UIMAD.WIDE.U32 UR18, UR51, UR8, UR12 ;  /* 0x00000008331272a5 */ /* 0x008fc8000f8e000c */
[----:B------:R-:W-:-:S12]  /*77e0*/  UIMAD UR16, UR51, UR9, UR19 ;  /* 0x00000009331072a4 */ /* 0x000fd8000f8e0213 */
.L_x_49:
[----:B------:R-:W-:Y:S05]  /*77f0*/  BRA.U UP1, `(.L_x_50) ;  /* 0x00000001012c7547 */ /* 0x000fea000b800000 */
[----:B------:R-:W2:Y:S01]  /*7800*/  LDCU.64 UR8, c[0x0][0x5c8] ;  /* 0x0000b900ff0877ac */ /* 0x000ea20008000a00 */
[----:B------:R-:W3:Y:S01]  /*7810*/  LDCU.64 UR12, c[0x0][0x5b0] ;  /* 0x0000b600ff0c77ac */ /* 0x000ee20008000a00 */
[----:B------:R-:W-:-:S04]  /*7820*/  USHF.R.S32.HI UR14, URZ, 0x1f, UR42 ;  /* 0x0000001fff0e7899 */ /* 0x000fc8000801142a */
[----:B--2---:R-:W-:Y:S02]  /*7830*/  UIMAD UR14, UR14, UR8, URZ ;  /* 0x000000080e0e72a4 */ /* 0x004fe4000f8e02ff */
[----:B------:R-:W-:Y:S02]  /*7840*/  UIMAD.WIDE.U32 UR20, UR42, UR8, URZ ;  /* 0x000000082a1472a5 */ /* 0x000fe4000f8e00ff */
[----:B------:R-:W-:-:S04]  /*7850*/  UIMAD UR14, UR42, UR9, UR14 ;  /* 0x000000092a0e72a4 */ /* 0x000fc8000f8e020e */
[----:B------:R-:W-:-:S04]  /*7860*/  UIADD3 UR21, UPT, UPT, UR21, UR14, URZ ;  /* 0x0000000e15157290 */ /* 0x000fc8000fffe0ff */
[----:B---3--:R-:W-:-:S04]  /*7870*/  UIMAD.WIDE.U32 UR20, UR51, UR12, UR20 ;  /* 0x0000000c331472a5 */ /* 0x008fc8000f8e0014 */
[----:B------:R-:W-:-:S06]  /*7880*/  UIMAD UR13, UR51, UR13, UR21 ;  /* 0x0000000d330d72a4 */ /* 0x000fcc000f8e0215 */
[----:B-1----:R-:W-:Y:S01]  /*7890*/  MOV R23, UR13 ;  /* 0x0000000d00177c02 */ /* 0x002fe20008000f00 */
[----:B------:R-:W-:Y:S06]  /*78a0*/  BRA `(.L_x_51) ;  /* 0x0000000000187947 */ /* 0x000fec0003800000 */
.L_x_50:
[----:B------:R-:W2:Y:S01]  /*78b0*/  LDCU.64 UR8, c[0x0][0x5c8] ;  /* 0x0000b900ff0877ac */ /* 0x000ea20008000a00 */
[----:B------:R-:W-:-:S04]  /*78c0*/  UIADD3 UR12, UPT, UPT, UR42, UR44, URZ ;  /* 0x0000002c2a0c7290 */ /* 0x000fc8000fffe0ff */
[----:B--2---:R-:W-:Y:S02]  /*78d0*/  UIMAD.WIDE.U32 UR20, UR12, UR8, URZ ;  /* 0x000000080c1472a5 */ /* 0x004fe4000f8e00ff */
[----:B------:R-:W-:-:S04]  /*78e0*/  UIMAD UR12, UR12, UR9, URZ ;  /* 0x000000090c0c72a4 */ /* 0x000fc8000f8e02ff */
[----:B------:R-:W-:-:S06]  /*78f0*/  UIADD3 UR12, UPT, UPT, UR21, UR12, URZ ;  /* 0x0000000c150c7290 */ /* 0x000fcc000fffe0ff */
[----:B-1----:R-:W-:-:S07]  /*7900*/  MOV R23, UR12 ;  /* 0x0000000c00177c02 */ /* 0x002fce0008000f00 */
.L_x_51:
[----:B------:R-:W-:Y:S01]  /*7910*/  BAR.SYNC.DEFER_BLOCKING 0x0 ;  /* 0x0000000000007b1d */ /* 0x000fe20000010000 */
[----:B------:R-:W-:Y:S01]  /*7920*/  LOP3.LUT R0, R167, 0xd8, RZ, 0xc0, !PT ;  /* 0x000000d8a7007812 */ /* 0x000fe200078ec0ff */
[----:B------:R-:W-:Y:S01]  /*7930*/  USHF.L.U32 UR14, UR45, 0x7, URZ ;  /* 0x000000072d0e7899 */ /* 0x000fe200080006ff */
[----:B------:R-:W-:Y:S02]  /*7940*/  IMAD.U32 R56, RZ, RZ, UR8 ;  /* 0x00000008ff387e24 */ /* 0x000fe4000f8e00ff */
[----:B------:R-:W-:Y:S01]  /*7950*/  LOP3.LUT R0, R0, 0x18, R227, 0x78, !PT ;  /* 0x0000001800007812 */ /* 0x000fe200078e78e3 */
[----:B------:R-:W-:Y:S02]  /*7960*/  UIMAD.WIDE.U32 UR42, UR14, UR10, URZ ;  /* 0x0000000a0e2a72a5 */ /* 0x000fe4000f8e00ff */
[----:B------:R-:W1:Y:S01]  /*7970*/  LDC.64 R8, c[0x0][0x5d8] ;  /* 0x00017600ff087b82 */ /* 0x000e620000000a00 */
[----:B------:R-:W-:Y:S01]  /*7980*/  USHF.R.S32.HI UR15, URZ, 0x1f, UR14 ;  /* 0x0000001fff0f7899 */ /* 0x000fe2000801140e */
[----:B------:R-:W-:Y:S01]  /*7990*/  LOP3.LUT R0, R0, 0x1f20, R167, 0xf8, !PT ;  /* 0x00001f2000007812 */ /* 0x000fe200078ef8a7 */
[----:B------:R-:W-:Y:S01]  /*79a0*/  BSSY.RECONVERGENT B0, `(.L_x_52) ;  /* 0x0000032000007945 */ /* 0x000fe20003800200 */
[----:B------:R-:W-:Y:S01]  /*79b0*/  SHF.R.U32.HI R227, RZ, 0x2, R227 ;  /* 0x00000002ffe37819 */ /* 0x000fe200000116e3 */
[----:B------:R-:W-:Y:S01]  /*79c0*/  UIMAD UR12, UR15, UR10, URZ ;  /* 0x0000000a0f0c72a4 */ /* 0x000fe2000f8e02ff */
[----:B------:R-:W-:Y:S01]  /*79d0*/  LEA R0, R0, UR4, 0x1 ;  /* 0x0000000400007c11 */ /* 0x000fe2000f8e08ff */
[----:B------:R-:W-:Y:S01]  /*79e0*/  IMAD.U32 R2, RZ, RZ, UR42 ;  /* 0x0000002aff027e24 */ /* 0x000fe2000f8e00ff */
[----:B------:R-:W2:Y:S01]  /*79f0*/  LDC.64 R58, c[0x0][0x5e0] ;  /* 0x00017800ff3a7b82 */ /* 0x000ea20000000a00 */
[----:B------:R-:W-:Y:S01]  /*7a00*/  UIMAD UR12, UR14, UR11, UR12 ;  /* 0x0000000b0e0c72a4 */ /* 0x000fe2000f8e020c */
[----:B------:R-:W-:-:S02]  /*7a10*/  IMAD.U32 R3, RZ, RZ, UR43 ;  /* 0x0000002bff037e24 */ /* 0x000fc4000f8e00ff */
[----:B------:R-:W-:Y:S02]  /*7a20*/  LOP3.LUT R4, R2, 0x18, R167, 0xf8, !PT ;  /* 0x0000001802047812 */ /* 0x000fe400078ef8a7 */
[----:B------:R-:W-:Y:S02]  /*7a30*/  LOP3.LUT R167, R167, 0x18, RZ, 0xc0, !PT ;  /* 0x00000018a7a77812 */ /* 0x000fe400078ec0ff */
[----:B------:R-:W-:Y:S01]  /*7a40*/  IADD3 R2, P0, PT, R4, UR18, RZ ;  /* 0x0000001204027c10 */ /* 0x000fe2000ff1e0ff */
[----:B------:R3:W4:Y:S01]  /*7a50*/  LDS.128 R28, [R0+0xa000] ;  /* 0x00a00000001c7984 */ /* 0x0007220000000c00 */
[----:B------:R-:W-:Y:S01]  /*7a60*/  IMAD.U32 R4, RZ, RZ, UR12 ;  /* 0x0000000cff047e24 */ /* 0x000fe2000f8e00ff */
[----:B------:R-:W-:Y:S01]  /*7a70*/  USHF.L.U32 UR12, UR45, 0x7, URZ ;  /* 0x000000072d0c7899 */ /* 0x000fe200080006ff */
[C---:B------:R-:W-:Y:S01]  /*7a80*/  LOP3.LUT R60, R167.reuse, 0x20, RZ, 0xfc, !PT ;  /* 0x00000020a73c7812 */ /* 0x040fe200078efcff */
[----:B------:R3:W2:Y:S01]  /*7a90*/  LDS.128 R24, [R0+0xc000] ;  /* 0x00c0000000187984 */ /* 0x0006a20000000c00 */
[----:B------:R-:W-:Y:S01]  /*7aa0*/  LOP3.LUT R57, R167, 0x40, RZ, 0xfc, !PT ;  /* 0x00000040a7397812 */ /* 0x000fe200078efcff */
[----:B------:R-:W-:Y:S01]  /*7ab0*/  UIADD3 UR41, UPT, UPT, -UR12, UR41, URZ ;  /* 0x000000290c297290 */ /* 0x000fe2000fffe1ff */
[----:B------:R-:W-:Y:S01]  /*7ac0*/  IADD3.X R3, PT, PT, R3, UR16, R4, P0, !PT ;  /* 0x0000001003037c10 */ /* 0x000fe200087fe404 */
[----:B------:R3:W2:Y:S01]  /*7ad0*/  LDS.128 R40, [R0+0xf000] ;  /* 0x00f0000000287984 */ /* 0x0006a20000000c00 */
[C---:B------:R-:W-:Y:S01]  /*7ae0*/  VIADD R4, R227.reuse, 0x40 ;  /* 0x00000040e3047836 */ /* 0x040fe20000000000 */
[----:B------:R-:W-:-:S02]  /*7af0*/  IADD3 R21, P0, PT, R227, 0x40, RZ ;  /* 0x00000040e3157810 */ /* 0x000fc40007f1e0ff */
[----:B------:R3:W2:Y:S01]  /*7b00*/  LDS.128 R52, [R0+0x10000] ;  /* 0x0100000000347984 */ /* 0x0006a20000000c00 */
[----:B------:R-:W-:Y:S01]  /*7b10*/  ISETP.GE.AND P3, PT, R227, UR41, PT ;  /* 0x00000029e3007c0c */ /* 0x000fe2000bf66270 */
[----:B-1----:R-:W-:Y:S01]  /*7b20*/  IMAD.WIDE.U32 R6, R8, UR24, R2 ;  /* 0x0000001808067c25 */ /* 0x002fe2000f8e0002 */
[----:B------:R-:W-:Y:S01]  /*7b30*/  ISETP.GE.AND P5, PT, R4, UR41, PT ;  /* 0x0000002904007c0c */ /* 0x000fe2000bfa6270 */
[----:B------:R3:W1:Y:S02]  /*7b40*/  LDS.128 R36, [R0+0x11000] ;  /* 0x0110000000247984 */ /* 0x0006640000000c00 */
[----:B------:R-:W-:Y:S02]  /*7b50*/  IMAD R20, R9, UR24, R7 ;  /* 0x0000001809147c24 */ /* 0x000fe4000f8e0207 */
[----:B------:R3:W1:Y:S01]  /*7b60*/  LDS.128 R48, [R0+0x12000] ;  /* 0x0120000000307984 */ /* 0x0006620000000c00 */
[----:B------:R-:W-:-:S03]  /*7b70*/  IMAD.X R22, RZ, RZ, RZ, P0 ;  /* 0x000000ffff167224 */ /* 0x000fc600000e06ff */
[----:B------:R3:W1:Y:S04]  /*7b80*/  LDS.128 R32, [R0+0x13000] ;  /* 0x0130000000207984 */ /* 0x0006680000000c00 */
[----:B------:R3:W1:Y:S01]  /*7b90*/  LDS.128 R44, [R0+0x14000] ;  /* 0x01400000002c7984 */ /* 0x0006620000000c00 */
[----:B----4-:R-:W-:Y:S05]  /*7ba0*/  @P3 BRA `(.L_x_53) ;  /* 0x0000000000443947 */ /* 0x010fea0003800000 */
[----:B------:R-:W4:Y:S01]  /*7bb0*/  LDCU UR16, c[0x0][0x440] ;  /* 0x00008800ff1077ac */ /* 0x000f220008000800 */
[----:B------:R-:W2:Y:S01]  /*7bc0*/  LDS.128 R16, [R0+0xb000] ;  /* 0x00b0000000107984 */ /* 0x000ea20000000c00 */
[----:B------:R-:W-:Y:S01]  /*7bd0*/  IMAD.MOV.U32 R2, RZ, RZ, R6 ;  /* 0x000000ffff027224 */ /* 0x000fe200078e0006 */
[----:B------:R-:W3:Y:S02]  /*7be0*/  LDCU.64 UR12, c[0x0][0x560] ;  /* 0x0000ac00ff0c77ac */ /* 0x000ee40008000a00 */
[----:B------:R-:W1:Y:S01]  /*7bf0*/  LDS.128 R12, [R0+0xd000] ;  /* 0x00d00000000c7984 */ /* 0x000e620000000c00 */
[----:B------:R-:W-:Y:S02]  /*7c00*/  IMAD.MOV.U32 R3, RZ, RZ, R20 ;  /* 0x000000ffff037224 */ /* 0x000fe400078e0014 */
[----:B------:R-:W-:-:S04]  /*7c10*/  IMAD.WIDE.U32 R4, R227, UR10, R2 ;  /* 0x0000000ae3047c25 */ /* 0x000fc8000f8e0002 */
[----:B------:R-:W-:Y:S01]  /*7c20*/  IMAD R3, R227, UR11, R5 ;  /* 0x0000000be3037c24 */ /* 0x000fe2000f8e0205 */
[----:B----4-:R-:W-:Y:S02]  /*7c30*/  ISETP.GE.AND P2, PT, R167, UR16, PT ;  /* 0x00000010a7007c0c */ /* 0x010fe4000bf46270 */
[----:B------:R-:W-:Y:S02]  /*7c40*/  ISETP.GE.AND P1, PT, R60, UR16, PT ;  /* 0x000000103c007c0c */ /* 0x000fe4000bf26270 */
[----:B------:R-:W-:Y:S02]  /*7c50*/  ISETP.GE.AND P0, PT, R57, UR16, PT ;  /* 0x0000001039007c0c */ /* 0x000fe4000bf06270 */
[----:B---3--:R-:W-:-:S04]  /*7c60*/  LEA R2, P4, R4, UR12, 0x1 ;  /* 0x0000000c04027c11 */ /* 0x008fc8000f8808ff */
[----:B------:R-:W-:-:S03]  /*7c70*/  LEA.HI.X R3, R4, UR13, R3, 0x1, P4 ;  /* 0x0000000d04037c11 */ /* 0x000fc6000a0f0c03 */
[----:B------:R-:W3:Y:S04]  /*7c80*/  @!P2 LDS.128 R8, [R0+0x9000] ;  /* 0x009000000008a984 */ /* 0x000ee80000000c00 */
[----:B--2---:R4:W-:Y:S04]  /*7c90*/  @!P1 STG.E.128 desc[UR36][R2.64+0x40], R16 ;  /* 0x0000401002009986 */ /* 0x0049e8000c101d24 */
[----:B-1----:R4:W-:Y:S04]  /*7ca0*/  @!P0 STG.E.128 desc[UR36][R2.64+0x80], R12 ;  /* 0x0000800c02008986 */ /* 0x0029e8000c101d24 */
[----:B---3--:R4:W-:Y:S02]  /*7cb0*/  @!P2 STG.E.128 desc[UR36][R2.64], R8 ;  /* 0x000000080200a986 */ /* 0x0089e4000c101d24 */
.L_x_53:
[----:B------:R-:W-:Y:S05]  /*7cc0*/  BSYNC.RECONVERGENT B0 ;  /* 0x0000000000007941 */ /* 0x000fea0003800200 */
.L_x_52:
[----:B----4-:R4:W1:Y:S01]  /*7cd0*/  LDS.128 R8, [R0+0xe000] ;  /* 0x00e0000000087984 */ /* 0x0108620000000c00 */
[----:B------:R-:W-:Y:S04]  /*7ce0*/  BSSY.RECONVERGENT B0, `(.L_x_54) ;  /* 0x0000012000007945 */ /* 0x000fe80003800200 */
[----:B------:R-:W-:Y:S05]  /*7cf0*/  @P5 BRA `(.L_x_55) ;  /* 0x0000000000405947 */ /* 0x000fea0003800000 */
[----:B------:R-:W2:Y:S01]  /*7d00*/  LDCU UR16, c[0x0][0x440] ;  /* 0x00008800ff1077ac */ /* 0x000ea20008000800 */
[----:B------:R-:W-:Y:S01]  /*7d10*/  MOV R3, R20 ;  /* 0x0000001400037202 */ /* 0x000fe20000000f00 */
[----:B---34-:R-:W-:Y:S01]  /*7d20*/  IMAD R0, R22, UR10, RZ ;  /* 0x0000000a16007c24 */ /* 0x018fe2000f8e02ff */
[----:B------:R-:W3:Y:S01]  /*7d30*/  LDCU.64 UR12, c[0x0][0x560] ;  /* 0x0000ac00ff0c77ac */ /* 0x000ee20008000a00 */
[----:B------:R-:W-:Y:S02]  /*7d40*/  IMAD.MOV.U32 R2, RZ, RZ, R6 ;  /* 0x000000ffff027224 */ /* 0x000fe400078e0006 */
[C---:B------:R-:W-:Y:S02]  /*7d50*/  IMAD R0, R21.reuse, UR11, R0 ;  /* 0x0000000b15007c24 */ /* 0x040fe4000f8e0200 */
[----:B------:R-:W-:-:S04]  /*7d60*/  IMAD.WIDE.U32 R4, R21, UR10, R2 ;  /* 0x0000000a15047c25 */ /* 0x000fc8000f8e0002 */
[----:B------:R-:W-:Y:S01]  /*7d70*/  IMAD.IADD R0, R0, 0x1, R5 ;  /* 0x0000000100007824 */ /* 0x000fe200078e0205 */
[----:B--2---:R-:W-:Y:S02]  /*7d80*/  ISETP.GE.AND P2, PT, R167, UR16, PT ;  /* 0x00000010a7007c0c */ /* 0x004fe4000bf46270 */
[----:B------:R-:W-:Y:S02]  /*7d90*/  ISETP.GE.AND P1, PT, R60, UR16, PT ;  /* 0x000000103c007c0c */ /* 0x000fe4000bf26270 */
[----:B------:R-:W-:Y:S02]  /*7da0*/  ISETP.GE.AND P0, PT, R57, UR16, PT ;  /* 0x0000001039007c0c */ /* 0x000fe4000bf06270 */
[----:B---3--:R-:W-:-:S04]  /*7db0*/  LEA R2, P4, R4, UR12, 0x1 ;  /* 0x0000000c04027c11 */ /* 0x008fc8000f8808ff */
[----:B------:R-:W-:-:S05]  /*7dc0*/  LEA.HI.X R3, R4, UR13, R0, 0x1, P4 ;  /* 0x0000000d04037c11 */ /* 0x000fca000a0f0c00 */
[----:B------:R2:W-:Y:S04]  /*7dd0*/  @!P2 STG.E.128 desc[UR36][R2.64], R28 ;  /* 0x0000001c0200a986 */ /* 0x0005e8000c101d24 */
[----:B------:R2:W-:Y:S04]  /*7de0*/  @!P1 STG.E.128 desc[UR36][R2.64+0x40], R24 ;  /* 0x0000401802009986 */ /* 0x0005e8000c101d24 */
[----:B-1----:R2:W-:Y:S02]  /*7df0*/  @!P0 STG.E.128 desc[UR36][R2.64+0x80], R8 ;  /* 0x0000800802008986 */ /* 0x0025e4000c101d24 */
.L_x_55:
[----:B------:R-:W-:Y:S05]  /*7e00*/  BSYNC.RECONVERGENT B0 ;  /* 0x0000000000007941 */ /* 0x000fea0003800200 */
.L_x_54:
[----:B--2---:R-:W-:Y:S01]  /*7e10*/  MOV R2, R167 ;  /* 0x000000a700027202 */ /* 0x004fe20000000f00 */
[----:B------:R-:W-:Y:S01]  /*7e20*/  UIMAD UR15, UR15, UR8, URZ ;  /* 0x000000080f0f72a4 */ /* 0x000fe2000f8e02ff */
[----:B------:R-:W-:Y:S01]  /*7e30*/  MOV R3, RZ ;  /* 0x000000ff00037202 */ /* 0x000fe20000000f00 */
[----:B------:R-:W-:Y:S02]  /*7e40*/  BSSY.RECONVERGENT B0, `(.L_x_56) ;  /* 0x0000016000007945 */ /* 0x000fe40003800200 */
[----:B------:R-:W-:Y:S01]  /*7e50*/  UIMAD UR15, UR14, UR9, UR15 ;  /* 0x000000090e0f72a4 */ /* 0x000fe2000f8e020f */
[----:B------:R-:W-:-:S03]  /*7e60*/  IMAD.WIDE.U32 R2, R56, UR14, R2 ;  /* 0x0000000e38027c25 */ /* 0x000fc6000f8e0002 */
[----:B------:R-:W-:-:S04]  /*7e70*/  IADD3 R2, P0, PT, R2, UR20, RZ ;  /* 0x0000001402027c10 */ /* 0x000fc8000ff1e0ff */
[----:B------:R-:W-:-:S03]  /*7e80*/  IADD3.X R3, PT, PT, R23, UR15, R3, P0, !PT ;  /* 0x0000000f17037c10 */ /* 0x000fc600087fe403 */
[----:B------:R-:W-:-:S04]  /*7e90*/  IMAD.WIDE.U32 R4, R58, UR24, R2 ;  /* 0x000000183a047c25 */ /* 0x000fc8000f8e0002 */
[----:B---34-:R-:W-:Y:S01]  /*7ea0*/  IMAD R0, R59, UR24, R5 ;  /* 0x000000183b007c24 */ /* 0x018fe2000f8e0205 */
[----:B------:R-:W-:Y:S06]  /*7eb0*/  @P3 BRA `(.L_x_57) ;  /* 0x0000000000383947 */ /* 0x000fec0003800000 */
[----:B------:R-:W2:Y:S01]  /*7ec0*/  LDCU UR12, c[0x0][0x440] ;  /* 0x00008800ff0c77ac */ /* 0x000ea20008000800 */
[----:B------:R-:W-:Y:S02]  /*7ed0*/  IMAD.MOV.U32 R2, RZ, RZ, R4 ;  /* 0x000000ffff027224 */ /* 0x000fe400078e0004 */
[----:B------:R-:W-:Y:S01]  /*7ee0*/  IMAD.MOV.U32 R3, RZ, RZ, R0 ;  /* 0x000000ffff037224 */ /* 0x000fe200078e0000 */
[----:B------:R-:W3:Y:S01]  /*7ef0*/  LDCU.64 UR10, c[0x0][0x568] ;  /* 0x0000ad00ff0a77ac */ /* 0x000ee20008000a00 */
[----:B------:R-:W-:-:S04]  /*7f00*/  IMAD.WIDE.U32 R6, R227, UR8, R2 ;  /* 0x00000008e3067c25 */ /* 0x000fc8000f8e0002 */
[----:B------:R-:W-:Y:S01]  /*7f10*/  IMAD R3, R227, UR9, R7 ;  /* 0x00000009e3037c24 */ /* 0x000fe2000f8e0207 */
[----:B--2---:R-:W-:Y:S02]  /*7f20*/  ISETP.GE.AND P2, PT, R167, UR12, PT ;  /* 0x0000000ca7007c0c */ /* 0x004fe4000bf46270 */
[----:B------:R-:W-:Y:S02]  /*7f30*/  ISETP.GE.AND P1, PT, R60, UR12, PT ;  /* 0x0000000c3c007c0c */ /* 0x000fe4000bf26270 */
[----:B------:R-:W-:Y:S02]  /*7f40*/  ISETP.GE.AND P0, PT, R57, UR12, PT ;  /* 0x0000000c39007c0c */ /* 0x000fe4000bf06270 */
[----:B---3--:R-:W-:-:S04]  /*7f50*/  LEA R2, P3, R6, UR10, 0x1 ;  /* 0x0000000a06027c11 */ /* 0x008fc8000f8608ff */
[----:B------:R-:W-:-:S05]  /*7f60*/  LEA.HI.X R3, R6, UR11, R3, 0x1, P3 ;  /* 0x0000000b06037c11 */ /* 0x000fca00098f0c03 */
[----:B------:R2:W-:Y:S04]  /*7f70*/  @!P2 STG.E.128 desc[UR36][R2.64], R40 ;  /* 0x000000280200a986 */ /* 0x0005e8000c101d24 */
[----:B-1----:R2:W-:Y:S04]  /*7f80*/  @!P1 STG.E.128 desc[UR36][R2.64+0x40], R36 ;  /* 0x0000402402009986 */ /* 0x0025e8000c101d24 */
[----:B------:R2:W-:Y:S02]  /*7f90*/  @!P0 STG.E.128 desc[UR36][R2.64+0x80], R32 ;  /* 0x0000802002008986 */ /* 0x0005e4000c101d24 */
.L_x_57:
[----:B------:R-:W-:Y:S05]  /*7fa0*/  BSYNC.RECONVERGENT B0 ;  /* 0x0000000000007941 */ /* 0x000fea0003800200 */
.L_x_56:
[----:B------:R-:W-:Y:S05]  /*7fb0*/  @P5 BRA `(.L_x_23) ;  /* 0x0000000000405947 */ /* 0x000fea0003800000 */
[----:B------:R-:W3:Y:S01]  /*7fc0*/  LDCU UR12, c[0x0][0x440] ;  /* 0x00008800ff0c77ac */ /* 0x000ee20008000800 */
[----:B--2---:R-:W-:Y:S01]  /*7fd0*/  MOV R3, R0 ;  /* 0x0000000000037202 */ /* 0x004fe20000000f00 */
[----:B------:R-:W-:Y:S01]  /*7fe0*/  IMAD R6, R22, UR8, RZ ;  /* 0x0000000816067c24 */ /* 0x000fe2000f8e02ff */
[----:B------:R-:W2:Y:S01]  /*7ff0*/  LDCU.64 UR10, c[0x0][0x568] ;  /* 0x0000ad00ff0a77ac */ /* 0x000ea20008000a00 */
[----:B------:R-:W-:Y:S02]  /*8000*/  IMAD.MOV.U32 R2, RZ, RZ, R4 ;  /* 0x000000ffff027224 */ /* 0x000fe400078e0004 */
[C---:B------:R-:W-:Y:S02]  /*8010*/  IMAD R0, R21.reuse, UR9, R6 ;  /* 0x0000000915007c24 */ /* 0x040fe4000f8e0206 */
[----:B------:R-:W-:-:S04]  /*8020*/  IMAD.WIDE.U32 R4, R21, UR8, R2 ;  /* 0x0000000815047c25 */ /* 0x000fc8000f8e0002 */
[----:B------:R-:W-:Y:S01]  /*8030*/  IMAD.IADD R0, R0, 0x1, R5 ;  /* 0x0000000100007824 */ /* 0x000fe200078e0205 */
[----:B---3--:R-:W-:Y:S02]  /*8040*/  ISETP.GE.AND P2, PT, R167, UR12, PT ;  /* 0x0000000ca7007c0c */ /* 0x008fe4000bf46270 */
[----:B------:R-:W-:Y:S02]  /*8050*/  ISETP.GE.AND P1, PT, R60, UR12, PT ;  /* 0x0000000c3c007c0c */ /* 0x000fe4000bf26270 */
[----:B------:R-:W-:Y:S02]  /*8060*/  ISETP.GE.AND P0, PT, R57, UR12, PT ;  /* 0x0000000c39007c0c */ /* 0x000fe4000bf06270 */
[----:B--2---:R-:W-:-:S04]  /*8070*/  LEA R2, P3, R4, UR10, 0x1 ;  /* 0x0000000a04027c11 */ /* 0x004fc8000f8608ff */
[----:B------:R-:W-:-:S05]  /*8080*/  LEA.HI.X R3, R4, UR11, R0, 0x1, P3 ;  /* 0x0000000b04037c11 */ /* 0x000fca00098f0c00 */
[----:B------:R3:W-:Y:S04]  /*8090*/  @!P2 STG.E.128 desc[UR36][R2.64], R52 ;  /* 0x000000340200a986 */ /* 0x0007e8000c101d24 */
[----:B-1----:R3:W-:Y:S04]  /*80a0*/  @!P1 STG.E.128 desc[UR36][R2.64+0x40], R48 ;  /* 0x0000403002009986 */ /* 0x0027e8000c101d24 */
[----:B------:R3:W-:Y:S02]  /*80b0*/  @!P0 STG.E.128 desc[UR36][R2.64+0x80], R44 ;  /* 0x0000802c02008986 */ /* 0x0007e4000c101d24 */
.L_x_23:
[----:B------:R-:W-:Y:S05]  /*80c0*/  BSYNC.RECONVERGENT B1 ;  /* 0x0000000000017941 */ /* 0x000fea0003800200 */
.L_x_1:
[----:B------:R-:W4:Y:S01]  /*80d0*/  LDCU UR9, c[0x0][0x438] ;  /* 0x00008700ff0977ac */ /* 0x000f220008000800 */
[----:B------:R-:W1:Y:S01]  /*80e0*/  LDCU UR10, c[0x0][0x370] ;  /* 0x00006e00ff0a77ac */ /* 0x000e620008000800 */
[----:B----4-:R-:W-:-:S04]  /*80f0*/  UIADD3 UR9, UPT, UPT, UR9, 0x7f, URZ ;  /* 0x0000007f09097890 */ /* 0x010fc8000fffe0ff */
[----:B------:R-:W-:Y:S02]  /*8100*/  USHF.R.S32.HI UR8, URZ, 0x1f, UR9 ;  /* 0x0000001fff087899 */ /* 0x000fe40008011409 */
[----:B-1----:R-:W-:Y:S02]  /*8110*/  UIADD3 UR45, UPT, UPT, UR10, UR45, URZ ;  /* 0x0000002d0a2d7290 */ /* 0x002fe4000fffe0ff */
[----:B------:R-:W-:Y:S01]  /*8120*/  ULEA.HI UR8, UR8, UR9, URZ, 0x7 ;  /* 0x0000000908087291 */ /* 0x000fe2000f8f38ff */
[----:B------:R-:W-:-:S03]  /*8130*/  UMOV UR10, UR23 ;  /* 0x00000017000a7c82 */ /* 0x000fc60008000000 */
[----:B------:R-:W-:-:S04]  /*8140*/  USHF.R.S32.HI UR8, URZ, 0x7, UR8 ;  /* 0x00000007ff087899 */ /* 0x000fc80008011408 */
[----:B------:R-:W-:-:S09]  /*8150*/  UISETP.GE.AND UP0, UPT, UR45, UR8, UPT ;  /* 0x000000082d00728c */ /* 0x000fd2000bf06270 */
[----:B------:R-:W-:Y:S05]  /*8160*/  BRA.U !UP0, `(.L_x_58) ;  /* 0xffffff8108707547 */ /* 0x000fea000b83ffff */
[----:B------:R-:W-:Y:S05]  /*8170*/  EXIT ;  /* 0x000000000000794d */ /* 0x000fea0003800000 */
.L_x_59:
[----:B------:R-:W-:-:S00]  /*8180*/  BRA `(.L_x_59) ;  /* 0xfffffffc00fc7947 */ /* 0x000fc0000383ffff */
[----:B------:R-:W-:-:S00]  /*8190*/  NOP ;  /* 0x0000000000007918 */ /* 0x000fc00000000000 */
        /* <DEDUP_REMOVED lines=14> */
.L_x_875:


//--------------------- .text._ZN5flash44flash_bwd_dq_dk_dv_loop_seqk_parallel_kernelI23Flash_bwd_kernel_traitsILi96ELi64ELi128ELi8ELi2ELi4ELi4ELb1ELb0EN7cutlass6half_tE19Flash_kernel_traitsILi96ELi64ELi128ELi8ES3_EELb0ELb1ELb0ELb0ELb1ELb1ELb0EEEvNS_16Flash_bwd_paramsE --------------------------
	.section	.text._ZN5flash44flash_bwd_dq_dk_dv_loop_seqk_parallel_kernelI23Flash_bwd_kernel_traitsILi96ELi64ELi128ELi8ELi2ELi4ELi4ELb1ELb0EN7cutlass6half_tE19Flash_kernel_traitsILi96ELi64ELi128ELi8ES3_EELb0ELb1ELb0ELb0ELb1ELb1ELb0EEEvNS_16Flash_bwd_paramsE,"ax",@progbits
	.align	128
        .global         _ZN5flash44flash_bwd_dq_dk_dv_loop_seqk_parallel_kernelI23Flash_bwd_kernel_traitsILi96ELi64ELi128ELi8ELi2ELi4ELi4ELb1ELb0EN7cutlass6half_tE19Flash_kernel_traitsILi96ELi64ELi128ELi8ES3_EELb0ELb1ELb0ELb0ELb1ELb1ELb0EEEvNS_16Flash_bwd_paramsE
        .type           _ZN5flash44flash_bwd_dq_dk_dv_loop_seqk_parallel_kernelI23Flash_bwd_kernel_traitsILi96ELi64ELi128ELi8ELi2ELi4ELi4ELb1ELb0EN7cutlass6half_tE19Flash_kernel_traitsILi96ELi64ELi128ELi8ES3_EELb0ELb1ELb0ELb0ELb1ELb1ELb0EEEvNS_16Flash_bwd_paramsE,@function
        .size           _ZN5flash44flash_bwd_dq_dk_dv_loop_seqk_parallel_kernelI23Flash_bwd_kernel_traitsILi96ELi64ELi128ELi8ELi2ELi4ELi4ELb1ELb0EN7cutlass6half_tE19Flash_kernel_traitsILi96ELi64ELi128ELi8ES3_EELb0ELb1ELb0ELb0ELb1ELb1ELb0EEEvNS_16Flash_bwd_paramsE,(.L_x_876 - _ZN5flash44flash_bwd_dq_dk_dv_loop_seqk_parallel_kernelI23Flash_bwd_kernel_traitsILi96ELi64ELi128ELi8ELi2ELi4ELi4ELb1ELb0EN7cutlass6half_tE19Flash_kernel_traitsILi96ELi64ELi128ELi8ES3_EELb0ELb1ELb0ELb0ELb1ELb1ELb0EEEvNS_16Flash_bwd_paramsE)
        .other          _ZN5flash44flash_bwd_dq_dk_dv_loop_seqk_parallel_kernelI23Flash_bwd_kernel_traitsILi96ELi64ELi128ELi8ELi2ELi4ELi4ELb1ELb0EN7cutlass6half_tE19Flash_kernel_traitsILi96ELi64ELi128ELi8ES3_EELb0ELb1ELb0ELb0ELb1ELb1ELb0EEEvNS_16Flash_bwd_paramsE,@"STO_CUDA_ENTRY STV_DEFAULT"
_ZN5flash44flash_bwd_dq_dk_dv_loop_seqk_parallel_kernelI23Flash_bwd_kernel_traitsILi96ELi64ELi128ELi8ELi2ELi4ELi4ELb1ELb0EN7cutlass6half_tE19Flash_kernel_traitsILi96ELi64ELi128ELi8ES3_EELb0ELb1ELb0ELb0ELb1ELb1ELb0EEEvNS_16Flash_bwd_paramsE:
.text._ZN5flash44flash_bwd_dq_dk_dv_loop_seqk_parallel_kernelI23Flash_bwd_kernel_traitsILi96ELi64ELi128ELi8ELi2ELi4ELi4ELb1ELb0EN7cutlass6half_tE19Flash_kernel_traitsILi96ELi64ELi128ELi8ES3_EELb0ELb1ELb0ELb0ELb1ELb1ELb0EEEvNS_16Flash_bwd_paramsE:
[----:B------:R-:W1:Y:S08]  /*0000*/  LDC R1, c[0x0][0x37c] ;  /* 0x0000df00ff017b82 */ /* 0x000e700000000800 */
[----:B------:R-:W2:Y:S01]  /*0010*/  LDC R0, c[0x0][0x438] ;  /* 0x00010e00ff007b82 */ /* 0x000ea20000000800 */
[----:B-1----:R-:W-:-:S07]  /*0020*/  VIADD R1, R1, 0xfffffff8 ;  /* 0xfffffff801017836 */ /* 0x002fce0000000000 */
[----:B------:R-:W1:Y:S01]  /*0030*/  S2UR UR39, SR_CTAID.X ;  /* 0x00000000002779c3 */ /* 0x000e620000002500 */
[----:B--2---:R-:W-:-:S05]  /*0040*/  VIADD R0, R0, 0x7f ;  /* 0x0000007f00007836 */ /* 0x004fca0000000000 */
[----:B------:R-:W-:-:S04]  /*0050*/  SHF.R.S32.HI R2, RZ, 0x1f, R0 ;  /* 0x0000001fff027819 */ /* 0x000fc80000011400 */
[----:B------:R-:W-:-:S04]  /*0060*/  LEA.HI R0, R2, R0, RZ, 0x7 ;  /* 0x0000000002007211 */ /* 0x000fc800078f38ff */
[----:B------:R-:W-:-:S04]  /*0070*/  SHF.R.S32.HI R0, RZ, 0x7, R0 ;  /* 0x00000007ff007819 */ /* 0x000fc80000011400 */
[----:B-1----:R-:W-:-:S13]  /*0080*/  ISETP.LE.AND P0, PT, R0, UR39, PT ;  /* 0x0000002700007c0c */ /* 0x002fda000bf03270 */
[----:B------:R-:W-:Y:S05]  /*0090*/  @P0 EXIT ;  /* 0x000000000000094d */ /* 0x000fea0003800000 */
[----:B------:R-:W1:Y:S01]  /*00a0*/  LDCU.64 UR8, c[0x0][0x478] ;  /* 0x00008f00ff0877ac */ /* 0x000e620008000a00 */
[----:B------:R-:W-:Y:S01]  /*00b0*/  S2UR UR30, SR_CgaCtaId ;  /* 0x00000000001e79c3 */ /* 0x000fe20000008800 */
[----:B------:R-:W2:Y:S01]  /*00c0*/  LDCU.64 UR10, c[0x0][0x470] ;  /* 0x00008e00ff0a77ac */ /* 0x000ea20008000a00 */
[----:B------:R-:W3:Y:S06]  /*00d0*/  LDCU.64 UR36, c[0x0][0x358] ;  /* 0x00006b00ff2477ac */ /* 0x000eec0008000a00 */
[----:B------:R-:W4:Y:S01]  /*00e0*/  S2UR UR29, SR_CgaCtaId ;  /* 0x00000000001d79c3 */ /* 0x000f220000008800 */
[----:B------:R-:W-:Y:S01]  /*00f0*/  UMOV UR34, URZ ;  /* 0x000000ff00227c82 */ /* 0x000fe20008000000 */
[----:B------:R-:W-:-:S06]  /*0100*/  UMOV UR35, URZ ;  /* 0x000000ff00237c82 */ /* 0x000fcc0008000000 */
[----:B------:R-:W3:Y:S01]  /*0110*/  S2UR UR33, SR_CTAID.Y ;  /* 0x00000000002179c3 */ /* 0x000ee20000002600 */
[----:B-1----:R-:W-:-:S04]  /*0120*/  UISETP.NE.U32.AND UP3, UPT, UR8, URZ, UPT ;  /* 0x000000ff0800728c */ /* 0x002fc8000bf65070 */
[----:B------:R-:W-:Y:S02]  /*0130*/  UISETP.NE.AND.EX UP3, UPT, UR9, URZ, UPT, UP3 ;  /* 0x000000ff0900728c */ /* 0x000fe4000bf65330 */
[----:B--2---:R-:W-:Y:S01]  /*0140*/  UISETP.NE.U32.AND UP4, UPT, UR10, URZ, UPT ;  /* 0x000000ff0a00728c */ /* 0x004fe2000bf85070 */
[----:B------:R-:W1:Y:S03]  /*0150*/  S2UR UR32, SR_CTAID.Z ;  /* 0x00000000002079c3 */ /* 0x000e660000002700 */
[----:B------:R-:W-:-:S05]  /*0160*/  UISETP.NE.AND.EX UP4, UPT, UR11, URZ, UPT, UP4 ;  /* 0x000000ff0b00728c */ /* 0x000fca000bf85340 */
[----:B------:R-:W2:Y:S01]  /*0170*/  @!UP3 LDCU.64 UR4, c[0x0][0x488] ;  /* 0x00009100ff04b7ac */ /* 0x000ea20008000a00 */
[----:B------:R-:W1:Y:S01]  /*0180*/  S2UR UR28, SR_CTAID.Y ;  /* 0x00000000001c79c3 */ /* 0x000e620000002600 */
[----:B------:R-:W5:Y:S07]  /*0190*/  @!UP3 LDCU.64 UR26, c[0x0][0x438] ;  /* 0x00008700ff1ab7ac */ /* 0x000f6e0008000a00 */
[----:B------:R-:W1:Y:S01]  /*01a0*/  S2UR UR31, SR_CTAID.Z ;  /* 0x00000000001f79c3 */ /* 0x000e620000002700 */
[----:B--2---:R-:W-:-:S03]  /*01b0*/  @!UP3 UISETP.NE.U32.AND UP0, UPT, UR4, URZ, UPT ;  /* 0x000000ff0400b28c */ /* 0x004fc6000bf05070 */
[----:B------:R-:W-:Y:S01]  /*01c0*/  UMOV UR4, 0x400 ;  /* 0x0000040000047882 */ /* 0x000fe20000000000 */
[----:B------:R-:W-:Y:S02]  /*01d0*/  @!UP3 UISETP.NE.AND.EX UP0, UPT, UR5, URZ, UPT, UP0 ;  /* 0x000000ff0500b28c */ /* 0x000fe4000bf05300 */
[----:B----4-:R-:W-:Y:S01]  /*01e0*/  ULEA UR29, UR29, UR4, 0x18 ;  /* 0x000000041d1d7291 */ /* 0x010fe2000f8ec0ff */
[----:B------:R-:W-:Y:S01]  /*01f0*/  UMOV UR5, 0x400 ;  /* 0x0000040000057882 */ /* 0x000fe20000000000 */
[----:B-----5:R-:W-:Y:S02]  /*0200*/  @!UP3 USEL UR38, UR27, URZ, UP0 ;  /* 0x000000ff1b26b287 */ /* 0x020fe40008000000 */
[----:B------:R-:W-:Y:S01]  /*0210*/  ULEA UR30, UR30, UR5, 0x18 ;  /* 0x000000051e1e7291 */ /* 0x000fe2000f8ec0ff */
[----:B---3--:R-:W-:-:S11]  /*0220*/  UMOV UR27, 0xffffd000 ;  /* 0xffffd000001b7882 */ /* 0x008fd60000000000 */
.L_x_67:
[----:B------:R-:W-:Y:S01]  /*0230*/  @UP4 ULEA UR6, UP1, UR33, UR10, 0x2 ;  /* 0x0000000a21064291 */ /* 0x000fe2000f8210ff */
[----:B------:R-:W-:Y:S01]  /*0240*/  PLOP3.LUT P1, PT, PT, PT, UP4, 0x80, 0x8 ;  /* 0x000000000008781c */ /* 0x000fe20003f2f048 */
[----:B------:R-:W-:Y:S01]  /*0250*/  @UP3 ULEA UR4, UP0, UR33, UR8, 0x2 ;  /* 0x0000000821043291 */ /* 0x000fe2000f8010ff */
[----:B------:R-:W-:Y:S01]  /*0260*/  PLOP3.LUT P0, PT, PT, PT, UP3, 0x80, 0x8 ;  /* 0x000000000008781c */ /* 0x000fe20003f0f038 */
[----:B------:R-:W-:Y:S02]  /*0270*/  @UP4 ULEA.HI.X UR7, UR33, UR11, URZ, 0x2, UP1 ;  /* 0x0000000b21074291 */ /* 0x000fe400088f14ff */
[----:B------:R-:W-:Y:S01]  /*0280*/  @UP3 ULEA.HI.X UR5, UR33, UR9, URZ, 0x2, UP0 ;  /* 0x0000000921053291 */ /* 0x000fe200080f14ff */
[----:B--2---:R-:W-:Y:S02]  /*0290*/  IMAD.U32 R4, RZ, RZ, UR6 ;  /* 0x00000006ff047e24 */ /* 0x004fe4000f8e00ff */
[----:B------:R-:W-:Y:S02]  /*02a0*/  IMAD.U32 R2, RZ, RZ, UR4 ;  /* 0x00000004ff027e24 */ /* 0x000fe4000f8e00ff */
[----:B------:R-:W-:-:S02]  /*02b0*/  IMAD.U32 R5, RZ, RZ, UR7 ;  /* 0x00000007ff057e24 */ /* 0x000fc4000f8e00ff */
[----:B------:R-:W-:-:S03]  /*02c0*/  IMAD.U32 R3, RZ, RZ, UR5 ;  /* 0x00000005ff037e24 */ /* 0x000fc6000f8e00ff */
[----:B------:R-:W2:Y:S04]  /*02d0*/  @P1 LDG.E R4, desc[UR36][R4.64] ;  /* 0x0000002404041981 */ /* 0x000ea8000c1e1900 */
[----:B------:R-:W3:Y:S01]  /*02e0*/  @P0 LDG.E R0, desc[UR36][R2.64] ;  /* 0x0000002402000981 */ /* 0x000ee2000c1e1900 */
[----:B------:R-:W-:Y:S01]  /*02f0*/  UMOV UR50, URZ ;  /* 0x000000ff00327c82 */ /* 0x000fe20008000000 */
[----:B------:R-:W-:Y:S01]  /*0300*/  USHF.L.U32 UR40, UR39, 0x7, URZ ;  /* 0x0000000727287899 */ /* 0x000fe200080006ff */
[----:B--2---:R-:W-:Y:S02]  /*0310*/  @P1 R2UR UR50, R4 ;  /* 0x00000000043212ca */ /* 0x004fe400000e0000 */
[----:B---3--:R-:W-:-:S13]  /*0320*/  @P0 R2UR UR49, R0 ;  /* 0x00000000003102ca */ /* 0x008fda00000e0000 */
[----:B------:R-:W-:Y:S02]  /*0330*/  @UP3 UIADD3 UR49, UPT, UPT, UR49, -UR50, URZ ;  /* 0x8000003231313290 */ /* 0x000fe4000fffe0ff */
[----:B------:R-:W-:-:S04]  /*0340*/  @!UP3 UIADD3 UR49, UPT, UPT, UR38, UR26, -UR50 ;  /* 0x0000001a2631b290 */ /* 0x000fc8000fffe832 */
[----:B------:R-:W-:-:S09]  /*0350*/  UISETP.GE.AND UP0, UPT, UR40, UR49, UPT ;  /* 0x000000312800728c */ /* 0x000fd2000bf06270 */
[----:B------:R-:W-:Y:S05]  /*0360*/  BRA.U UP0, `(.L_x_60) ;  /* 0x0000005d007c7547 */ /* 0x000fea000b800000 */
[----:B------:R-:W2:Y:S01]  /*0370*/  LDC R5, c[0x0][0x3e8] ;  /* 0x0000fa00ff057b82 */ /* 0x000ea20000000800 */
[----:B------:R-:W3:Y:S01]  /*0380*/  S2R R6, SR_CTAID.Z ;  /* 0x0000000000067919 */ /* 0x000ee20000002700 */
[----:B------:R-:W4:Y:S01]  /*0390*/  LDCU.U8 UR4, c[0x0][0x548] ;  /* 0x0000a900ff0477ac */ /* 0x000f220008000000 */
[----:B------:R-:W5:Y:S01]  /*03a0*/  LDCU UR42, c[0x0][0x434] ;  /* 0x00008680ff2a77ac */ /* 0x000f620008000800 */
[----:B------:R-:W1:Y:S01]  /*03b0*/  LDCU.U8 UR51, c[0x0][0x5f0] ;  /* 0x0000be00ff3377ac */ /* 0x000e620008000000 */
[----:B------:R-:W-:Y:S02]  /*03c0*/  USHF.L.U32 UR46, UR33, 0x7, URZ ;  /* 0x00000007212e7899 */ /* 0x000fe400080006ff */
[----:B----4-:R-:W-:Y:S01]  /*03d0*/  UISETP.NE.AND UP0, UPT, UR4, URZ, UPT ;  /* 0x000000ff0400728c */ /* 0x010fe2000bf05270 */
[----:B--2---:R-:W-:Y:S01]  /*03e0*/  IABS R0, R5 ;  /* 0x0000000500007213 */ /* 0x004fe20000000000 */
[----:B-----5:R-:W-:-:S04]  /*03f0*/  UIADD3 UR5, UPT, UPT, UR42, 0x3f, URZ ;  /* 0x0000003f2a057890 */ /* 0x020fc8000fffe0ff */
[----:B------:R-:W-:Y:S01]  /*0400*/  IMAD.MOV.U32 R4, RZ, RZ, R0 ;  /* 0x000000ffff047224 */ /* 0x000fe200078e0000 */
[----:B------:R-:W-:-:S04]  /*0410*/  USHF.R.S32.HI UR48, URZ, 0x1f, UR5 ;  /* 0x0000001fff307899 */ /* 0x000fc80008011405 */
[----:B------:R-:W1:Y:S01]  /*0420*/  @UP0 LDCU UR47, c[0x0][0x454] ;  /* 0x00008a80ff2f07ac */ /* 0x000e620008000800 */
[----:B------:R-:W2:Y:S01]  /*0430*/  I2F.RP R2, R4 ;  /* 0x0000000400027306 */ /* 0x000ea20000209400 */
[----:B---3--:R-:W-:Y:S01]  /*0440*/  IABS R6, R6 ;  /* 0x0000000600067213 */ /* 0x008fe20000000000 */
[----:B------:R-:W3:Y:S01]  /*0450*/  @!UP0 LDCU UR4, c[0x0][0x3e0] ;  /* 0x00007c00ff0487ac */ /* 0x000ee20008000800 */
[----:B------:R-:W-:-:S04]  /*0460*/  ULEA.HI UR48, UR48, UR5, URZ, 0x6 ;  /* 0x0000000530307291 */ /* 0x000fc8000f8f30ff */
[----:B------:R-:W-:Y:S01]  /*0470*/  USHF.R.S32.HI UR48, URZ, 0x6, UR48 ;  /* 0x00000006ff307899 */ /* 0x000fe20008011430 */
[----:B--2---:R-:W2:Y:S01]  /*0480*/  MUFU.RCP R2, R2 ;  /* 0x0000000200027308 */ /* 0x004ea20000001000 */
[----:B-1----:R-:W-:Y:S02]  /*0490*/  @UP0 UIMAD UR47, UR32, UR47, URZ ;  /* 0x0000002f202f02a4 */ /* 0x002fe4000f8e02ff */
[----:B---3--:R-:W-:Y:S02]  /*04a0*/  @!UP0 UIMAD UR4, UR33, UR4, UR32 ;  /* 0x00000004210482a4 */ /* 0x008fe4000f8e0220 */
[----:B------:R-:W-:Y:S02]  /*04b0*/  @UP0 UIMAD UR47, UR33, UR42, UR47 ;  /* 0x0000002a212f02a4 */ /* 0x000fe4000f8e022f */
[----:B------:R-:W-:Y:S01]  /*04c0*/  @!UP0 UIMAD UR47, UR4, UR42, URZ ;  /* 0x0000002a042f82a4 */ /* 0x000fe2000f8e02ff */
[----:B--2---:R-:W-:-:S04]  /*04d0*/  VIADD R2, R2, 0xffffffe ;  /* 0x0ffffffe02027836 */ /* 0x004fc80000000000 */
        /* <DEDUP_REMOVED lines=21> */
[----:B------:R-:W-:Y:S06]  /*0630*/  BRA.U !UP0, `(.L_x_61) ;  /* 0x00000001081c7547 */ /* 0x000fec000b800000 */
[----:B------:R-:W1:Y:S01]  /*0640*/  LDCU UR5, c[0x0][0x430] ;  /* 0x00008600ff0577ac */ /* 0x000e620008000800 */
[----:B------:R-:W1:Y:S01]  /*0650*/  LDCU UR4, c[0x0][0x454] ;  /* 0x00008a80ff0477ac */ /* 0x000e620008000800 */
[----:B------:R-:W2:Y:S01]  /*0660*/  LDCU UR41, c[0x0][0x444] ;  /* 0x00008880ff2977ac */ /* 0x000ea20008000800 */
[----:B-1----:R-:W-:Y:S02]  /*0670*/  ULEA UR4, UR5, UR4, 0x7 ;  /* 0x0000000405047291 */ /* 0x002fe4000f8e38ff */
[----:B--2---:R-:W-:-:S04]  /*0680*/  UIMAD UR45, UR33, UR41, UR46 ;  /* 0x00000029212d72a4 */ /* 0x004fc8000f8e022e */
[----:B------:R-:W-:Y:S01]  /*0690*/  UIMAD UR45, UR4, UR32, UR45 ;  /* 0x00000020042d72a4 */ /* 0x000fe2000f8e022d */
[----:B------:R-:W-:Y:S11]  /*06a0*/  BRA `(.L_x_62) ;  /* 0x0000000000107947 */ /* 0x000ff60003800000 */
.L_x_61:
[----:B------:R-:W1:Y:S01]  /*06b0*/  LDCU UR45, c[0x0][0x3e0] ;  /* 0x00007c00ff2d77ac */ /* 0x000e620008000800 */
[----:B------:R-:W2:Y:S01]  /*06c0*/  LDCU UR41, c[0x0][0x444] ;  /* 0x00008880ff2977ac */ /* 0x000ea20008000800 */
[----:B-1----:R-:W-:-:S04]  /*06d0*/  UIMAD UR45, UR33, UR45, UR32 ;  /* 0x0000002d212d72a4 */ /* 0x002fc8000f8e0220 */
[----:B--2---:R-:W-:-:S12]  /*06e0*/  UIMAD UR45, UR45, UR41, URZ ;  /* 0x000000292d2d72a4 */ /* 0x004fd8000f8e02ff */
.L_x_62:
[----:B------:R-:W1:Y:S01]  /*06f0*/  S2R R226, SR_TID.X ;  /* 0x0000000000e27919 */ /* 0x000e620000002100 */
[----:B------:R-:W2:Y:S01]  /*0700*/  LDCU.64 UR20, c[0x0][0x588] ;  /* 0x0000b100ff1477ac */ /* 0x000ea20008000a00 */
[----:B------:R-:W-:Y:S01]  /*0710*/  IMAD.MOV.U32 R3, RZ, RZ, RZ ;  /* 0x000000ffff037224 */ /* 0x000fe200078e00ff */
[----:B------:R-:W3:Y:S01]  /*0720*/  LDCU.64 UR18, c[0x0][0x3c0] ;  /* 0x00007800ff1277ac */ /* 0x000ee20008000a00 */
[----:B------:R-:W4:Y:S01]  /*0730*/  LDCU.64 UR14, c[0x0][0x3b8] ;  /* 0x00007700ff0e77ac */ /* 0x000f220008000a00 */
[----:B------:R-:W1:Y:S01]  /*0740*/  LDCU.64 UR24, c[0x0][0x3b0] ;  /* 0x00007600ff1877ac */ /* 0x000e620008000a00 */
[----:B------:R-:W1:Y:S01]  /*0750*/  LDCU.128 UR4, c[0x0][0x590] ;  /* 0x0000b200ff0477ac */ /* 0x000e620008000c00 */
[----:B--2---:R-:W-:Y:S01]  /*0760*/  IMAD.U32 R6, RZ, RZ, UR20 ;  /* 0x00000014ff067e24 */ /* 0x004fe2000f8e00ff */
[----:B------:R-:W2:Y:S01]  /*0770*/  LDCU.64 UR12, c[0x0][0x3a0] ;  /* 0x00007400ff0c77ac */ /* 0x000ea20008000a00 */
[----:B------:R-:W-:Y:S02]  /*0780*/  IMAD.U32 R0, RZ, RZ, UR21 ;  /* 0x00000015ff007e24 */ /* 0x000fe4000f8e00ff */
[----:B---3--:R-:W-:Y:S01]  /*0790*/  IMAD.U32 R4, RZ, RZ, UR18 ;  /* 0x00000012ff047e24 */ /* 0x008fe2000f8e00ff */
[----:B------:R-:W-:-:S02]  /*07a0*/  UIADD3 UR44, UPT, UPT, UR48, -0x1, URZ ;  /* 0xffffffff302c7890 */ /* 0x000fc4000fffe0ff */
[----:B------:R-:W-:Y:S01]  /*07b0*/  USHF.R.S32.HI UR53, URZ, 0x1f, UR50 ;  /* 0x0000001fff357899 */ /* 0x000fe20008011432 */
[----:B----4-:R-:W-:Y:S01]  /*07c0*/  IMAD.U32 R8, RZ, RZ, UR14 ;  /* 0x0000000eff087e24 */ /* 0x010fe2000f8e00ff */
[----:B------:R-:W-:Y:S02]  /*07d0*/  UIADD3 UR54, UP0, UPT, UR40, UR50, URZ ;  /* 0x0000003228367290 */ /* 0x000fe4000ff1e0ff */
[----:B------:R-:W-:Y:S01]  /*07e0*/  USHF.L.U32 UR43, UR44, 0x6, URZ ;  /* 0x000000062c2b7899 */ /* 0x000fe200080006ff */
[----:B-1----:R-:W-:Y:S01]  /*07f0*/  IMAD.SHL.U32 R163, R226, 0x8, RZ ;  /* 0x00000008e2a37824 */ /* 0x002fe200078e00ff */
[----:B------:R-:W-:Y:S01]  /*0800*/  ULEA.HI.X.SX32 UR53, UR40, UR53, 0x1, UP0 ;  /* 0x0000003528357291 */ /* 0x000fe200080f0eff */
[----:B------:R-:W-:Y:S01]  /*0810*/  SHF.R.U32.HI R21, RZ, 0x2, R226 ;  /* 0x00000002ff157819 */ /* 0x000fe200000116e2 */
[----:B------:R-:W-:Y:S01]  /*0820*/  USHF.R.S32.HI UR52, URZ, 0x1f, UR43 ;  /* 0x0000001fff347899 */ /* 0x000fe2000801142b */
[----:B------:R-:W-:Y:S01]  /*0830*/  IMAD.U32 R12, RZ, RZ, UR4 ;  /* 0x00000004ff0c7e24 */ /* 0x000fe2000f8e00ff */
[----:B------:R-:W-:Y:S01]  /*0840*/  LOP3.LUT R2, R163, 0x18, RZ, 0xc0, !PT ;  /* 0x00000018a3027812 */ /* 0x000fe200078ec0ff */
[----:B------:R-:W1:Y:S01]  /*0850*/  LDCU.64 UR22, c[0x0][0x398] ;  /* 0x00007300ff1677ac */ /* 0x000e620008000a00 */
[----:B------:R-:W-:-:S02]  /*0860*/  IMAD.U32 R15, RZ, RZ, UR7 ;  /* 0x00000007ff0f7e24 */ /* 0x000fc4000f8e00ff */
[----:B------:R-:W-:Y:S01]  /*0870*/  IMAD R19, R21, UR15, RZ ;  /* 0x0000000f15137c24 */ /* 0x000fe2000f8e02ff */
[----:B------:R-:W3:Y:S01]  /*0880*/  LDCU.64 UR16, c[0x0][0x3a8] ;  /* 0x00007500ff1077ac */ /* 0x000ee20008000a00 */
[----:B------:R-:W-:Y:S01]  /*0890*/  IMAD.WIDE.U32 R6, R6, UR33, R2 ;  /* 0x0000002106067c25 */ /* 0x000fe2000f8e0002 */
[----:B------:R-:W-:-:S03]  /*08a0*/  UIMAD UR20, UR53, UR18, URZ ;  /* 0x00000012351472a4 */ /* 0x000fc6000f8e02ff */
[----:B------:R-:W-:Y:S01]  /*08b0*/  IMAD R7, R0, UR33, R7 ;  /* 0x0000002100077c24 */ /* 0x000fe2000f8e0207 */
[----:B------:R-:W-:Y:S01]  /*08c0*/  UIMAD UR53, UR53, UR14, URZ ;  /* 0x0000000e353572a4 */ /* 0x000fe2000f8e02ff */
[--C-:B------:R-:W-:Y:S01]  /*08d0*/  IMAD.WIDE.U32 R4, R4, UR54, R2.reuse ;  /* 0x0000003604047c25 */ /* 0x100fe2000f8e0002 */
[----:B------:R-:W-:Y:S02]  /*08e0*/  UIMAD UR21, UR52, UR24, URZ ;  /* 0x00000018341572a4 */ /* 0x000fe4000f8e02ff */
[----:B------:R-:W-:Y:S01]  /*08f0*/  UIMAD UR20, UR54, UR19, UR20 ;  /* 0x00000013361472a4 */ /* 0x000fe2000f8e0214 */
[----:B------:R-:W-:Y:S01]  /*0900*/  IMAD.WIDE.U32 R8, R8, UR54, R2 ;  /* 0x0000003608087c25 */ /* 0x000fe2000f8e0002 */
[----:B------:R-:W-:Y:S02]  /*0910*/  UIMAD UR53, UR54, UR15, UR53 ;  /* 0x0000000f363572a4 */ /* 0x000fe4000f8e0235 */
[----:B------:R-:W-:Y:S01]  /*0920*/  UIMAD.WIDE.U32 UR54, UR43, UR24, URZ ;  /* 0x000000182b3672a5 */ /* 0x000fe2000f8e00ff */
[----:B------:R-:W-:Y:S01]  /*0930*/  IMAD.WIDE.U32 R12, R12, UR43, R6 ;  /* 0x0000002b0c0c7c25 */ /* 0x000fe2000f8e0006 */
[----:B------:R-:W-:-:S02]  /*0940*/  UIMAD UR21, UR43, UR25, UR21 ;  /* 0x000000192b1572a4 */ /* 0x000fc4000f8e0215 */
[----:B------:R-:W-:Y:S01]  /*0950*/  USHF.L.U32 UR7, UR18, 0x6, URZ ;  /* 0x0000000612077899 */ /* 0x000fe200080006ff */
[----:B--2---:R-:W-:Y:S01]  /*0960*/  IMAD.U32 R6, RZ, RZ, UR12 ;  /* 0x0000000cff067e24 */ /* 0x004fe2000f8e00ff */
[----:B------:R-:W-:Y:S01]  /*0970*/  UIMAD UR12, UR52, UR4, URZ ;  /* 0x00000004340c72a4 */ /* 0x000fe2000f8e02ff */
[----:B------:R-:W-:Y:S01]  /*0980*/  VIADD R9, R9, UR53 ;  /* 0x0000003509097c36 */ /* 0x000fe20008000000 */
[----:B------:R-:W-:Y:S01]  /*0990*/  UIADD3 UR21, UPT, UPT, UR55, UR21, URZ ;  /* 0x0000001537157290 */ /* 0x000fe2000fffe0ff */
[----:B------:R-:W-:Y:S01]  /*09a0*/  LOP3.LUT R2, R2, UR54, RZ, 0xfc, !PT ;  /* 0x0000003602027c12 */ /* 0x000fe2000f8efcff */
[----:B------:R-:W-:Y:S01]  /*09b0*/  UIMAD UR12, UR43, UR5, UR12 ;  /* 0x000000052b0c72a4 */ /* 0x000fe2000f8e020c */
[----:B------:R-:W-:Y:S01]  /*09c0*/  VIADD R5, R5, UR20 ;  /* 0x0000001405057c36 */ /* 0x000fe20008000000 */
[----:B------:R-:W-:Y:S01]  /*09d0*/  ULOP3.LUT UR44, UR44, 0x80000001, URZ, 0xc0, !UPT ;  /* 0x800000012c2c7892 */ /* 0x000fe2000f8ec0ff */
[----:B---3--:R-:W-:Y:S01]  /*09e0*/  IMAD.U32 R10, RZ, RZ, UR16 ;  /* 0x00000010ff0a7e24 */ /* 0x008fe2000f8e00ff */
[----:B------:R-:W-:Y:S01]  /*09f0*/  UIADD3 UR47, UPT, UPT, UR43, UR47, URZ ;  /* 0x0000002f2b2f7290 */ /* 0x000fe2000fffe0ff */
[----:B------:R-:W-:Y:S01]  /*0a00*/  IMAD.U32 R3, RZ, RZ, UR21 ;  /* 0x00000015ff037e24 */ /* 0x000fe2000f8e00ff */
[----:B------:R-:W-:Y:S01]  /*0a10*/  UISETP.NE.AND UP0, UPT, UR44, 0x1, UPT ;  /* 0x000000012c00788c */ /* 0x000fe2000bf05270 */
[----:B-1----:R-:W-:-:S02]  /*0a20*/  IMAD.U32 R0, RZ, RZ, UR22 ;  /* 0x00000016ff007e24 */ /* 0x002fc4000f8e00ff */
[----:B------:R-:W-:Y:S01]  /*0a30*/  IMAD.WIDE.U32 R6, R6, UR33, R8 ;  /* 0x0000002106067c25 */ /* 0x000fe2000f8e0008 */
[----:B------:R-:W1:Y:S03]  /*0a40*/  LDCU.64 UR20, c[0x0][0x3d8] ;  /* 0x00007b00ff1477ac */ /* 0x000e660008000a00 */
[----:B------:R-:W-:-:S04]  /*0a50*/  IMAD.WIDE.U32 R10, R10, UR33, R4 ;  /* 0x000000210a0a7c25 */ /* 0x000fc8000f8e0004 */
[----:B------:R-:W-:-:S04]  /*0a60*/  IMAD.WIDE.U32 R8, R0, UR33, R2 ;  /* 0x0000002100087c25 */ /* 0x000fc8000f8e0002 */
[----:B------:R-:W-:Y:S02]  /*0a70*/  IMAD.U32 R0, RZ, RZ, UR13 ;  /* 0x0000000dff007e24 */ /* 0x000fe4000f8e00ff */
[----:B------:R-:W-:Y:S01]  /*0a80*/  VIADD R5, R13, UR12 ;  /* 0x0000000c0d057c36 */ /* 0x000fe20008000000 */
[----:B------:R-:W2:Y:S01]  /*0a90*/  LDCU.64 UR12, c[0x0][0x3c8] ;  /* 0x00007900ff0c77ac */ /* 0x000ea20008000a00 */
[----:B------:R-:W-:Y:S02]  /*0aa0*/  IMAD.U32 R2, RZ, RZ, UR17 ;  /* 0x00000011ff027e24 */ /* 0x000fe4000f8e00ff */
[----:B------:R-:W-:Y:S01]  /*0ab0*/  IMAD.U32 R13, RZ, RZ, UR23 ;  /* 0x00000017ff0d7e24 */ /* 0x000fe2000f8e00ff */
[----:B------:R-:W3:Y:S01]  /*0ac0*/  LDCU.64 UR16, c[0x0][0x3d0] ;  /* 0x00007a00ff1077ac */ /* 0x000ee20008000a00 */
[----:B------:R-:W-:Y:S02]  /*0ad0*/  IMAD R3, R2, UR33, R11 ;  /* 0x0000002102037c24 */ /* 0x000fe4000f8e020b */
[----:B------:R-:W-:Y:S01]  /*0ae0*/  IMAD.U32 R11, RZ, RZ, UR6 ;  /* 0x00000006ff0b7e24 */ /* 0x000fe2000f8e00ff */
[----:B------:R-:W-:Y:S01]  /*0af0*/  USHF.L.U64.HI UR6, UR18, 0x6, UR19 ;  /* 0x0000000612067899 */ /* 0x000fe20008010213 */
[----:B------:R-:W-:Y:S01]  /*0b00*/  IMAD R7, R0, UR33, R7 ;  /* 0x0000002100077c24 */ /* 0x000fe2000f8e0207 */
[----:B------:R-:W4:Y:S01]  /*0b10*/  LDCU.64 UR22, c[0x0][0x550] ;  /* 0x0000aa00ff1677ac */ /* 0x000f220008000a00 */
[----:B-1----:R-:W-:-:S02]  /*0b20*/  IMAD R0, R16, UR20, RZ ;  /* 0x0000001410007c24 */ /* 0x002fc4000f8e02ff */
[----:B------:R-:W-:Y:S02]  /*0b30*/  IMAD.MOV.U32 R4, RZ, RZ, R12 ;  /* 0x000000ffff047224 */ /* 0x000fe400078e000c */
[----:B------:R-:W-:Y:S02]  /*0b40*/  IMAD.MOV.U32 R2, RZ, RZ, R10 ;  /* 0x000000ffff027224 */ /* 0x000fe400078e000a */
[----:B------:R-:W-:Y:S02]  /*0b50*/  IMAD R9, R13, UR33, R9 ;  /* 0x000000210d097c24 */ /* 0x000fe4000f8e0209 */
[----:B--2---:R-:W-:Y:S02]  /*0b60*/  IMAD.U32 R12, RZ, RZ, UR12 ;  /* 0x0000000cff0c7e24 */ /* 0x004fe4000f8e00ff */
[C---:B------:R-:W-:Y:S02]  /*0b70*/  IMAD R17, R14.reuse, UR21, R0 ;  /* 0x000000150e117c24 */ /* 0x040fe4000f8e0200 */
[----:B------:R-:W-:Y:S01]  /*0b80*/  IMAD.WIDE.U32 R2, R14, UR20, R2 ;  /* 0x000000140e027c25 */ /* 0x000fe2000f8e0002 */
[----:B------:R-:W-:-:S03]  /*0b90*/  USHF.L.U64.HI UR20, UR14, 0x6, UR15 ;  /* 0x000000060e147899 */ /* 0x000fc6000801020f */
[----:B---3--:R-:W-:Y:S02]  /*0ba0*/  IMAD R0, R16, UR16, RZ ;  /* 0x0000001010007c24 */ /* 0x008fe4000f8e02ff */
[----:B------:R-:W-:Y:S01]  /*0bb0*/  IMAD.WIDE.U32 R6, R14, UR16, R6 ;  /* 0x000000100e067c25 */ /* 0x000fe2000f8e0006 */
[----:B------:R-:W-:-:S03]  /*0bc0*/  USHF.L.U32 UR16, UR14, 0x6, URZ ;  /* 0x000000060e107899 */ /* 0x000fc600080006ff */
[----:B------:R-:W-:-:S04]  /*0bd0*/  IMAD.WIDE.U32 R12, R12, UR32, R8 ;  /* 0x000000200c0c7c25 */ /* 0x000fc8000f8e0008 */
[----:B------:R-:W-:-:S04]  /*0be0*/  IMAD.WIDE.U32 R4, R11, UR32, R4 ;  /* 0x000000200b047c25 */ /* 0x000fc8000f8e0004 */
[----:B------:R-:W-:Y:S02]  /*0bf0*/  IMAD.U32 R9, RZ, RZ, UR6 ;  /* 0x00000006ff097e24 */ /* 0x000fe4000f8e00ff */
[----:B------:R-:W-:Y:S01]  /*0c00*/  IMAD.U32 R8, RZ, RZ, UR7 ;  /* 0x00000007ff087e24 */ /* 0x000fe2000f8e00ff */
[----:B------:R-:W1:Y:S01]  /*0c10*/  LDCU.64 UR6, c[0x0][0x388] ;  /* 0x00007100ff0677ac */ /* 0x000e620008000a00 */
[----:B------:R-:W-:Y:S02]  /*0c20*/  IMAD R18, R14, UR17, R0 ;  /* 0x000000110e127c24 */ /* 0x000fe4000f8e0200 */
[----:B------:R-:W-:Y:S02]  /*0c30*/  IMAD R15, R15, UR32, R5 ;  /* 0x000000200f0f7c24 */ /* 0x000fe4000f8e0205 */
[----:B------:R-:W-:Y:S02]  /*0c40*/  IMAD.MOV.U32 R14, RZ, RZ, R4 ;  /* 0x000000ffff0e7224 */ /* 0x000fe400078e0004 */
[----:B------:R-:W-:-:S02]  /*0c50*/  IMAD.U32 R5, RZ, RZ, UR20 ;  /* 0x00000014ff057e24 */ /* 0x000fc4000f8e00ff */
[----:B------:R-:W-:Y:S02]  /*0c60*/  IMAD.U32 R4, RZ, RZ, UR16 ;  /* 0x00000010ff047e24 */ /* 0x000fe4000f8e00ff */
[----:B------:R-:W-:Y:S01]  /*0c70*/  IMAD.U32 R0, RZ, RZ, UR13 ;  /* 0x0000000dff007e24 */ /* 0x000fe2000f8e00ff */
[----:B------:R-:W2:Y:S01]  /*0c80*/  LDCU.64 UR12, c[0x0][0x390] ;  /* 0x00007200ff0c77ac */ /* 0x000ea20008000a00 */
[----:B------:R-:W-:-:S04]  /*0c90*/  IMAD.WIDE.U32 R10, R21, UR14, R4 ;  /* 0x0000000e150a7c25 */ /* 0x000fc8000f8e0004 */
[----:B------:R-:W-:Y:S02]  /*0ca0*/  IMAD.IADD R5, R3, 0x1, R17 ;  /* 0x0000000103057824 */ /* 0x000fe400078e0211 */
[----:B------:R-:W-:Y:S01]  /*0cb0*/  IMAD.IADD R3, R7, 0x1, R18 ;  /* 0x0000000107037824 */ /* 0x000fe200078e0212 */
[----:B------:R-:W-:Y:S01]  /*0cc0*/  IADD3 R18, P0, PT, R6, R10, RZ ;  /* 0x0000000a06127210 */ /* 0x000fe20007f1e0ff */
[----:B------:R-:W-:-:S03]  /*0cd0*/  IMAD.WIDE.U32 R8, R21, UR18, R8 ;  /* 0x0000001215087c25 */ /* 0x000fc6000f8e0008 */
[----:B------:R-:W-:Y:S01]  /*0ce0*/  IADD3.X R11, PT, PT, R3, R19, R11, P0, !PT ;  /* 0x00000013030b7210 */ /* 0x000fe200007fe40b */
[C---:B------:R-:W-:Y:S01]  /*0cf0*/  IMAD R16, R21.reuse, UR19, RZ ;  /* 0x0000001315107c24 */ /* 0x040fe2000f8e02ff */
[----:B-1----:R-:W-:Y:S01]  /*0d00*/  LEA R10, P0, R18, UR6, 0x1 ;  /* 0x00000006120a7c11 */ /* 0x002fe2000f8008ff */
[----:B------:R-:W-:Y:S01]  /*0d10*/  IMAD.MOV.U32 R4, RZ, RZ, R2 ;  /* 0x000000ffff047224 */ /* 0x000fe200078e0002 */
[----:B------:R-:W-:Y:S01]  /*0d20*/  IADD3 R17, P1, PT, R2, R8, RZ ;  /* 0x0000000802117210 */ /* 0x000fe20007f3e0ff */
[----:B------:R-:W-:Y:S01]  /*0d30*/  IMAD.WIDE.U32 R14, R21, UR4, R14 ;  /* 0x00000004150e7c25 */ /* 0x000fe2000f8e000e */
[----:B------:R-:W-:Y:S02]  /*0d40*/  LEA.HI.X R11, R18, UR7, R11, 0x1, P0 ;  /* 0x00000007120b7c11 */ /* 0x000fe400080f0c0b */
[----:B------:R-:W-:Y:S01]  /*0d50*/  ISETP.NE.AND P0, PT, RZ, UR51, PT ;  /* 0x00000033ff007c0c */ /* 0x000fe2000bf05270 */
[----:B------:R-:W-:Y:S01]  /*0d60*/  IMAD.MOV.U32 R8, RZ, RZ, R12 ;  /* 0x000000ffff087224 */ /* 0x000fe200078e000c */
[----:B------:R-:W-:Y:S01]  /*0d70*/  IADD3.X R20, PT, PT, R5, R16, R9, P1, !PT ;  /* 0x0000001005147210 */ /* 0x000fe20000ffe409 */
[----:B------:R-:W-:Y:S01]  /*0d80*/  IMAD R9, R0, UR32, R13 ;  /* 0x0000002000097c24 */ /* 0x000fe2000f8e020d */
[----:B----4-:R-:W-:Y:S01]  /*0d90*/  LEA R242, P3, R14, UR22, 0x1 ;  /* 0x000000160ef27c11 */ /* 0x010fe2000f8608ff */
[----:B------:R-:W-:Y:S01]  /*0da0*/  IMAD.WIDE.U32 R12, R21, UR18, R4 ;  /* 0x00000012150c7c25 */ /* 0x000fe2000f8e0004 */
[----:B--2---:R-:W-:-:S03]  /*0db0*/  LEA R4, P1, R17, UR12, 0x1 ;  /* 0x0000000c11047c11 */ /* 0x004fc6000f8208ff */
[----:B------:R-:W-:Y:S01]  /*0dc0*/  IMAD R0, R21, UR5, R15 ;  /* 0x0000000515007c24 */ /* 0x000fe2000f8e020f */
[----:B------:R-:W1:Y:S01]  /*0dd0*/  LDCU.64 UR4, c[0x0][0x380] ;  /* 0x00007000ff0477ac */ /* 0x000e620008000a00 */
[----:B------:R-:W-:Y:S01]  /*0de0*/  IMAD.MOV.U32 R2, RZ, RZ, R6 ;  /* 0x000000ffff027224 */ /* 0x000fe200078e0006 */
[----:B------:R-:W-:Y:S01]  /*0df0*/  LEA R6, P2, R12, UR12, 0x1 ;  /* 0x0000000c0c067c11 */ /* 0x000fe2000f8408ff */
[----:B------:R-:W-:Y:S01]  /*0e00*/  IMAD.IADD R7, R13, 0x1, R16 ;  /* 0x000000010d077824 */ /* 0x000fe200078e0210 */
[----:B------:R-:W-:Y:S01]  /*0e10*/  LEA.HI.X R243, R14, UR23, R0, 0x1, P3 ;  /* 0x000000170ef37c11 */ /* 0x000fe200098f0c00 */
[----:B------:R-:W-:Y:S01]  /*0e20*/  IMAD.WIDE.U32 R8, R21, UR24, R8 ;  /* 0x0000001815087c25 */ /* 0x000fe2000f8e0008 */
[----:B------:R-:W-:Y:S01]  /*0e30*/  LOP3.LUT R0, R163, 0xd8, RZ, 0xc0, !PT ;  /* 0x000000d8a3007812 */ /* 0x000fe200078ec0ff */
[----:B------:R-:W-:Y:S01]  /*0e40*/  USEL UR12, URZ, 0x3000, UP0 ;  /* 0x00003000ff0c7887 */ /* 0x000fe20008000000 */
[----:B------:R-:W-:Y:S01]  /*0e50*/  LEA.HI.X R7, R12, UR13, R7, 0x1, P2 ;  /* 0x0000000d0c077c11 */ /* 0x000fe200090f0c07 */
[----:B------:R-:W-:Y:S01]  /*0e60*/  IMAD.WIDE.U32 R12, R21, UR14, R2 ;  /* 0x0000000e150c7c25 */ /* 0x000fe2000f8e0002 */
[----:B------:R-:W-:Y:S01]  /*0e70*/  LOP3.LUT R14, R0, 0x18, R226, 0x78, !PT ;  /* 0x00000018000e7812 */ /* 0x000fe200078e78e2 */
[----:B------:R-:W2:Y:S01]  /*0e80*/  LDCU.64 UR14, c[0x0][0x420] ;  /* 0x00008400ff0e77ac */ /* 0x000ea20008000a00 */
[----:B------:R-:W-:Y:S01]  /*0e90*/  LEA.HI.X R5, R17, UR13, R20, 0x1, P1 ;  /* 0x0000000d11057c11 */ /* 0x000fe200088f0c14 */
[----:B------:R-:W-:Y:S01]  /*0ea0*/  IMAD.IADD R0, R13, 0x1, R19 ;  /* 0x000000010d007824 */ /* 0x000fe200078e0213 */
[C---:B------:R-:W-:Y:S01]  /*0eb0*/  LEA R2, P1, R12.reuse, UR6, 0x1 ;  /* 0x000000060c027c11 */ /* 0x040fe2000f8208ff */
[----:B------:R-:W-:Y:S01]  /*0ec0*/  IMAD R9, R21, UR25, R9 ;  /* 0x0000001915097c24 */ /* 0x000fe2000f8e0209 */
[----:B------:R-:W-:Y:S01]  /*0ed0*/  SHF.R.U32.HI R15, RZ, 0x1, R226 ;  /* 0x00000001ff0f7819 */ /* 0x000fe200000116e2 */
[----:B------:R-:W3:Y:S01]  /*0ee0*/  LDCU UR13, c[0x0][0x44c] ;  /* 0x00008980ff0d77ac */ /* 0x000ee20008000800 */
[----:B------:R-:W-:-:S02]  /*0ef0*/  LEA.HI.X R3, R12, UR7, R0, 0x1, P1 ;  /* 0x000000070c037c11 */ /* 0x000fc400088f0c00 */
[----:B------:R-:W-:Y:S01]  /*0f00*/  LOP3.LUT R0, R14, 0x1f20, R163, 0xf8, !PT ;  /* 0x00001f200e007812 */ /* 0x000fe200078ef8a3 */
[----:B------:R-:W4:Y:S01]  /*0f10*/  LDCU.64 UR6, c[0x0][0x460] ;  /* 0x00008c00ff0677ac */ /* 0x000f220008000a00 */
[C---:B-1----:R-:W-:Y:S02]  /*0f20*/  LEA R240, P2, R8.reuse, UR4, 0x1 ;  /* 0x0000000408f07c11 */ /* 0x042fe4000f8408ff */
[----:B------:R-:W-:Y:S01]  /*0f30*/  LOP3.LUT R244, R15, 0x10, RZ, 0xc0, !PT ;  /* 0x000000100ff47812 */ /* 0x000fe200078ec0ff */
[----:B------:R-:W-:Y:S01]  /*0f40*/  UMOV UR4, UR30 ;  /* 0x0000001e00047c82 */ /* 0x000fe20008000000 */
[----:B------:R-:W-:Y:S01]  /*0f50*/  LEA.HI.X R241, R8, UR5, R9, 0x1, P2 ;  /* 0x0000000508f17c11 */ /* 0x000fe200090f0c09 */
[----:B------:R-:W1:Y:S01]  /*0f60*/  LDCU UR5, c[0x0][0x3e0] ;  /* 0x00007c00ff0577ac */ /* 0x000e620008000800 */
[----:B------:R-:W-:Y:S01]  /*0f70*/  LEA R0, R0, UR4, 0x1 ;  /* 0x0000000400007c11 */ /* 0x000fe2000f8e08ff */
[----:B------:R-:W-:Y:S01]  /*0f80*/  @P0 BAR.SYNC.DEFER_BLOCKING 0x0 ;  /* 0x0000000000000b1d */ /* 0x000fe20000010000 */
[----:B------:R-:W-:Y:S01]  /*0f90*/  LOP3.LUT R244, R244, 0x7, R21, 0xf8, !PT ;  /* 0x00000007f4f47812 */ /* 0x000fe200078ef815 */
[----:B--2---:R-:W-:-:S02]  /*0fa0*/  UIMAD.WIDE UR14, UR47, 0x4, UR14 ;  /* 0x000000042f0e78a5 */ /* 0x004fc4000f8e020e */
[----:B------:R-:W-:Y:S01]  /*0fb0*/  VIADD R239, R0, UR12 ;  /* 0x0000000c00ef7c36 */ /* 0x000fe20008000000 */
[----:B------:R-:W-:Y:S02]  /*0fc0*/  USHF.R.S32.HI UR16, URZ, 0x1f, UR41 ;  /* 0x0000001fff107899 */ /* 0x000fe40008011429 */
[----:B------:R-:W-:Y:S02]  /*0fd0*/  UIMAD.WIDE.U32 UR54, UR33, UR41, URZ ;  /* 0x00000029213672a5 */ /* 0x000fe4000f8e00ff */
[----:B------:R-:W-:Y:S01]  /*0fe0*/  UIMAD UR16, UR16, UR33, URZ ;  /* 0x00000021101072a4 */ /* 0x000fe2000f8e02ff */
[----:B------:R-:W-:Y:S01]  /*0ff0*/  @!PT LDS RZ, [RZ] ;  /* 0x00000000fffff984 */ /* 0x000fe20000000800 */
[----:B------:R-:W-:Y:S01]  /*1000*/  @!PT LDS RZ, [RZ] ;  /* 0x00000000fffff984 */ /* 0x000fe20000000800 */
[----:B------:R-:W-:Y:S01]  /*1010*/  @!PT LDS RZ, [RZ] ;  /* 0x00000000fffff984 */ /* 0x000fe20000000800 */
[----:B------:R-:W-:Y:S04]  /*1020*/  LDGSTS.E.BYPASS.LTC128B.128 [R0+0xf000], desc[UR36][R6.64] ;  /* 0x0f00000006007fae */ /* 0x000fe8000b981a24 */
[----:B------:R-:W-:Y:S04]  /*1030*/  LDGSTS.E.BYPASS.LTC128B.128 [R0+0x11000], desc[UR36][R6.64+0x40] ;  /* 0x1100004006007fae */ /* 0x000fe8000b981a24 */
[----:B------:R2:W-:Y:S04]  /*1040*/  LDGSTS.E.BYPASS.LTC128B.128 [R0+0x13000], desc[UR36][R6.64+0x80] ;  /* 0x1300008006007fae */ /* 0x0005e8000b981a24 */
[----:B------:R-:W-:Y:S04]  /*1050*/  LDGSTS.E.BYPASS.LTC128B.128 [R0+0x10000], desc[UR36][R4.64] ;  /* 0x1000000004007fae */ /* 0x000fe8000b981a24 */
[----:B------:R-:W-:Y:S04]  /*1060*/  LDGSTS.E.BYPASS.LTC128B.128 [R0+0x12000], desc[UR36][R4.64+0x40] ;  /* 0x1200004004007fae */ /* 0x000fe8000b981a24 */
[----:B------:R3:W-:Y:S04]  /*1070*/  LDGSTS.E.BYPASS.LTC128B.128 [R0+0x14000], desc[UR36][R4.64+0x80] ;  /* 0x1400008004007fae */ /* 0x0007e8000b981a24 */
[----:B------:R-:W0:Y:S04]  /*1080*/  LDGDEPBAR ;  /* 0x00000000000079af */ /* 0x000e280000000000 */
[----:B------:R-:W-:Y:S04]  /*1090*/  LDGSTS.E.BYPASS.LTC128B.128 [R0+0x6000], desc[UR36][R242.64] ;  /* 0x06000000f2007fae */ /* 0x000fe8000b981a24 */
[----:B------:R-:W-:Y:S01]  /*10a0*/  LDGSTS.E.BYPASS.LTC128B.128 [R0+0x7000], desc[UR36][R242.64+0x40] ;  /* 0x07000040f2007fae */ /* 0x000fe2000b981a24 */
[----:B--2---:R-:W-:-:S03]  /*10b0*/  IMAD.MOV.U32 R6, RZ, RZ, 0x4 ;  /* 0x00000004ff067424 */ /* 0x004fc600078e00ff */
[----:B------:R-:W-:Y:S04]  /*10c0*/  LDGSTS.E.BYPASS.LTC128B.128 [R0+0x8000], desc[UR36][R242.64+0x80] ;  /* 0x08000080f2007fae */ /* 0x000fe8000b981a24 */
[----:B------:R-:W-:Y:S04]  /*10d0*/  LDGSTS.E.BYPASS.LTC128B.128 [R239], desc[UR36][R240.64] ;  /* 0x00000000f0ef7fae */ /* 0x000fe8000b981a24 */
[----:B------:R-:W-:Y:S01]  /*10e0*/  LDGSTS.E.BYPASS.LTC128B.128 [R239+0x1000], desc[UR36][R240.64+0x40] ;  /* 0x01000040f0ef7fae */ /* 0x000fe2000b981a24 */
[----:B---3--:R-:W-:-:S03]  /*10f0*/  IMAD.WIDE.U32 R4, R244, R6, UR14 ;  /* 0x0000000ef4047e25 */ /* 0x008fc6000f8e0006 */
[----:B------:R-:W-:Y:S04]  /*1100*/  LDGSTS.E.BYPASS.LTC128B.128 [R239+0x2000], desc[UR36][R240.64+0x80] ;  /* 0x02000080f0ef7fae */ /* 0x000fe8000b981a24 */
[----:B------:R-:W-:Y:S04]  /*1110*/  LDGSTS.E.BYPASS.LTC128B.128 [R0+0x9000], desc[UR36][R2.64] ;  /* 0x0900000002007fae */ /* 0x000fe8000b981a24 */
[----:B------:R-:W-:Y:S04]  /*1120*/  LDGSTS.E.BYPASS.LTC128B.128 [R0+0xb000], desc[UR36][R2.64+0x40] ;  /* 0x0b00004002007fae */ /* 0x000fe8000b981a24 */
[----:B------:R-:W-:Y:S04]  /*1130*/  LDGSTS.E.BYPASS.LTC128B.128 [R0+0xd000], desc[UR36][R2.64+0x80] ;  /* 0x0d00008002007fae */ /* 0x000fe8000b981a24 */
[----:B------:R-:W-:Y:S04]  /*1140*/  LDGSTS.E.BYPASS.LTC128B.128 [R0+0xa000], desc[UR36][R10.64] ;  /* 0x0a0000000a007fae */ /* 0x000fe8000b981a24 */
[----:B------:R-:W-:Y:S04]  /*1150*/  LDGSTS.E.BYPASS.LTC128B.128 [R0+0xc000], desc[UR36][R10.64+0x40] ;  /* 0x0c0000400a007fae */ /* 0x000fe8000b981a24 */
[----:B------:R2:W-:Y:S04]  /*1160*/  LDGSTS.E.BYPASS.LTC128B.128 [R0+0xe000], desc[UR36][R10.64+0x80] ;  /* 0x0e0000800a007fae */ /* 0x0005e8000b981a24 */
[----:B------:R-:W0:Y:S01]  /*1170*/  LDGDEPBAR ;  /* 0x00000000000079af */ /* 0x000e220000000000 */
[----:B------:R-:W3:Y:S01]  /*1180*/  S2R R7, SR_CTAID.X ;  /* 0x0000000000077919 */ /* 0x000ee20000002500 */
[----:B------:R-:W-:-:S02]  /*1190*/  UIADD3 UR16, UPT, UPT, UR55, UR16, URZ ;  /* 0x0000001037107290 */ /* 0x000fc4000fffe0ff */
[----:B------:R-:W5:Y:S04]  /*11a0*/  LDG.E R252, desc[UR36][R4.64+0x20] ;  /* 0x0000202404fc7981 */ /* 0x000f68000c1e1900 */
[----:B------:R-:W5:Y:S04]  /*11b0*/  LDG.E R251, desc[UR36][R4.64+0x80] ;  /* 0x0000802404fb7981 */ /* 0x000f68000c1e1900 */
[----:B------:R-:W5:Y:S01]  /*11c0*/  LDG.E R250, desc[UR36][R4.64+0xa0] ;  /* 0x0000a02404fa7981 */ /* 0x000f62000c1e1900 */
[----:B-1----:R-:W-:Y:S02]  /*11d0*/  USHF.R.S32.HI UR18, URZ, 0x1f, UR5 ;  /* 0x0000001fff127899 */ /* 0x002fe40008011405 */
[----:B------:R-:W-:Y:S01]  /*11e0*/  UIMAD UR16, UR16, UR5, URZ ;  /* 0x00000005101072a4 */ /* 0x000fe2000f8e02ff */
[----:B------:R1:W5:Y:S01]  /*11f0*/  LDG.E R11, desc[UR36][R4.64] ;  /* 0x00000024040b7981 */ /* 0x000362000c1e1900 */
[----:B------:R-:W-:-:S02]  /*1200*/  UIMAD.WIDE.U32 UR22, UR54, UR5, URZ ;  /* 0x00000005361672a5 */ /* 0x000fc4000f8e00ff */
[----:B------:R-:W-:Y:S02]  /*1210*/  UIMAD UR19, UR5, UR13, URZ ;  /* 0x0000000d051372a4 */ /* 0x000fe4000f8e02ff */
[----:B------:R-:W-:Y:S02]  /*1220*/  UIMAD.WIDE UR24, UR5, UR13, URZ ;  /* 0x0000000d051872a5 */ /* 0x000fe4000f8e02ff */
[----:B----4-:R-:W-:Y:S02]  /*1230*/  UISETP.NE.U32.AND UP0, UPT, UR6, URZ, UPT ;  /* 0x000000ff0600728c */ /* 0x010fe4000bf05070 */
[----:B------:R-:W-:Y:S02]  /*1240*/  UIMAD UR20, UR32, UR13, URZ ;  /* 0x0000000d201472a4 */ /* 0x000fe4000f8e02ff */
[----:B------:R-:W-:Y:S01]  /*1250*/  USHF.R.S32.HI UR17, URZ, 0x1f, UR13 ;  /* 0x0000001fff117899 */ /* 0x000fe2000801140d */
[C---:B------:R-:W-:Y:S01]  /*1260*/  IMAD.SHL.U32 R165, R226.reuse, 0x4, RZ ;  /* 0x00000004e2a57824 */ /* 0x040fe200078e00ff */
[----:B------:R-:W-:Y:S01]  /*1270*/  UIMAD UR5, UR18, UR54, UR16 ;  /* 0x00000036120572a4 */ /* 0x000fe2000f8e0210 */
[----:B------:R-:W-:Y:S01]  /*1280*/  SHF.R.U32.HI R6, RZ, 0x5, R226 ;  /* 0x00000005ff067819 */ /* 0x000fe200000116e2 */
[C---:B------:R-:W-:Y:S01]  /*1290*/  IMAD.SHL.U32 R12, R226.reuse, 0x20, RZ ;  /* 0x00000020e20c7824 */ /* 0x040fe200078e00ff */
[C---:B--2---:R-:W-:Y:S01]  /*12a0*/  LOP3.LUT R0, R226.reuse, 0x1f, RZ, 0xc0, !PT ;  /* 0x0000001fe2007812 */ /* 0x044fe200078ec0ff */
[----:B------:R-:W-:Y:S01]  /*12b0*/  IMAD.SHL.U32 R164, R226, 0x10, RZ ;  /* 0x00000010e2a47824 */ /* 0x000fe200078e00ff */
[----:B------:R-:W-:-:S04]  /*12c0*/  DEPBAR.LE SB0, 0x1 ;  /* 0x000080400000791a */ /* 0x000fc80000000000 */
[----:B-1----:R-:W3:Y:S01]  /*12d0*/  LDC.64 R4, c[0x0][0x5f8] ;  /* 0x00017e00ff047b82 */ /* 0x002ee20000000a00 */
[----:B------:R-:W-:Y:S02]  /*12e0*/  UIADD3 UR5, UPT, UPT, UR23, UR5, URZ ;  /* 0x0000000517057290 */ /* 0x000fe4000fffe0ff */
[----:B------:R-:W-:Y:S02]  /*12f0*/  UISETP.NE.AND.EX UP0, UPT, UR7, URZ, UPT, UP0 ;  /* 0x000000ff0700728c */ /* 0x000fe4000bf05300 */
[----:B------:R-:W-:Y:S02]  /*1300*/  USHF.R.S32.HI UR21, URZ, 0x1f, UR20 ;  /* 0x0000001fff157899 */ /* 0x000fe40008011414 */
[----:B------:R-:W-:Y:S02]  /*1310*/  UIMAD UR5, UR5, UR13, URZ ;  /* 0x0000000d050572a4 */ /* 0x000fe4000f8e02ff */
[----:B------:R-:W-:Y:S02]  /*1320*/  USEL UR46, UR46, URZ, UP0 ;  /* 0x000000ff2e2e7287 */ /* 0x000fe40008000000 */
[----:B------:R-:W-:-:S02]  /*1330*/  UIMAD.WIDE.U32 UR20, UR22, UR13, UR20 ;  /* 0x0000000d161472a5 */ /* 0x000fc4000f8e0014 */
[----:B------:R-:W-:Y:S02]  /*1340*/  UIMAD UR5, UR17, UR22, UR5 ;  /* 0x00000016110572a4 */ /* 0x000fe4000f8e0205 */
[----:B------:R-:W-:Y:S02]  /*1350*/  UIADD3 UR46, UP0, UPT, UR43, UR46, URZ ;  /* 0x0000002e2b2e7290 */ /* 0x000fe4000ff1e0ff */
[----:B------:R-:W-:Y:S01]  /*1360*/  UIADD3 UR21, UPT, UPT, UR21, UR5, URZ ;  /* 0x0000000515157290 */ /* 0x000fe2000fffe0ff */
[----:B------:R-:W-:Y:S01]  /*1370*/  LOP3.LUT R10, R165, 0x18, RZ, 0xc0, !PT ;  /* 0x00000018a50a7812 */ /* 0x000fe200078ec0ff */
[----:B------:R-:W-:Y:S02]  /*1380*/  UIADD3.X UR52, UPT, UPT, URZ, UR52, URZ, UP0, !UPT ;  /* 0x00000034ff347290 */ /* 0x000fe400087fe4ff */
[----:B------:R-:W-:Y:S01]  /*1390*/  UIMAD UR13, UR25, UR46, URZ ;  /* 0x0000002e190d72a4 */ /* 0x000fe2000f8e02ff */
[C---:B---3--:R-:W-:Y:S01]  /*13a0*/  IMAD.WIDE.U32 R2, R7.reuse, R4, RZ ;  /* 0x0000000407027225 */ /* 0x048fe200078e00ff */
[----:B------:R-:W-:Y:S01]  /*13b0*/  UIMAD.WIDE.U32 UR20, UR24, UR46, UR20 ;  /* 0x0000002e181472a5 */ /* 0x000fe2000f8e0014 */
[----:B------:R-:W-:Y:S01]  /*13c0*/  LOP3.LUT R9, R10, 0xc0, R12, 0xf8, !PT ;  /* 0x000000c00a097812 */ /* 0x000fe200078ef80c */
[----:B------:R-:W-:Y:S01]  /*13d0*/  UIMAD UR13, UR24, UR52, UR13 ;  /* 0x00000034180d72a4 */ /* 0x000fe2000f8e020d */
[----:B------:R-:W-:Y:S01]  /*13e0*/  IMAD R0, R6, UR19, R0 ;  /* 0x0000001306007c24 */ /* 0x000fe2000f8e0200 */
[----:B------:R-:W-:Y:S01]  /*13f0*/  SEL R2, R2, RZ, P0 ;  /* 0x000000ff02027207 */ /* 0x000fe20000000000 */
[----:B------:R-:W-:Y:S01]  /*1400*/  IMAD R7, R7, R5, R3 ;  /* 0x0000000507077224 */ /* 0x000fe200078e0203 */
[----:B------:R-:W-:Y:S01]  /*1410*/  USHF.L.U32 UR5, UR19, 0x6, URZ ;  /* 0x0000000613057899 */ /* 0x000fe200080006ff */
[C---:B------:R-:W-:Y:S01]  /*1420*/  LOP3.LUT R3, R164.reuse, 0x3c00, RZ, 0xc0, !PT ;  /* 0x00003c00a4037812 */ /* 0x040fe200078ec0ff */
[----:B------:R-:W-:Y:S01]  /*1430*/  UIADD3 UR13, UPT, UPT, UR21, UR13, URZ ;  /* 0x0000000d150d7290 */ /* 0x000fe2000fffe0ff */
[----:B------:R-:W-:Y:S01]  /*1440*/  LOP3.LUT R6, R164, 0x100, RZ, 0xc0, !PT ;  /* 0x00000100a4067812 */ /* 0x000fe200078ec0ff */
[----:B------:R-:W-:Y:S01]  /*1450*/  BAR.SYNC.DEFER_BLOCKING 0x0 ;  /* 0x0000000000007b1d */ /* 0x000fe20000010000 */
[----:B------:R-:W-:-:S02]  /*1460*/  LOP3.LUT R5, R3, 0x20, R12, 0xf8, !PT ;  /* 0x0000002003057812 */ /* 0x000fc400078ef80c */
[----:B------:R-:W-:Y:S02]  /*1470*/  LOP3.LUT R4, R9, 0x8, R226, 0x78, !PT ;  /* 0x0000000809047812 */ /* 0x000fe400078e78e2 */
[----:B------:R-:W-:Y:S01]  /*1480*/  IADD3 R8, P2, P1, R0, UR20, R2 ;  /* 0x0000001400087c10 */ /* 0x000fe2000f95e002 */
[----:B------:R-:W1:Y:S01]  /*1490*/  LDCU.64 UR6, c[0x0][0x570] ;  /* 0x0000ae00ff0677ac */ /* 0x000e620008000a00 */
[----:B------:R-:W-:Y:S02]  /*14a0*/  SHF.R.S32.HI R3, RZ, 0x1f, R0 ;  /* 0x0000001fff037819 */ /* 0x000fe40000011400 */
[----:B------:R-:W-:Y:S01]  /*14b0*/  SEL R2, R7, RZ, P0 ;  /* 0x000000ff07027207 */ /* 0x000fe20000000000 */
[----:B------:R-:W2:Y:S01]  /*14c0*/  LDCU.64 UR20, c[0x0][0x5e8] ;  /* 0x0000bd00ff1477ac */ /* 0x000ea20008000a00 */
[----:B------:R-:W-:Y:S02]  /*14d0*/  LOP3.LUT R0, R4, R5, R6, 0xfe, !PT ;  /* 0x0000000504007212 */ /* 0x000fe400078efe06 */
[----:B------:R-:W-:Y:S01]  /*14e0*/  IADD3.X R4, PT, PT, R3, UR13, R2, P2, P1 ;  /* 0x0000000d03047c10 */ /* 0x000fe200097e2402 */
[----:B------:R-:W-:Y:S01]  /*14f0*/  IMAD.U32 R3, RZ, RZ, UR5 ;  /* 0x00000005ff037e24 */ /* 0x000fe2000f8e00ff */
[----:B------:R-:W-:Y:S01]  /*1500*/  IADD3 R2, P1, PT, R8, UR5, RZ ;  /* 0x0000000508027c10 */ /* 0x000fe2000ff3e0ff */
[----:B------:R-:W3:Y:S01]  /*1510*/  LDCU UR5, c[0x0][0x508] ;  /* 0x0000a100ff0577ac */ /* 0x000ee20008000800 */
[----:B------:R-:W-:-:S02]  /*1520*/  LOP3.LUT P0, RZ, R226, 0x4, RZ, 0xc0, !PT ;  /* 0x00000004e2ff7812 */ /* 0x000fc4000780c0ff */
[----:B------:R-:W-:-:S05]  /*1530*/  LEA R222, R0, UR4, 0x1 ;  /* 0x0000000400de7c11 */ /* 0x000fca000f8e08ff */
[C---:B------:R-:W-:Y:S01]  /*1540*/  VIADD R0, R222.reuse, 0xf000 ;  /* 0x0000f000de007836 */ /* 0x040fe20000000000 */
[----:B------:R4:W1:Y:S01]  /*1550*/  LDSM.16.M88.4 R172, [R222+0xf000] ;  /* 0x00f00000deac783b */ /* 0x0008620000000200 */
[----:B------:R-:W-:-:S03]  /*1560*/  VIADD R216, R222, 0xf020 ;  /* 0x0000f020ded87836 */ /* 0x000fc60000000000 */
[----:B------:R4:W1:Y:S01]  /*1570*/  LDSM.16.M88.4 R176, [R222+0xf400] ;  /* 0x00f40000deb0783b */ /* 0x0008620000000200 */
[----:B------:R-:W-:-:S03]  /*1580*/  @P0 VIADD R216, R0, 0xffffffe0 ;  /* 0xffffffe000d80836 */ /* 0x000fc60000000000 */
[----:B------:R4:W1:Y:S01]  /*1590*/  LDSM.16.M88.4 R188, [R222+0x11000] ;  /* 0x01100000debc783b */ /* 0x0008620000000200 */
[----:B---3--:R-:W-:-:S03]  /*15a0*/  UIADD3 UR5, UPT, UPT, UR49, UR5, URZ ;  /* 0x0000000531057290 */ /* 0x008fc6000fffe0ff */
[----:B------:R4:W3:Y:S01]  /*15b0*/  LDSM.16.M88.4 R180, [R216] ;  /* 0x00000000d8b4783b */ /* 0x0008e20000000200 */
[----:B------:R-:W-:-:S03]  /*15c0*/  UIADD3 UR40, UPT, UPT, -UR5, UR42, UR40 ;  /* 0x0000002a05287290 */ /* 0x000fc6000fffe128 */
[----:B------:R4:W1:Y:S04]  /*15d0*/  LDSM.16.M88.4 R184, [R216+0x400] ;  /* 0x00040000d8b8783b */ /* 0x0008680000000200 */
[----:B------:R4:W1:Y:S04]  /*15e0*/  LDSM.16.M88.4 R196, [R216+0x2000] ;  /* 0x00200000d8c4783b */ /* 0x0008680000000200 */
[----:B------:R4:W1:Y:S04]  /*15f0*/  LDSM.16.M88.4 R200, [R216+0x2400] ;  /* 0x00240000d8c8783b */ /* 0x0008680000000200 */
[----:B------:R4:W1:Y:S04]  /*1600*/  LDSM.16.M88.4 R212, [R216+0x4000] ;  /* 0x00400000d8d4783b */ /* 0x0008680000000200 */
[----:B------:R-:W2:Y:S04]  /*1610*/  LDSM.16.M88.4 R216, [R216+0x4400] ;  /* 0x00440000d8d8783b */ /* 0x000ea80000000200 */
[----:B------:R4:W2:Y:S04]  /*1620*/  LDSM.16.M88.4 R192, [R222+0x11400] ;  /* 0x01140000dec0783b */ /* 0x0008a80000000200 */
[----:B------:R4:W2:Y:S04]  /*1630*/  LDSM.16.M88.4 R204, [R222+0x13000] ;  /* 0x01300000decc783b */ /* 0x0008a80000000200 */
[----:B------:R4:W2:Y:S01]  /*1640*/  LDSM.16.M88.4 R208, [R222+0x13400] ;  /* 0x01340000ded0783b */ /* 0x0008a20000000200 */
[----:B------:R-:W-:-:S04]  /*1650*/  USHF.R.S32.HI UR5, URZ, 0x1f, UR40 ;  /* 0x0000001fff057899 */ /* 0x000fc80008011428 */
[----:B------:R-:W-:-:S04]  /*1660*/  ULEA.HI UR5, UR5, UR40, URZ, 0x6 ;  /* 0x0000002805057291 */ /* 0x000fc8000f8f30ff */
[----:B------:R-:W-:-:S04]  /*1670*/  USHF.R.S32.HI UR5, URZ, 0x6, UR5 ;  /* 0x00000006ff057899 */ /* 0x000fc80008011405 */
[----:B------:R-:W-:-:S04]  /*1680*/  UISETP.LT.AND UP0, UPT, URZ, UR5, UPT ;  /* 0x00000005ff00728c */ /* 0x000fc8000bf01270 */
[----:B------:R-:W-:-:S04]  /*1690*/  USEL UR5, URZ, UR5, !UP0 ;  /* 0x00000005ff057287 */ /* 0x000fc8000c000000 */
[----:B------:R-:W-:Y:S01]  /*16a0*/  UISETP.GT.AND UP0, UPT, UR48, UR5, UPT ;  /* 0x000000053000728c */ /* 0x000fe2000bf04270 */
[----:B------:R-:W-:Y:S02]  /*16b0*/  LEA.HI.X.SX32 R3, R3, R4, 0x1, P1 ;  /* 0x0000000403037211 */ /* 0x000fe400008f0eff */
[C---:B-1----:R-:W-:Y:S01]  /*16c0*/  LEA R236, P1, R2.reuse, UR6, 0x2 ;  /* 0x0000000602ec7c11 */ /* 0x042fe2000f8210ff */
[----:B------:R-:W-:Y:S01]  /*16d0*/  UIADD3 UR45, UPT, UPT, UR43, UR45, URZ ;  /* 0x0000002d2b2d7290 */ /* 0x000fe2000fffe0ff */
[----:B------:R-:W-:Y:S02]  /*16e0*/  CS2R R126, SRZ ;  /* 0x00000000007e7805 */ /* 0x000fe4000001ff00 */
[----:B------:R-:W-:Y:S02]  /*16f0*/  CS2R R124, SRZ ;  /* 0x00000000007c7805 */ /* 0x000fe4000001ff00 */
[----:B------:R-:W-:Y:S02]  /*1700*/  LEA.HI.X R237, R2, UR7, R3, 0x2, P1 ;  /* 0x0000000702ed7c11 */ /* 0x000fe400088f1403 */
[----:B------:R-:W-:-:S02]  /*1710*/  CS2R R130, SRZ ;  /* 0x0000000000827805 */ /* 0x000fc4000001ff00 */
[----:B------:R-:W-:Y:S02]  /*1720*/  CS2R R128, SRZ ;  /* 0x0000000000807805 */ /* 0x000fe4000001ff00 */
[----:B------:R-:W-:Y:S02]  /*1730*/  CS2R R122, SRZ ;  /* 0x00000000007a7805 */ /* 0x000fe4000001ff00 */
[----:B------:R-:W-:Y:S02]  /*1740*/  CS2R R120, SRZ ;  /* 0x0000000000787805 */ /* 0x000fe4000001ff00 */
[----:B------:R-:W-:Y:S02]  /*1750*/  CS2R R118, SRZ ;  /* 0x0000000000767805 */ /* 0x000fe4000001ff00 */
[----:B------:R-:W-:Y:S02]  /*1760*/  CS2R R116, SRZ ;  /* 0x0000000000747805 */ /* 0x000fe4000001ff00 */
        /* <DEDUP_REMOVED lines=39> */
[----:B------:R-:W-:Y:S01]  /*19e0*/  CS2R R36, SRZ ;  /* 0x0000000000247805 */ /* 0x000fe2000001ff00 */
[----:B--2---:R-:W-:Y:S01]  /*19f0*/  UIMAD.WIDE UR20, UR45, 0x4, UR20 ;  /* 0x000000042d1478a5 */ /* 0x004fe2000f8e0214 */
[----:B---34-:R-:W-:Y:S11]  /*1a00*/  BRA.U !UP0, `(.L_x_63) ;  /* 0x0000003908207547 */ /* 0x018ff6000b800000 */
[--C-:B------:R-:W-:Y:S01]  /*1a10*/  SHF.R.U32.HI R2, RZ, 0x4, R226.reuse ;  /* 0x00000004ff027819 */ /* 0x100fe200000116e2 */
[----:B-----5:R1:W-:Y:S01]  /*1a20*/  STL [R1], R11 ;  /* 0x0000000b01007387 */ /* 0x0203e20000100800 */
[----:B------:R-:W2:Y:S01]  /*1a30*/  LDC R246, c[0x0][0x44c] ;  /* 0x00011300fff67b82 */ /* 0x000ea20000000800 */
[----:B------:R-:W-:Y:S01]  /*1a40*/  USHF.L.U32 UR6, UR48, 0x6, URZ ;  /* 0x0000000630067899 */ /* 0x000fe200080006ff */
[----:B------:R-:W-:Y:S01]  /*1a50*/  LOP3.LUT R2, R2, 0x8, RZ, 0xc0, !PT ;  /* 0x0000000802027812 */ /* 0x000fe200078ec0ff */
[----:B------:R-:W3:Y:S01]  /*1a60*/  LDCU UR13, c[0x0][0x3b0] ;  /* 0x00007600ff0d77ac */ /* 0x000ee20008000800 */
[----:B------:R-:W-:Y:S01]  /*1a70*/  LOP3.LUT R0, R12, 0x120, RZ, 0xc0, !PT ;  /* 0x000001200c007812 */ /* 0x000fe200078ec0ff */
[----:B------:R-:W-:Y:S01]  /*1a80*/  IMAD.U32 R238, RZ, RZ, UR42 ;  /* 0x0000002affee7e24 */ /* 0x000fe2000f8e00ff */
[----:B------:R-:W-:Y:S01]  /*1a90*/  LOP3.LUT R2, R2, 0x10, R226, 0xf8, !PT ;  /* 0x0000001002027812 */ /* 0x000fe200078ef8e2 */
[----:B------:R-:W4:Y:S01]  /*1aa0*/  LDCU UR7, c[0x0][0x590] ;  /* 0x0000b200ff0777ac */ /* 0x000f220008000800 */
[----:B------:R-:W1:Y:S01]  /*1ab0*/  S2R R226, SR_TID.X ;  /* 0x0000000000e27919 */ /* 0x000e620000002100 */
[----:B------:R-:W-:Y:S01]  /*1ac0*/  LOP3.LUT R164, R0, 0x200, R164, 0xf8, !PT ;  /* 0x0000020000a47812 */ /* 0x000fe200078ef8a4 */
[----:B------:R-:W-:Y:S01]  /*1ad0*/  IMAD.U32 R0, RZ, RZ, UR6 ;  /* 0x00000006ff007e24 */ /* 0x000fe2000f8e00ff */
[----:B------:R-:W-:Y:S01]  /*1ae0*/  LOP3.LUT R9, R9, 0x8, R15, 0x78, !PT ;  /* 0x0000000809097812 */ /* 0x000fe200078e780f */
[----:B------:R-:W-:Y:S01]  /*1af0*/  IMAD.MOV.U32 R225, RZ, RZ, 0x20 ;  /* 0x00000020ffe17424 */ /* 0x000fe200078e00ff */
[----:B------:R-:W-:Y:S01]  /*1b00*/  LOP3.LUT R2, R2, 0xc0, R12, 0xf8, !PT ;  /* 0x000000c002027812 */ /* 0x000fe200078ef80c */
[----:B------:R-:W-:Y:S01]  /*1b10*/  ULEA UR42, UR39, UR42, 0x7 ;  /* 0x0000002a272a7291 */ /* 0x000fe2000f8e38ff */
[----:B------:R-:W-:Y:S01]  /*1b20*/  IADD3 R0, PT, PT, R0, UR49, R244 ;  /* 0x0000003100007c10 */ /* 0x000fe2000fffe0f4 */
[----:B------:R-:W-:Y:S01]  /*1b30*/  IMAD.MOV.U32 R224, RZ, RZ, 0x20 ;  /* 0x00000020ffe07424 */ /* 0x000fe200078e00ff */
[----:B------:R-:W-:Y:S01]  /*1b40*/  LOP3.LUT R10, R2, R10, RZ, 0x3c, !PT ;  /* 0x0000000a020a7212 */ /* 0x000fe200078e3cff */
[----:B------:R-:W-:Y:S01]  /*1b50*/  IMAD.MOV.U32 R2, RZ, RZ, 0x10 ;  /* 0x00000010ff027424 */ /* 0x000fe200078e00ff */
[----:B------:R-:W-:Y:S01]  /*1b60*/  LOP3.LUT R9, R164, R9, RZ, 0xfc, !PT ;  /* 0x00000009a4097212 */ /* 0x000fe200078efcff */
[----:B------:R-:W-:Y:S01]  /*1b70*/  IMAD.MOV.U32 R127, RZ, RZ, RZ ;  /* 0x000000ffff7f7224 */ /* 0x000fe200078e00ff */
[----:B------:R-:W-:Y:S01]  /*1b80*/  IADD3 R238, PT, PT, R0, -0x1f, -R238 ;  /* 0xffffffe100ee7810 */ /* 0x000fe20007ffe8ee */
[----:B------:R-:W-:Y:S01]  /*1b90*/  USHF.L.U32 UR19, UR19, 0x3, URZ ;  /* 0x0000000313137899 */ /* 0x000fe200080006ff */
[----:B------:R-:W-:Y:S01]  /*1ba0*/  LOP3.LUT R10, R10, 0x120, R12, 0xf8, !PT ;  /* 0x000001200a0a7812 */ /* 0x000fe200078ef80c */
[----:B------:R-:W2:Y:S01]  /*1bb0*/  LDCU UR16, c[0x0][0x3e0] ;  /* 0x00007c00ff1077ac */ /* 0x000ea20008000800 */
[----:B------:R-:W-:-:S02]  /*1bc0*/  SEL R225, R225, 0xffffffe0, !P0 ;  /* 0xffffffe0e1e17807 */ /* 0x000fc40004000000 */
[----:B------:R-:W-:Y:S01]  /*1bd0*/  LEA R221, R9, UR4, 0x1 ;  /* 0x0000000409dd7c11 */ /* 0x000fe2000f8e08ff */
[----:B------:R-:W2:Y:S01]  /*1be0*/  LDCU UR17, c[0x0][0x45c] ;  /* 0x00008b80ff1177ac */ /* 0x000ea20008000800 */
[----:B---3--:R-:W-:Y:S02]  /*1bf0*/  USHF.L.U32 UR13, UR13, 0x6, URZ ;  /* 0x000000060d0d7899 */ /* 0x008fe400080006ff */
[----:B----4-:R-:W-:Y:S02]  /*1c00*/  USHF.L.U32 UR7, UR7, 0x6, URZ ;  /* 0x0000000607077899 */ /* 0x010fe400080006ff */
[----:B------:R-:W-:Y:S01]  /*1c10*/  UIADD3 UR42, UPT, UPT, UR42, 0x80, -UR49 ;  /* 0x000000802a2a7890 */ /* 0x000fe2000fffe831 */
[----:B-1----:R-:W-:Y:S01]  /*1c20*/  IMAD.SHL.U32 R227, R226, 0x20, RZ ;  /* 0x00000020e2e37824 */ /* 0x002fe200078e00ff */
[----:B------:R-:W-:Y:S01]  /*1c30*/  LEA R220, R10, UR4, 0x1 ;  /* 0x000000040adc7c11 */ /* 0x000fe2000f8e08ff */
[C---:B------:R-:W-:Y:S01]  /*1c40*/  IMAD.SHL.U32 R3, R226.reuse, 0x2, RZ ;  /* 0x00000002e2037824 */ /* 0x040fe200078e00ff */
[----:B------:R-:W-:Y:S01]  /*1c50*/  LOP3.LUT P1, RZ, R226, 0x4, RZ, 0xc0, !PT ;  /* 0x00000004e2ff7812 */ /* 0x000fe2000782c0ff */
[----:B------:R-:W-:Y:S01]  /*1c60*/  IMAD.IADD R223, R222, 0x1, R225 ;  /* 0x00000001dedf7824 */ /* 0x000fe200078e02e1 */
[----:B------:R-:W-:Y:S01]  /*1c70*/  LOP3.LUT P0, RZ, R226, 0x2, RZ, 0xc0, !PT ;  /* 0x00000002e2ff7812 */ /* 0x000fe2000780c0ff */
[----:B------:R-:W-:Y:S01]  /*1c80*/  VIADD R221, R221, UR12 ;  /* 0x0000000cdddd7c36 */ /* 0x000fe20008000000 */
[----:B------:R-:W-:Y:S01]  /*1c90*/  LOP3.LUT R0, R227, 0x7400, RZ, 0xc0, !PT ;  /* 0x00007400e3007812 */ /* 0x000fe200078ec0ff */
[----:B------:R-:W-:Y:S01]  /*1ca0*/  VIADD R220, R220, UR12 ;  /* 0x0000000cdcdc7c36 */ /* 0x000fe20008000000 */
[----:B------:R-:W-:-:S02]  /*1cb0*/  LOP3.LUT P2, RZ, R226, 0x8, RZ, 0xc0, !PT ;  /* 0x00000008e2ff7812 */ /* 0x000fc4000784c0ff */
[----:B------:R-:W-:Y:S02]  /*1cc0*/  SHF.R.U32.HI R228, RZ, 0x1, R226 ;  /* 0x00000001ffe47819 */ /* 0x000fe400000116e2 */
[----:B------:R-:W-:Y:S02]  /*1cd0*/  SEL R2, R2, 0xfffffff0, !P1 ;  /* 0xfffffff002027807 */ /* 0x000fe40004800000 */
[----:B------:R-:W-:Y:S02]  /*1ce0*/  SEL R224, R224, 0xffffffe0, !P0 ;  /* 0xffffffe0e0e07807 */ /* 0x000fe40004000000 */
[----:B--2---:R-:W-:-:S07]  /*1cf0*/  LOP3.LUT R0, R0, 0x6, R3, 0xf8, !PT ;  /* 0x0000000600007812 */ /* 0x004fce00078ef803 */
.L_x_66:
[----:B------:R-:W0:Y:S01]  /*1d00*/  LDGDEPBAR ;  /* 0x00000000000079af */ /* 0x000e220000000000 */
[----:B------:R-:W-:Y:S01]  /*1d10*/  IMAD.IADD R0, R221, 0x1, R225 ;  /* 0x00000001dd007824 */ /* 0x000fe200078e02e1 */
[----:B------:R-:W-:Y:S01]  /*1d20*/  UIADD3 UR6, UPT, UPT, UR6, -0x40, URZ ;  /* 0xffffffc006067890 */ /* 0x000fe2000fffe0ff */
[----:B------:R-:W-:Y:S05]  /*1d30*/  IMAD.MOV.U32 R229, RZ, RZ, 0x20 ;  /* 0x00000020ffe57424 */ /* 0x000fea00078e00ff */
[----:B------:R-:W2:Y:S01]  /*1d40*/  LDL R3, [R1] ;  /* 0x0000000001037983 */ /* 0x000ea20000100800 */
[----:B------:R-:W-:Y:S01]  /*1d50*/  UMOV UR4, UR29 ;  /* 0x0000001d00047c82 */ /* 0x000fe20008000000 */
[----:B------:R-:W-:Y:S02]  /*1d60*/  UISETP.GE.AND UP0, UPT, UR6, UR42, UPT ;  /* 0x0000002a0600728c */ /* 0x000fe4000bf06270 */
[----:B------:R-:W-:Y:S04]  /*1d70*/  UIADD3 UR48, UPT, UPT, UR48, -0x1, URZ ;  /* 0xffffffff30307890 */ /* 0x000fe8000fffe0ff */
[----:B------:R-:W-:Y:S01]  /*1d80*/  PLOP3.LUT P0, PT, PT, PT, UP0, 0x80, 0x8 ;  /* 0x000000000008781c */ /* 0x000fe20003f0f008 */
[----:B------:R-:W-:Y:S11]  /*1d90*/  UISETP.GT.AND UP0, UPT, UR48, UR5, UPT ;  /* 0x000000053000728c */ /* 0x000ff6000bf04270 */
[----:B------:R-:W-:Y:S01]  /*1da0*/  @!UPT UIADD3 URZ, UPT, UPT, URZ, URZ, URZ ;  /* 0x000000fffffff290 */ /* 0x000fe2000fffe0ff */
[----:B------:R-:W-:Y:S02]  /*1db0*/  @!P0 SHF.R.U32.HI R2, RZ, 0x1, R226 ;  /* 0x00000001ff028819 */ /* 0x000fe400000116e2 */
[C---:B--2---:R-:W-:Y:S01]  /*1dc0*/  FSETP.NEU.FTZ.AND P3, PT, R3.reuse, -INF , PT ;  /* 0xff8000000300780b */ /* 0x044fe20003f7d000 */
[----:B------:R-:W-:Y:S04]  /*1dd0*/  DEPBAR.LE SB0, 0x0 ;  /* 0x000080000000791a */ /* 0x000fe80000000000 */
[----:B------:R-:W-:Y:S06]  /*1de0*/  BAR.SYNC.DEFER_BLOCKING 0x0 ;  /* 0x0000000000007b1d */ /* 0x000fec0000010000 */
[----:B------:R-:W-:Y:S08]  /*1df0*/  LDSM.16.M88.4 R32, [R221] ;  /* 0x00000000dd20783b */ /* 0x000ff00000000200 */
[----:B------:R-:W1:Y:S08]  /*1e00*/  LDSM.16.M88.4 R16, [R222+0x9000] ;  /* 0x00900000de10783b */ /* 0x000e700000000200 */
[----:B------:R-:W2:Y:S08]  /*1e10*/  LDSM.16.M88.4 R28, [R221+0x800] ;  /* 0x00080000dd1c783b */ /* 0x000eb00000000200 */
[----:B------:R-:W3:Y:S08]  /*1e20*/  LDSM.16.M88.4 R132, [R222+0x9400] ;  /* 0x00940000de84783b */ /* 0x000ef00000000200 */
[----:B------:R-:W-:Y:S08]  /*1e30*/  LDSM.16.M88.4 R136, [R0] ;  /* 0x000000000088783b */ /* 0x000ff00000000200 */
[----:B------:R-:W4:Y:S01]  /*1e40*/  LDSM.16.M88.4 R140, [R223+0x9000] ;  /* 0x00900000df8c783b */ /* 0x000f220000000200 */
[-C--:B-1----:R-:W-:Y:S07]  /*1e50*/  HMMA.16816.F32 R4, R32, R16.reuse, RZ ;  /* 0x000000102004723c */ /* 0x082fee00000018ff */
[----:B------:R-:W1:Y:S01]  /*1e60*/  LDSM.16.M88.4 R144, [R0+0x800] ;  /* 0x000800000090783b */ /* 0x000e620000000200 */
[C---:B--2---:R-:W-:Y:S07]  /*1e70*/  HMMA.16816.F32 R8, R28.reuse, R16, RZ ;  /* 0x000000101c08723c */ /* 0x044fee00000018ff */
[----:B------:R-:W2:Y:S01]  /*1e80*/  LDSM.16.M88.4 R148, [R223+0x9400] ;  /* 0x00940000df94783b */ /* 0x000ea20000000200 */
[-C--:B------:R-:W-:Y:S07]  /*1e90*/  HMMA.16816.F32 R12, R28, R18.reuse, RZ ;  /* 0x000000121c0c723c */ /* 0x080fee00000018ff */
[----:B------:R-:W-:Y:S01]  /*1ea0*/  LDSM.16.M88.4 R152, [R221+0x1000] ;  /* 0x00100000dd98783b */ /* 0x000fe20000000200 */
[C---:B------:R-:W-:Y:S07]  /*1eb0*/  HMMA.16816.F32 R16, R32.reuse, R18, RZ ;  /* 0x000000122010723c */ /* 0x040fee00000018ff */
[----:B------:R-:W2:Y:S01]  /*1ec0*/  LDSM.16.M88.4 R156, [R222+0xb000] ;  /* 0x00b00000de9c783b */ /* 0x000ea20000000200 */
[-C--:B---3--:R-:W-:Y:S07]  /*1ed0*/  HMMA.16816.F32 R20, R32, R132.reuse, RZ ;  /* 0x000000842014723c */ /* 0x088fee00000018ff */
[----:B------:R-:W3:Y:S01]  /*1ee0*/  LDSM.16.M88.4 R160, [R221+0x1800] ;  /* 0x00180000dda0783b */ /* 0x000ee20000000200 */
[C---:B------:R-:W-:Y:S07]  /*1ef0*/  HMMA.16816.F32 R24, R28.reuse, R132, RZ ;  /* 0x000000841c18723c */ /* 0x040fee00000018ff */
[----:B------:R-:W3:Y:S01]  /*1f00*/  LDSM.16.M88.4 R164, [R222+0xb400] ;  /* 0x00b40000dea4783b */ /* 0x000ee20000000200 */
[-C--:B------:R-:W-:Y:S07]  /*1f10*/  HMMA.16816.F32 R28, R28, R134.reuse, RZ ;  /* 0x000000861c1c723c */ /* 0x080fee00000018ff */
[----:B------:R-:W-:Y:S01]  /*1f20*/  LDSM.16.M88.4 R168, [R223+0xd000] ;  /* 0x00d00000dfa8783b */ /* 0x000fe20000000200 */
[----:B------:R-:W-:Y:S07]  /*1f30*/  HMMA.16816.F32 R32, R32, R134, RZ ;  /* 0x000000862020723c */ /* 0x000fee00000018ff */
[----:B------:R-:W-:Y:S01]  /*1f40*/  LDSM.16.M88.4 R132, [R0+0x1000] ;  /* 0x001000000084783b */ /* 0x000fe20000000200 */
[-C--:B----4-:R-:W-:Y:S08]  /*1f50*/  HMMA.16816.F32 R4, R136, R140.reuse, R4 ;  /* 0x0000008c8804723c */ /* 0x090ff00000001804 */
[C---:B-1----:R-:W-:Y:S08]  /*1f60*/  HMMA.16816.F32 R8, R144.reuse, R140, R8 ;  /* 0x0000008c9008723c */ /* 0x042ff00000001808 */
[-C--:B------:R-:W-:Y:S08]  /*1f70*/  HMMA.16816.F32 R12, R144, R142.reuse, R12 ;  /* 0x0000008e900c723c */ /* 0x080ff0000000180c */
[C---:B------:R-:W-:Y:S01]  /*1f80*/  HMMA.16816.F32 R16, R136.reuse, R142, R16 ;  /* 0x0000008e8810723c */ /* 0x040fe20000001810 */
[----:B------:R-:W1:Y:S07]  /*1f90*/  LDSM.16.M88.4 R140, [R223+0xb000] ;  /* 0x00b00000df8c783b */ /* 0x000e6e0000000200 */
[-C--:B--2---:R-:W-:Y:S08]  /*1fa0*/  HMMA.16816.F32 R20, R136, R148.reuse, R20 ;  /* 0x000000948814723c */ /* 0x084ff00000001814 */
[C---:B------:R-:W-:Y:S08]  /*1fb0*/  HMMA.16816.F32 R24, R144.reuse, R148, R24 ;  /* 0x000000949018723c */ /* 0x040ff00000001818 */
[-C--:B------:R-:W-:Y:S01]  /*1fc0*/  HMMA.16816.F32 R28, R144, R150.reuse, R28 ;  /* 0x00000096901c723c */ /* 0x080fe2000000181c */
[----:B------:R-:W-:Y:S07]  /*1fd0*/  LDSM.16.M88.4 R144, [R223+0xb400] ;  /* 0x00b40000df90783b */ /* 0x000fee0000000200 */
[----:B------:R-:W-:Y:S01]  /*1fe0*/  HMMA.16816.F32 R32, R136, R150, R32 ;  /* 0x000000968820723c */ /* 0x000fe20000001820 */
[----:B------:R-:W2:Y:S07]  /*1ff0*/  LDSM.16.M88.4 R136, [R0+0x1800] ;  /* 0x001800000088783b */ /* 0x000eae0000000200 */
[-C--:B------:R-:W-:Y:S01]  /*2000*/  HMMA.16816.F32 R4, R152, R156.reuse, R4 ;  /* 0x0000009c9804723c */ /* 0x080fe20000001804 */
[----:B------:R-:W-:Y:S07]  /*2010*/  LDSM.16.M88.4 R148, [R221+0x2000] ;  /* 0x00200000dd94783b */ /* 0x000fee0000000200 */
[C---:B---3--:R-:W-:Y:S08]  /*2020*/  HMMA.16816.F32 R8, R160.reuse, R156, R8 ;  /* 0x0000009ca008723c */ /* 0x048ff00000001808 */
[-C--:B------:R-:W-:Y:S08]  /*2030*/  HMMA.16816.F32 R12, R160, R158.reuse, R12 ;  /* 0x0000009ea00c723c */ /* 0x080ff0000000180c */
[C---:B------:R-:W-:Y:S01]  /*2040*/  HMMA.16816.F32 R16, R152.reuse, R158, R16 ;  /* 0x0000009e9810723c */ /* 0x040fe20000001810 */
[----:B------:R-:W3:Y:S07]  /*2050*/  LDSM.16.M88.4 R156, [R222+0xd000] ;  /* 0x00d00000de9c783b */ /* 0x000eee0000000200 */
[-C--:B------:R-:W-:Y:S08]  /*2060*/  HMMA.16816.F32 R20, R152, R164.reuse, R20 ;  /* 0x000000a49814723c */ /* 0x080ff00000001814 */
[C---:B------:R-:W-:Y:S08]  /*2070*/  HMMA.16816.F32 R24, R160.reuse, R164, R24 ;  /* 0x000000a4a018723c */ /* 0x040ff00000001818 */
[-C--:B------:R-:W-:Y:S01]  /*2080*/  HMMA.16816.F32 R28, R160, R166.reuse, R28 ;  /* 0x000000a6a01c723c */ /* 0x080fe2000000181c */
[----:B------:R-:W4:Y:S07]  /*2090*/  LDSM.16.M88.4 R160, [R221+0x2800] ;  /* 0x00280000dda0783b */ /* 0x000f2e0000000200 */
[----:B------:R-:W-:Y:S01]  /*20a0*/  HMMA.16816.F32 R32, R152, R166, R32 ;  /* 0x000000a69820723c */ /* 0x000fe20000001820 */
[----:B------:R-:W4:Y:S07]  /*20b0*/  LDSM.16.M88.4 R152, [R222+0xd400] ;  /* 0x00d40000de98783b */ /* 0x000f2e0000000200 */
[-C--:B-1----:R-:W-:Y:S01]  /*20c0*/  HMMA.16816.F32 R4, R132, R140.reuse, R4 ;  /* 0x0000008c8404723c */ /* 0x082fe20000001804 */
[----:B------:R-:W1:Y:S07]  /*20d0*/  LDSM.16.M88.4 R164, [R0+0x2000] ;  /* 0x0020000000a4783b */ /* 0x000e6e0000000200 */
[C---:B--2---:R-:W-:Y:S04]  /*20e0*/  HMMA.16816.F32 R8, R136.reuse, R140, R8 ;  /* 0x0000008c8808723c */ /* 0x044fe80000001808 */
[----:B------:R-:W-:Y:S01]  /*20f0*/  FMUL.FTZ R140, R3, 1.4426950216293334961 ;  /* 0x3fb8aa3b038c7820 */ /* 0x000fe20000410000 */
[----:B------:R-:W-:Y:S03]  /*2100*/  IMAD.MOV.U32 R3, RZ, RZ, 0x18 ;  /* 0x00000018ff037424 */ /* 0x000fe600078e00ff */
[-C--:B------:R-:W-:Y:S03]  /*2110*/  HMMA.16816.F32 R12, R136, R142.reuse, R12 ;  /* 0x0000008e880c723c */ /* 0x080fe6000000180c */
[----:B------:R-:W-:Y:S05]  /*2120*/  FSEL R140, R140, RZ, P3 ;  /* 0x000000ff8c8c7208 */ /* 0x000fea0001800000 */
[C---:B------:R-:W-:Y:S04]  /*2130*/  HMMA.16816.F32 R16, R132.reuse, R142, R16 ;  /* 0x0000008e8410723c */ /* 0x040fe80000001810 */
[----:B------:R-:W-:Y:S01]  /*2140*/  IMAD.SHL.U32 R143, R226, 0x2, RZ ;  /* 0x00000002e28f7824 */ /* 0x000fe200078e00ff */
[----:B------:R-:W-:Y:S03]  /*2150*/  LOP3.LUT R142, R227, 0x7400, RZ, 0xc0, !PT ;  /* 0x00007400e38e7812 */ /* 0x000fe600078ec0ff */
[-C--:B------:R-:W-:Y:S03]  /*2160*/  HMMA.16816.F32 R20, R132, R144.reuse, R20 ;  /* 0x000000908414723c */ /* 0x080fe60000001814 */
[--C-:B------:R-:W-:Y:S05]  /*2170*/  LOP3.LUT R142, R142, 0x6, R143.reuse, 0xf8, !PT ;  /* 0x000000068e8e7812 */ /* 0x100fea00078ef88f */
[C---:B------:R-:W-:Y:S08]  /*2180*/  HMMA.16816.F32 R24, R136.reuse, R144, R24 ;  /* 0x000000908818723c */ /* 0x040ff00000001818 */
[-C--:B------:R-:W-:Y:S01]  /*2190*/  HMMA.16816.F32 R28, R136, R146.reuse, R28 ;  /* 0x00000092881c723c */ /* 0x080fe2000000181c */
[----:B------:R-:W-:Y:S02]  /*21a0*/  IMAD.MOV.U32 R137, RZ, RZ, 0x8 ;  /* 0x00000008ff897424 */ /* 0x000fe400078e00ff */
[----:B------:R-:W-:Y:S01]  /*21b0*/  @!P0 VIADDMNMX R139, R238, -R229, UR49, PT ;  /* 0x00000031ee8b8e46 */ /* 0x000fe2000b8009e5 */
[----:B-----5:R-:W-:Y:S01]  /*21c0*/  FMUL.FTZ R138, R252, 1.4426950216293334961 ;  /* 0x3fb8aa3bfc8a7820 */ /* 0x020fe20000410000 */
[C---:B------:R-:W-:Y:S02]  /*21d0*/  @!P0 VIADDMNMX R136, R238.reuse, -R3, UR49, PT ;  /* 0x00000031ee888e46 */ /* 0x040fe4000b800903 */
[C---:B------:R-:W-:Y:S01]  /*21e0*/  @!P0 VIADDMNMX R137, R238.reuse, R137, UR49, PT ;  /* 0x00000031ee898e46 */ /* 0x040fe2000b800189 */
[----:B------:R-:W-:Y:S01]  /*21f0*/  HMMA.16816.F32 R32, R132, R146, R32 ;  /* 0x000000928420723c */ /* 0x000fe20000001820 */
[----:B------:R2:W1:Y:S03]  /*2200*/  LDSM.16.M88.4 R132, [R0+0x2800] ;  /* 0x002800000084783b */ /* 0x0004660000000200 */
[----:B------:R-:W-:Y:S04]  /*2210*/  @!P0 VIMNMX R3, PT, PT, R238, UR49, PT ;  /* 0x00000031ee038c48 */ /* 0x000fe8000bfe0100 */
[-C--:B---3--:R-:W-:Y:S08]  /*2220*/  HMMA.16816.F32 R4, R148, R156.reuse, R4 ;  /* 0x0000009c9404723c */ /* 0x088ff00000001804 */
[C---:B----4-:R-:W-:Y:S08]  /*2230*/  HMMA.16816.F32 R8, R160.reuse, R156, R8 ;  /* 0x0000009ca008723c */ /* 0x050ff00000001808 */
[-C--:B------:R-:W-:Y:S03]  /*2240*/  HMMA.16816.F32 R12, R160, R158.reuse, R12 ;  /* 0x0000009ea00c723c */ /* 0x080fe6000000180c */
[----:B--2---:R-:W-:Y:S05]  /*2250*/  @!P0 IMAD.SHL.U32 R0, R226, 0x2, RZ ;  /* 0x00000002e2008824 */ /* 0x004fea00078e00ff */
[C---:B------:R-:W-:Y:S04]  /*2260*/  HMMA.16816.F32 R16, R148.reuse, R158, R16 ;  /* 0x0000009e9410723c */ /* 0x040fe80000001810 */
[----:B------:R-:W-:Y:S04]  /*2270*/  @!P0 LOP3.LUT R0, R0, 0x6, RZ, 0xc0, !PT ;  /* 0x0000000600008812 */ /* 0x000fe800078ec0ff */
[-C--:B------:R-:W-:Y:S03]  /*2280*/  HMMA.16816.F32 R20, R148, R152.reuse, R20 ;  /* 0x000000989414723c */ /* 0x080fe60000001814 */
[----:B------:R-:W-:Y:S01]  /*2290*/  @!P0 LOP3.LUT R2, R0, 0x1e0, R2, 0xf8, !PT ;  /* 0x000001e000028812 */ /* 0x000fe200078ef802 */
[----:B------:R-:W-:Y:S04]  /*22a0*/  IMAD.U32 R0, RZ, RZ, UR39 ;  /* 0x00000027ff007e24 */ /* 0x000fe8000f8e00ff */
[C---:B------:R-:W-:Y:S04]  /*22b0*/  HMMA.16816.F32 R24, R160.reuse, R152, R24 ;  /* 0x00000098a018723c */ /* 0x040fe80000001818 */
[----:B------:R-:W-:Y:S02]  /*22c0*/  @!P0 IMAD R0, R0, 0x80, R2 ;  /* 0x0000008000008824 */ /* 0x000fe400078e0202 */
[----:B------:R-:W-:Y:S02]  /*22d0*/  FMUL.FTZ R2, R251, 1.4426950216293334961 ;  /* 0x3fb8aa3bfb027820 */ /* 0x000fe40000410000 */
[-C--:B------:R-:W-:Y:S03]  /*22e0*/  HMMA.16816.F32 R28, R160, R154.reuse, R28 ;  /* 0x0000009aa01c723c */ /* 0x080fe6000000181c */
[CC--:B------:R-:W-:Y:S01]  /*22f0*/  @!P0 ISETP.GE.AND P4, PT, R0.reuse, R139.reuse, PT ;  /* 0x0000008b0000820c */ /* 0x0c0fe20003f86270 */
[----:B------:R-:W-:Y:S02]  /*2300*/  @!P0 VIADD R141, R0, 0x1 ;  /* 0x00000001008d8836 */ /* 0x000fe40000000000 */
[C---:B------:R-:W-:Y:S02]  /*2310*/  IMAD.SHL.U32 R163, R226.reuse, 0x8, RZ ;  /* 0x00000008e2a37824 */ /* 0x040fe400078e00ff */
[----:B------:R-:W-:Y:S04]  /*2320*/  HMMA.16816.F32 R32, R148, R154, R32 ;  /* 0x0000009a9420723c */ /* 0x000fe80000001820 */
[----:B------:R-:W-:Y:S01]  /*2330*/  @!P0 ISETP.GE.AND P3, PT, R141, R139, PT ;  /* 0x0000008b8d00820c */ /* 0x000fe20003f66270 */
[----:B------:R-:W-:Y:S01]  /*2340*/  IMAD.SHL.U32 R149, R226, 0x40, RZ ;  /* 0x00000040e2957824 */ /* 0x000fe200078e00ff */
[----:B------:R-:W-:Y:S02]  /*2350*/  LOP3.LUT R148, R163, 0x38, RZ, 0xc0, !PT ;  /* 0x00000038a3947812 */ /* 0x000fe400078ec0ff */
[-C--:B-1----:R-:W-:Y:S08]  /*2360*/  HMMA.16816.F32 R4, R164, R168.reuse, R4 ;  /* 0x000000a8a404723c */ /* 0x082ff00000001804 */
[C---:B------:R-:W-:Y:S08]  /*2370*/  HMMA.16816.F32 R8, R132.reuse, R168, R8 ;  /* 0x000000a88408723c */ /* 0x040ff00000001808 */
[-C--:B------:R-:W-:Y:S03]  /*2380*/  HMMA.16816.F32 R12, R132, R170.reuse, R12 ;  /* 0x000000aa840c723c */ /* 0x080fe6000000180c */
[----:B------:R-:W-:Y:S02]  /*2390*/  @!P0 FSEL R4, R4, -INF , !P4 ;  /* 0xff80000004048808 */ /* 0x000fe40006000000 */
[-C--:B------:R-:W-:Y:S02]  /*23a0*/  @!P0 ISETP.GE.AND P4, PT, R0, R136.reuse, PT ;  /* 0x000000880000820c */ /* 0x080fe40003f86270 */
[----:B------:R-:W-:Y:S01]  /*23b0*/  @!P0 FSEL R5, R5, -INF , !P3 ;  /* 0xff80000005058808 */ /* 0x000fe20005800000 */
[C---:B------:R-:W-:Y:S04]  /*23c0*/  HMMA.16816.F32 R16, R164.reuse, R170, R16 ;  /* 0x000000aaa410723c */ /* 0x040fe80000001810 */
[----:B------:R-:W-:Y:S01]  /*23d0*/  @!P0 FSEL R6, R6, -INF , !P4 ;  /* 0xff80000006068808 */ /* 0x000fe20006000000 */
[--C-:B------:R-:W-:Y:S01]  /*23e0*/  FFMA.FTZ R4, R4, UR17, -R140.reuse ;  /* 0x0000001104047c23 */ /* 0x100fe2000801088c */
[-C--:B------:R-:W-:Y:S01]  /*23f0*/  @!P0 ISETP.GE.AND P4, PT, R141, R136.reuse, PT ;  /* 0x000000888d00820c */ /* 0x080fe20003f86270 */
        /* <DEDUP_REMOVED lines=11> */
[----:B------:R-:W1:Y:S01]  /*24b0*/  MUFU.EX2 R249, R5 ;  /* 0x0000000500f97308 */ /* 0x000e620000000800 */
[----:B------:R-:W-:Y:S02]  /*24c0*/  @!P0 ISETP.GE.AND P4, PT, R141, R3, PT ;  /* 0x000000038d00820c */ /* 0x000fe40003f86270 */
[----:B------:R-:W-:Y:S01]  /*24d0*/  FSETP.NEU.FTZ.AND P3, PT, R250, -INF , PT ;  /* 0xff800000fa00780b */ /* 0x000fe20003f7d000 */
[--C-:B------:R-:W-:Y:S01]  /*24e0*/  FFMA.FTZ R8, R8, UR17, -R2.reuse ;  /* 0x0000001108087c23 */ /* 0x100fe20008010802 */
[----:B------:R-:W-:Y:S02]  /*24f0*/  @!P0 FSEL R9, R9, -INF , !P4 ;  /* 0xff80000009098808 */ /* 0x000fe40006000000 */
[-C--:B------:R-:W-:Y:S03]  /*2500*/  @!P0 ISETP.GE.AND P4, PT, R0, R137.reuse, PT ;  /* 0x000000890000820c */ /* 0x080fe60003f86270 */
[----:B------:R-:W-:Y:S01]  /*2510*/  MUFU.EX2 R230, R6 ;  /* 0x0000000600e67308 */ /* 0x000fe20000000800 */
[----:B------:R-:W-:Y:S01]  /*2520*/  FFMA.FTZ R9, R9, UR17, -R2 ;  /* 0x0000001109097c23 */ /* 0x000fe20008010802 */
[----:B------:R-:W-:Y:S08]  /*2530*/  @!P0 FSEL R10, R10, -INF , !P4 ;  /* 0xff8000000a0a8808 */ /* 0x000ff00006000000 */
[----:B------:R2:W-:Y:S10]  /*2540*/  MUFU.EX2 R229, R7 ;  /* 0x0000000700e57308 */ /* 0x0005f40000000800 */
[----:B------:R3:W-:Y:S10]  /*2550*/  MUFU.EX2 R232, R8 ;  /* 0x0000000800e87308 */ /* 0x0007f40000000800 */
[----:B------:R4:W1:Y:S01]  /*2560*/  MUFU.EX2 R231, R9 ;  /* 0x0000000900e77308 */ /* 0x0008620000000800 */
[----:B--2---:R-:W2:Y:S01]  /*2570*/  LDSM.16.M88.4 R4, [R223+0xd400] ;  /* 0x00d40000df04783b */ /* 0x004ea20000000200 */
[----:B---3--:R-:W-:Y:S05]  /*2580*/  FMUL.FTZ R8, R250, 1.4426950216293334961 ;  /* 0x3fb8aa3bfa087820 */ /* 0x008fea0000410000 */
[----:B------:R-:W-:Y:S02]  /*2590*/  FSEL R8, R8, RZ, P3 ;  /* 0x000000ff08087208 */ /* 0x000fe40001800000 */
[----:B------:R-:W-:Y:S01]  /*25a0*/  @!P0 ISETP.GE.AND P3, PT, R141, R137, PT ;  /* 0x000000898d00820c */ /* 0x000fe20003f66270 */
[C---:B------:R-:W-:Y:S02]  /*25b0*/  @!P0 VIADD R141, R0.reuse, 0x8 ;  /* 0x00000008008d8836 */ /* 0x040fe40000000000 */
[----:B----4-:R-:W-:Y:S01]  /*25c0*/  @!P0 VIADD R9, R0, 0x9 ;  /* 0x0000000900098836 */ /* 0x010fe20000000000 */
[----:B------:R-:W-:Y:S01]  /*25d0*/  @!P0 FSEL R11, R11, -INF , !P3 ;  /* 0xff8000000b0b8808 */ /* 0x000fe20005800000 */
[--C-:B------:R-:W-:Y:S01]  /*25e0*/  FFMA.FTZ R10, R10, UR17, -R8.reuse ;  /* 0x000000110a0a7c23 */ /* 0x100fe20008010808 */
[-C--:B------:R-:W-:Y:S03]  /*25f0*/  @!P0 ISETP.GE.AND P3, PT, R141, R3.reuse, PT ;  /* 0x000000038d00820c */ /* 0x080fe60003f66270 */
[----:B------:R3:W-:Y:S01]  /*2600*/  MUFU.EX2 R234, R10 ;  /* 0x0000000a00ea7308 */ /* 0x0007e20000000800 */
[----:B------:R-:W-:Y:S01]  /*2610*/  @!P0 FSEL R12, R12, -INF , !P3 ;  /* 0xff8000000c0c8808 */ /* 0x000fe20005800000 */
[----:B------:R-:W-:Y:S01]  /*2620*/  FFMA.FTZ R11, R11, UR17, -R8 ;  /* 0x000000110b0b7c23 */ /* 0x000fe20008010808 */
[----:B------:R-:W-:Y:S03]  /*2630*/  @!P0 ISETP.GE.AND P3, PT, R9, R3, PT ;  /* 0x000000030900820c */ /* 0x000fe60003f66270 */
[--C-:B------:R-:W-:Y:S01]  /*2640*/  FFMA.FTZ R12, R12, UR17, -R2.reuse ;  /* 0x000000110c0c7c23 */ /* 0x100fe20008010802 */
[----:B------:R-:W-:Y:S03]  /*2650*/  @!P0 FSEL R13, R13, -INF , !P3 ;  /* 0xff8000000d0d8808 */ /* 0x000fe60005800000 */
[----:B------:R-:W4:Y:S01]  /*2660*/  MUFU.EX2 R233, R11 ;  /* 0x0000000b00e97308 */ /* 0x000f220000000800 */
[-C--:B------:R-:W-:Y:S01]  /*2670*/  @!P0 ISETP.GE.AND P3, PT, R141, R137.reuse, PT ;  /* 0x000000898d00820c */ /* 0x080fe20003f66270 */
[----:B------:R-:W-:Y:S03]  /*2680*/  FFMA.FTZ R13, R13, UR17, -R2 ;  /* 0x000000110d0d7c23 */ /* 0x000fe60008010802 */
[----:B------:R-:W-:Y:S02]  /*2690*/  @!P0 FSEL R14, R14, -INF , !P3 ;  /* 0xff8000000e0e8808 */ /* 0x000fe40005800000 */
[----:B------:R-:W-:Y:S01]  /*26a0*/  @!P0 ISETP.GE.AND P3, PT, R9, R137, PT ;  /* 0x000000890900820c */ /* 0x000fe20003f66270 */
[-C--:B--2---:R-:W-:Y:S02]  /*26b0*/  HMMA.16816.F32 R20, R164, R4.reuse, R20 ;  /* 0x00000004a414723c */ /* 0x084fe40000001814 */
[----:B------:R-:W-:Y:S01]  /*26c0*/  MUFU.EX2 R169, R12 ;  /* 0x0000000c00a97308 */ /* 0x000fe20000000800 */
[----:B------:R-:W-:Y:S01]  /*26d0*/  @!P0 FSEL R15, R15, -INF , !P3 ;  /* 0xff8000000f0f8808 */ /* 0x000fe20005800000 */
[----:B---3--:R-:W-:Y:S01]  /*26e0*/  @!P0 VIADD R10, R0, 0x11 ;  /* 0x00000011000a8836 */ /* 0x008fe20000000000 */
[-C--:B------:R-:W-:Y:S01]  /*26f0*/  @!P0 ISETP.GE.AND P3, PT, R141, R139.reuse, PT ;  /* 0x0000008b8d00820c */ /* 0x080fe20003f66270 */
[----:B------:R-:W-:Y:S02]  /*2700*/  FFMA.FTZ R14, R14, UR17, -R8 ;  /* 0x000000110e0e7c23 */ /* 0x000fe40008010808 */
[C---:B------:R-:W-:Y:S04]  /*2710*/  HMMA.16816.F32 R24, R132.reuse, R4, R24 ;  /* 0x000000048418723c */ /* 0x040fe80000001818 */
[----:B------:R-:W-:Y:S01]  /*2720*/  MUFU.EX2 R168, R13 ;  /* 0x0000000d00a87308 */ /* 0x000fe20000000800 */
[----:B------:R-:W-:Y:S01]  /*2730*/  @!P0 FSEL R16, R16, -INF , !P3 ;  /* 0xff80000010108808 */ /* 0x000fe20005800000 */
[C---:B------:R-:W-:Y:S01]  /*2740*/  @!P0 VIADD R5, R0.reuse, 0x18 ;  /* 0x0000001800058836 */ /* 0x040fe20000000000 */
[----:B------:R-:W-:Y:S01]  /*2750*/  @!P0 ISETP.GE.AND P3, PT, R9, R139, PT ;  /* 0x0000008b0900820c */ /* 0x000fe20003f66270 */
[----:B------:R-:W-:Y:S01]  /*2760*/  @!P0 VIADD R4, R0, 0x19 ;  /* 0x0000001900048836 */ /* 0x000fe20000000000 */
[-C--:B------:R-:W-:Y:S05]  /*2770*/  HMMA.16816.F32 R28, R132, R6.reuse, R28 ;  /* 0x00000006841c723c */ /* 0x080fea000000181c */
[----:B------:R-:W-:Y:S01]  /*2780*/  MUFU.EX2 R171, R14 ;  /* 0x0000000e00ab7308 */ /* 0x000fe20000000800 */
[----:B------:R-:W-:Y:S01]  /*2790*/  @!P0 FSEL R17, R17, -INF , !P3 ;  /* 0xff80000011118808 */ /* 0x000fe20005800000 */
[--C-:B------:R-:W-:Y:S01]  /*27a0*/  FFMA.FTZ R16, R16, UR17, -R140.reuse ;  /* 0x0000001110107c23 */ /* 0x100fe2000801088c */
[-C--:B------:R-:W-:Y:S01]  /*27b0*/  @!P0 ISETP.GE.AND P3, PT, R141, R136.reuse, PT ;  /* 0x000000888d00820c */ /* 0x080fe20003f66270 */
[----:B------:R-:W-:Y:S01]  /*27c0*/  IMAD.U32 R141, RZ, RZ, UR21 ;  /* 0x00000015ff8d7e24 */ /* 0x000fe2000f8e00ff */
[----:B------:R-:W-:Y:S01]  /*27d0*/  @!P0 ISETP.GE.AND P4, PT, R10, R3, PT ;  /* 0x000000030a00820c */ /* 0x000fe20003f86270 */
[----:B------:R-:W-:Y:S04]  /*27e0*/  HMMA.16816.F32 R32, R164, R6, R32 ;  /* 0x00000006a420723c */ /* 0x000fe80000001820 */
[----:B------:R-:W-:Y:S01]  /*27f0*/  MUFU.EX2 R248, R16 ;  /* 0x0000001000f87308 */ /* 0x000fe20000000800 */
[----:B------:R-:W-:Y:S01]  /*2800*/  @!P0 FSEL R18, R18, -INF , !P3 ;  /* 0xff80000012128808 */ /* 0x000fe20005800000 */
[----:B------:R-:W-:Y:S01]  /*2810*/  IMAD.SHL.U32 R164, R226, 0x10, RZ ;  /* 0x00000010e2a47824 */ /* 0x000fe200078e00ff */
[-C--:B------:R-:W-:Y:S01]  /*2820*/  @!P0 ISETP.GE.AND P3, PT, R9, R136.reuse, PT ;  /* 0x000000880900820c */ /* 0x080fe20003f66270 */
[----:B------:R-:W-:Y:S01]  /*2830*/  @!P0 VIADD R9, R0, 0x10 ;  /* 0x0000001000098836 */ /* 0x000fe20000000000 */
[----:B------:R-:W-:Y:S01]  /*2840*/  @!P0 FSEL R25, R25, -INF , !P4 ;  /* 0xff80000019198808 */ /* 0x000fe20006000000 */
[----:B------:R-:W-:Y:S01]  /*2850*/  IMAD.SHL.U32 R165, R226, 0x4, RZ ;  /* 0x00000004e2a57824 */ /* 0x000fe200078e00ff */
[----:B------:R-:W-:Y:S01]  /*2860*/  @!P0 FSEL R19, R19, -INF , !P3 ;  /* 0xff80000013138808 */ /* 0x000fe20005800000 */
[----:B------:R-:W-:Y:S01]  /*2870*/  FFMA.FTZ R17, R17, UR17, -R140 ;  /* 0x0000001111117c23 */ /* 0x000fe2000801088c */
[-C--:B------:R-:W-:Y:S01]  /*2880*/  @!P0 ISETP.GE.AND P3, PT, R9, R139.reuse, PT ;  /* 0x0000008b0900820c */ /* 0x080fe20003f66270 */
[----:B------:R-:W-:Y:S01]  /*2890*/  FFMA.FTZ R25, R25, UR17, -R2 ;  /* 0x0000001119197c23 */ /* 0x000fe20008010802 */
[----:B------:R-:W-:Y:S01]  /*28a0*/  LOP3.LUT R144, R164, 0x1c0, RZ, 0xc0, !PT ;  /* 0x000001c0a4907812 */ /* 0x000fe200078ec0ff */
[----:B------:R-:W-:Y:S01]  /*28b0*/  MUFU.EX2 R247, R17 ;  /* 0x0000001100f77308 */ /* 0x000fe20000000800 */
[----:B------:R-:W-:Y:S01]  /*28c0*/  @!P0 FSEL R20, R20, -INF , !P3 ;  /* 0xff80000014148808 */ /* 0x000fe20005800000 */
[--C-:B------:R-:W-:Y:S01]  /*28d0*/  FFMA.FTZ R18, R18, UR17, -R138.reuse ;  /* 0x0000001112127c23 */ /* 0x100fe2000801088a */
[----:B------:R-:W-:Y:S01]  /*28e0*/  @!P0 ISETP.GE.AND P3, PT, R10, R139, PT ;  /* 0x0000008b0a00820c */ /* 0x000fe20003f66270 */
[----:B------:R-:W-:Y:S01]  /*28f0*/  FFMA.FTZ R19, R19, UR17, -R138 ;  /* 0x0000001113137c23 */ /* 0x000fe2000801088a */
[----:B------:R-:W-:Y:S01]  /*2900*/  LOP3.LUT R144, R144, 0x38, R143, 0xf8, !PT ;  /* 0x0000003890907812 */ /* 0x000fe200078ef88f */
[----:B------:R-:W-:Y:S01]  /*2910*/  FFMA.FTZ R15, R15, UR17, -R8 ;  /* 0x000000110f0f7c23 */ /* 0x000fe20008010808 */
[----:B------:R-:W-:Y:S03]  /*2920*/  @!P0 FSEL R21, R21, -INF , !P3 ;  /* 0xff80000015158808 */ /* 0x000fe60005800000 */
[----:B------:R-:W-:Y:S01]  /*2930*/  MUFU.EX2 R158, R18 ;  /* 0x00000012009e7308 */ /* 0x000fe20000000800 */
[-C--:B------:R-:W-:Y:S01]  /*2940*/  @!P0 ISETP.GE.AND P3, PT, R9, R136.reuse, PT ;  /* 0x000000880900820c */ /* 0x080fe20003f66270 */
[----:B------:R-:W-:Y:S01]  /*2950*/  FFMA.FTZ R20, R20, UR17, -R140 ;  /* 0x0000001114147c23 */ /* 0x000fe2000801088c */
[----:B------:R-:W-:Y:S01]  /*2960*/  LOP3.LUT R144, R144, 0x20, R228, 0x78, !PT ;  /* 0x0000002090907812 */ /* 0x000fe200078e78e4 */
[----:B------:R-:W-:Y:S01]  /*2970*/  FFMA.FTZ R21, R21, UR17, -R140 ;  /* 0x0000001115157c23 */ /* 0x000fe2000801088c */
[----:B------:R-:W-:Y:S02]  /*2980*/  @!P0 FSEL R22, R22, -INF , !P3 ;  /* 0xff80000016168808 */ /* 0x000fe40005800000 */
[----:B------:R-:W-:Y:S03]  /*2990*/  @!P0 ISETP.GE.AND P3, PT, R10, R136, PT ;  /* 0x000000880a00820c */ /* 0x000fe60003f66270 */
[----:B------:R-:W2:Y:S01]  /*29a0*/  MUFU.EX2 R157, R19 ;  /* 0x00000013009d7308 */ /* 0x000ea20000000800 */
[----:B------:R-:W-:Y:S01]  /*29b0*/  LOP3.LUT R144, R142, R144, RZ, 0xfc, !PT ;  /* 0x000000908e907212 */ /* 0x000fe200078efcff */
[--C-:B------:R-:W-:Y:S01]  /*29c0*/  FFMA.FTZ R22, R22, UR17, -R138.reuse ;  /* 0x0000001116167c23 */ /* 0x100fe2000801088a */
[----:B------:R-:W-:Y:S02]  /*29d0*/  @!P0 FSEL R23, R23, -INF , !P3 ;  /* 0xff80000017178808 */ /* 0x000fe40005800000 */
[----:B------:R-:W-:Y:S02]  /*29e0*/  @!P0 ISETP.GE.AND P3, PT, R9, R3, PT ;  /* 0x000000030900820c */ /* 0x000fe40003f66270 */
[----:B------:R-:W-:Y:S03]  /*29f0*/  LEA R144, R144, UR4, 0x1 ;  /* 0x0000000490907c11 */ /* 0x000fe6000f8e08ff */
[----:B------:R-:W-:Y:S01]  /*2a00*/  MUFU.EX2 R170, R15 ;  /* 0x0000000f00aa7308 */ /* 0x000fe20000000800 */
[----:B------:R-:W-:Y:S01]  /*2a10*/  @!P0 FSEL R24, R24, -INF , !P3 ;  /* 0xff80000018188808 */ /* 0x000fe20005800000 */
[----:B------:R-:W-:Y:S01]  /*2a20*/  FFMA.FTZ R23, R23, UR17, -R138 ;  /* 0x0000001117177c23 */ /* 0x000fe2000801088a */
[----:B------:R-:W-:Y:S01]  /*2a30*/  @!P0 ISETP.GE.AND P3, PT, R9, R137, PT ;  /* 0x000000890900820c */ /* 0x000fe20003f66270 */
[----:B------:R-:W-:Y:S01]  /*2a40*/  IMAD.MOV.U32 R9, RZ, RZ, 0x10 ;  /* 0x00000010ff097424 */ /* 0x000fe200078e00ff */
[----:B------:R-:W-:Y:S01]  /*2a50*/  @!P0 ISETP.GE.AND P4, PT, R5, R139, PT ;  /* 0x0000008b0500820c */ /* 0x000fe20003f86270 */
[----:B------:R-:W-:Y:S01]  /*2a60*/  FFMA.FTZ R24, R24, UR17, -R2 ;  /* 0x0000001118187c23 */ /* 0x000fe20008010802 */
[----:B------:R-:W-:Y:S01]  /*2a70*/  @!P0 FSEL R26, R26, -INF , !P3 ;  /* 0xff8000001a1a8808 */ /* 0x000fe20005800000 */
[----:B------:R-:W-:Y:S01]  /*2a80*/  VIADD R6, R144, 0x13000 ;  /* 0x0001300090067836 */ /* 0x000fe20000000000 */
[----:B------:R-:W-:Y:S01]  /*2a90*/  @!P0 ISETP.GE.AND P3, PT, R10, R137, PT ;  /* 0x000000890a00820c */ /* 0x000fe20003f66270 */
[----:B------:R-:W-:Y:S01]  /*2aa0*/  VIADD R145, R144, 0x13020 ;  /* 0x0001302090917836 */ /* 0x000fe20000000000 */
[----:B------:R-:W-:Y:S01]  /*2ab0*/  @!P0 FSEL R32, R32, -INF , !P4 ;  /* 0xff80000020208808 */ /* 0x000fe20006000000 */
[----:B------:R-:W-:Y:S01]  /*2ac0*/  @P2 VIADD R145, R6, 0xffffffe0 ;  /* 0xffffffe006912836 */ /* 0x000fe20000000000 */
[----:B------:R-:W-:Y:S01]  /*2ad0*/  @!P0 FSEL R27, R27, -INF , !P3 ;  /* 0xff8000001b1b8808 */ /* 0x000fe20005800000 */
[----:B------:R-:W-:Y:S01]  /*2ae0*/  FFMA.FTZ R26, R26, UR17, -R8 ;  /* 0x000000111a1a7c23 */ /* 0x000fe20008010808 */
[CC--:B------:R-:W-:Y:S01]  /*2af0*/  @!P0 ISETP.GE.AND P3, PT, R5.reuse, R3.reuse, PT ;  /* 0x000000030500820c */ /* 0x0c0fe20003f66270 */
[----:B------:R-:W-:Y:S01]  /*2b00*/  FFMA.FTZ R32, R32, UR17, -R140 ;  /* 0x0000001120207c23 */ /* 0x000fe2000801088c */
[----:B------:R-:W-:Y:S01]  /*2b10*/  @!P0 ISETP.GE.AND P4, PT, R5, R136, PT ;  /* 0x000000880500820c */ /* 0x000fe20003f86270 */
[----:B------:R-:W-:Y:S01]  /*2b20*/  FFMA.FTZ R27, R27, UR17, -R8 ;  /* 0x000000111b1b7c23 */ /* 0x000fe20008010808 */
[----:B------:R-:W-:Y:S01]  /*2b30*/  @!P0 FSEL R28, R28, -INF , !P3 ;  /* 0xff8000001c1c8808 */ /* 0x000fe20005800000 */
[----:B------:R-:W-:Y:S01]  /*2b40*/  MUFU.EX2 R245, R20 ;  /* 0x0000001400f57308 */ /* 0x000fe20000000800 */
[----:B------:R-:W-:Y:S02]  /*2b50*/  @!P0 ISETP.GE.AND P3, PT, R4, R3, PT ;  /* 0x000000030400820c */ /* 0x000fe40003f66270 */
[----:B------:R-:W-:Y:S01]  /*2b60*/  LOP3.LUT R3, R165, 0x18, RZ, 0xc0, !PT ;  /* 0x00000018a5037812 */ /* 0x000fe200078ec0ff */
[--C-:B------:R-:W-:Y:S01]  /*2b70*/  FFMA.FTZ R28, R28, UR17, -R2.reuse ;  /* 0x000000111c1c7c23 */ /* 0x100fe20008010802 */
[----:B------:R-:W-:Y:S02]  /*2b80*/  @!P0 FSEL R29, R29, -INF , !P3 ;  /* 0xff8000001d1d8808 */ /* 0x000fe40005800000 */
[--C-:B------:R-:W-:Y:S03]  /*2b90*/  LOP3.LUT R0, R3, 0xc0, R227.reuse, 0xf8, !PT ;  /* 0x000000c003007812 */ /* 0x100fe600078ef8e3 */
[----:B------:R-:W3:Y:S01]  /*2ba0*/  MUFU.EX2 R235, R21 ;  /* 0x0000001500eb7308 */ /* 0x000ee20000000800 */
[----:B------:R-:W-:Y:S01]  /*2bb0*/  @!P0 ISETP.GE.AND P3, PT, R4, R139, PT ;  /* 0x0000008b0400820c */ /* 0x000fe20003f66270 */
[----:B------:R-:W-:Y:S01]  /*2bc0*/  FFMA.FTZ R2, R29, UR17, -R2 ;  /* 0x000000111d027c23 */ /* 0x000fe20008010802 */
[----:B------:R-:W-:Y:S02]  /*2bd0*/  LOP3.LUT R0, R0, 0x8, R228, 0x78, !PT ;  /* 0x0000000800007812 */ /* 0x000fe400078e78e4 */
[----:B------:R-:W-:Y:S02]  /*2be0*/  @!P0 FSEL R34, R34, -INF , !P4 ;  /* 0xff80000022228808 */ /* 0x000fe40006000000 */
[-C--:B------:R-:W-:Y:S03]  /*2bf0*/  @!P0 ISETP.GE.AND P4, PT, R5, R137.reuse, PT ;  /* 0x000000890500820c */ /* 0x080fe60003f86270 */
[----:B------:R2:W-:Y:S01]  /*2c00*/  MUFU.EX2 R152, R2 ;  /* 0x0000000200987308 */ /* 0x0005e20000000800 */
[----:B-1----:R-:W-:Y:S01]  /*2c10*/  F2FP.F16.F32.PACK_AB R5, R249, R162 ;  /* 0x000000a2f905723e */ /* 0x002fe200000000ff */
[----:B------:R-:W-:Y:S01]  /*2c20*/  FFMA.FTZ R34, R34, UR17, -R138 ;  /* 0x0000001122227c23 */ /* 0x000fe2000801088a */
[----:B------:R-:W-:Y:S02]  /*2c30*/  @!P0 FSEL R33, R33, -INF , !P3 ;  /* 0xff80000021218808 */ /* 0x000fe40005800000 */
[C---:B------:R-:W-:Y:S01]  /*2c40*/  @!P0 ISETP.GE.AND P3, PT, R4.reuse, R136, PT ;  /* 0x000000880400820c */ /* 0x040fe20003f66270 */
[----:B------:R1:W-:Y:S01]  /*2c50*/  STS [R144+0x13000], R5 ;  /* 0x0130000590007388 */ /* 0x0003e20000000800 */
[----:B------:R-:W-:Y:S01]  /*2c60*/  SEL R9, R9, 0xfffffff0, !P1 ;  /* 0xfffffff009097807 */ /* 0x000fe20004800000 */
[----:B------:R-:W-:Y:S01]  /*2c70*/  FFMA.FTZ R140, R33, UR17, -R140 ;  /* 0x00000011218c7c23 */ /* 0x000fe2000801088c */
[----:B------:R-:W-:Y:S01]  /*2c80*/  @!P0 FSEL R35, R35, -INF , !P3 ;  /* 0xff80000023238808 */ /* 0x000fe20005800000 */
[----:B------:R-:W-:Y:S01]  /*2c90*/  MUFU.EX2 R154, R22 ;  /* 0x00000016009a7308 */ /* 0x000fe20000000800 */
[----:B------:R-:W-:Y:S01]  /*2ca0*/  @!P0 ISETP.GE.AND P3, PT, R4, R137, PT ;  /* 0x000000890400820c */ /* 0x000fe20003f66270 */
[----:B------:R-:W-:Y:S01]  /*2cb0*/  IMAD.IADD R4, R9, 0x1, R144 ;  /* 0x0000000109047824 */ /* 0x000fe200078e0290 */
[----:B------:R-:W-:Y:S01]  /*2cc0*/  F2FP.F16.F32.PACK_AB R7, R231, R232 ;  /* 0x000000e8e707723e */ /* 0x000fe200000000ff */
[----:B------:R-:W-:Y:S01]  /*2cd0*/  FFMA.FTZ R138, R35, UR17, -R138 ;  /* 0x00000011238a7c23 */ /* 0x000fe2000801088a */
[----:B----4-:R-:W-:Y:S02]  /*2ce0*/  F2FP.F16.F32.PACK_AB R6, R233, R234 ;  /* 0x000000eae906723e */ /* 0x010fe400000000ff */
[----:B--2---:R-:W-:Y:S03]  /*2cf0*/  LOP3.LUT R2, R164, 0x200, RZ, 0xc0, !PT ;  /* 0x00000200a4027812 */ /* 0x004fe600078ec0ff */
[----:B------:R-:W-:Y:S01]  /*2d00*/  MUFU.EX2 R155, R23 ;  /* 0x00000017009b7308 */ /* 0x000fe20000000800 */
[----:B------:R-:W-:Y:S02]  /*2d10*/  @!P0 FSEL R30, R30, -INF , !P4 ;  /* 0xff8000001e1e8808 */ /* 0x000fe40006000000 */
[----:B------:R-:W-:Y:S02]  /*2d20*/  LOP3.LUT R2, R2, 0x120, R227, 0xf8, !PT ;  /* 0x0000012002027812 */ /* 0x000fe400078ef8e3 */
[----:B------:R-:W-:Y:S01]  /*2d30*/  @!P0 FSEL R31, R31, -INF , !P3 ;  /* 0xff8000001f1f8808 */ /* 0x000fe20005800000 */
[--C-:B------:R-:W-:Y:S01]  /*2d40*/  FFMA.FTZ R30, R30, UR17, -R8.reuse ;  /* 0x000000111e1e7c23 */ /* 0x100fe20008010808 */
[----:B------:R-:W-:Y:S03]  /*2d50*/  LOP3.LUT R0, R2, R0, RZ, 0xfc, !PT ;  /* 0x0000000002007212 */ /* 0x000fe600078efcff */
[----:B------:R-:W-:Y:S01]  /*2d60*/  MUFU.EX2 R167, R32 ;  /* 0x0000002000a77308 */ /* 0x000fe20000000800 */
[----:B------:R-:W-:Y:S01]  /*2d70*/  F2FP.F16.F32.PACK_AB R2, R229, R230 ;  /* 0x000000e6e502723e */ /* 0x000fe200000000ff */
[----:B------:R-:W-:Y:S01]  /*2d80*/  FFMA.FTZ R8, R31, UR17, -R8 ;  /* 0x000000111f087c23 */ /* 0x000fe20008010808 */
[----:B------:R-:W-:Y:S02]  /*2d90*/  LEA R0, R0, UR4, 0x1 ;  /* 0x0000000400007c11 */ /* 0x000fe4000f8e08ff */
[----:B-1----:R-:W-:Y:S01]  /*2da0*/  F2FP.F16.F32.PACK_AB R5, R157, R158 ;  /* 0x0000009e9d05723e */ /* 0x002fe200000000ff */
[----:B------:R1:W-:Y:S04]  /*2db0*/  STS [R144+0x13400], R2 ;  /* 0x0134000290007388 */ /* 0x0003e80000000800 */
[----:B------:R3:W-:Y:S01]  /*2dc0*/  MUFU.EX2 R150, R8 ;  /* 0x0000000800967308 */ /* 0x0007e20000000800 */
[----:B------:R2:W-:Y:S09]  /*2dd0*/  STS [R4+0x13400], R5 ;  /* 0x0134000504007388 */ /* 0x0005f20000000800 */
[----:B------:R4:W-:Y:S10]  /*2de0*/  MUFU.EX2 R166, R140 ;  /* 0x0000008c00a67308 */ /* 0x0009f40000000800 */
[----:B------:R-:W-:Y:S01]  /*2df0*/  MUFU.EX2 R147, R34 ;  /* 0x0000002200937308 */ /* 0x000fe20000000800 */
[----:B---3--:R-:W-:Y:S02]  /*2e00*/  F2FP.F16.F32.PACK_AB R8, R235, R245 ;  /* 0x000000f5eb08723e */ /* 0x008fe400000000ff */
[----:B-1----:R-:W-:Y:S07]  /*2e10*/  F2FP.F16.F32.PACK_AB R2, R247, R248 ;  /* 0x000000f8f702723e */ /* 0x002fee00000000ff */
[----:B------:R-:W2:Y:S01]  /*2e20*/  MUFU.EX2 R146, R138 ;  /* 0x0000008a00927308 */ /* 0x000ea20000000800 */
[----:B----4-:R-:W-:Y:S01]  /*2e30*/  IMAD.U32 R140, RZ, RZ, UR20 ;  /* 0x00000014ff8c7e24 */ /* 0x010fe2000f8e00ff */
[----:B------:R1:W-:Y:S04]  /*2e40*/  STS [R4+0x13000], R2 ;  /* 0x0130000204007388 */ /* 0x0003e80000000800 */
[----:B------:R3:W-:Y:S04]  /*2e50*/  STS [R144+0x14000], R7 ;  /* 0x0140000790007388 */ /* 0x0007e80000000800 */
[----:B------:R-:W-:Y:S01]  /*2e60*/  MUFU.EX2 R160, R24 ;  /* 0x0000001800a07308 */ /* 0x000fe20000000800 */
[----:B------:R4:W-:Y:S01]  /*2e70*/  STS [R144+0x14400], R6 ;  /* 0x0144000690007388 */ /* 0x0009e20000000800 */
[----:B--2---:R-:W-:Y:S08]  /*2e80*/  F2FP.F16.F32.PACK_AB R5, R146, R147 ;  /* 0x000000939205723e */ /* 0x004ff000000000ff */
[----:B------:R-:W-:Y:S10]  /*2e90*/  MUFU.EX2 R156, R25 ;  /* 0x00000019009c7308 */ /* 0x000ff40000000800 */
[----:B------:R-:W-:Y:S01]  /*2ea0*/  MUFU.EX2 R161, R26 ;  /* 0x0000001a00a17308 */ /* 0x000fe20000000800 */
[----:B-1----:R-:W-:Y:S02]  /*2eb0*/  F2FP.F16.F32.PACK_AB R2, R168, R169 ;  /* 0x000000a9a802723e */ /* 0x002fe400000000ff */
[----:B---3--:R-:W-:Y:S03]  /*2ec0*/  F2FP.F16.F32.PACK_AB R7, R155, R154 ;  /* 0x0000009a9b07723e */ /* 0x008fe600000000ff */
[----:B------:R1:W-:Y:S04]  /*2ed0*/  STS [R4+0x14000], R2 ;  /* 0x0140000204007388 */ /* 0x0003e80000000800 */
[----:B------:R-:W-:Y:S01]  /*2ee0*/  MUFU.EX2 R159, R27 ;  /* 0x0000001b009f7308 */ /* 0x000fe20000000800 */
[----:B----4-:R-:W-:Y:S09]  /*2ef0*/  F2FP.F16.F32.PACK_AB R6, R166, R167 ;  /* 0x000000a7a606723e */ /* 0x010ff200000000ff */
[----:B------:R-:W-:Y:S10]  /*2f00*/  MUFU.EX2 R153, R28 ;  /* 0x0000001c00997308 */ /* 0x000ff40000000800 */
[----:B------:R-:W2:Y:S01]  /*2f10*/  MUFU.EX2 R151, R30 ;  /* 0x0000001e00977308 */ /* 0x000ea20000000800 */
[----:B-1----:R-:W-:Y:S01]  /*2f20*/  IMAD.IADD R2, R9, 0x1, R145 ;  /* 0x0000000109027824 */ /* 0x002fe200078e0291 */
[----:B------:R-:W-:Y:S05]  /*2f30*/  F2FP.F16.F32.PACK_AB R9, R170, R171 ;  /* 0x000000abaa09723e */ /* 0x000fea00000000ff */
[----:B------:R2:W-:Y:S04]  /*2f40*/  STS [R4+0x14400], R9 ;  /* 0x0144000904007388 */ /* 0x0005e80000000800 */
[----:B------:R-:W-:Y:S04]  /*2f50*/  STS [R145], R8 ;  /* 0x0000000891007388 */ /* 0x000fe80000000800 */
[----:B------:R1:W-:Y:S04]  /*2f60*/  STS [R145+0x400], R7 ;  /* 0x0004000791007388 */ /* 0x0003e80000000800 */
[----:B------:R3:W-:Y:S04]  /*2f70*/  STS [R2], R6 ;  /* 0x0000000602007388 */ /* 0x0007e80000000800 */
[----:B------:R4:W-:Y:S01]  /*2f80*/  STS [R2+0x400], R5 ;  /* 0x0004000502007388 */ /* 0x0009e20000000800 */
[----:B--2---:R-:W-:Y:S02]  /*2f90*/  F2FP.F16.F32.PACK_AB R4, R150, R151 ;  /* 0x000000979604723e */ /* 0x004fe400000000ff */
[----:B-1----:R-:W-:Y:S02]  /*2fa0*/  F2FP.F16.F32.PACK_AB R7, R156, R160 ;  /* 0x000000a09c07723e */ /* 0x002fe400000000ff */
[----:B---3--:R-:W-:Y:S03]  /*2fb0*/  F2FP.F16.F32.PACK_AB R6, R159, R161 ;  /* 0x000000a19f06723e */ /* 0x008fe600000000ff */
[----:B------:R-:W-:Y:S01]  /*2fc0*/  STS [R145+0x1000], R7 ;  /* 0x0010000791007388 */ /* 0x000fe20000000800 */
[----:B----4-:R-:W-:Y:S03]  /*2fd0*/  F2FP.F16.F32.PACK_AB R5, R152, R153 ;  /* 0x000000999805723e */ /* 0x010fe600000000ff */
[----:B------:R-:W-:Y:S04]  /*2fe0*/  STS [R145+0x1400], R6 ;  /* 0x0014000691007388 */ /* 0x000fe80000000800 */
[----:B------:R-:W-:Y:S04]  /*2ff0*/  STS [R2+0x1000], R5 ;  /* 0x0010000502007388 */ /* 0x000fe80000000800 */
[----:B------:R1:W-:Y:S04]  /*3000*/  STS [R2+0x1400], R4 ;  /* 0x0014000402007388 */ /* 0x0003e80000000800 */
[----:B------:R-:W2:Y:S08]  /*3010*/  LDSM.16.M88.4 R32, [R0+0x6000] ;  /* 0x006000000020783b */ /* 0x000eb00000000200 */
[----:B------:R-:W3:Y:S01]  /*3020*/  LDSM.16.M88.4 R28, [R0+0x6800] ;  /* 0x00680000001c783b */ /* 0x000ee20000000200 */
[C---:B-1----:R-:W-:Y:S02]  /*3030*/  VIADD R4, R0.reuse, 0x6000 ;  /* 0x0000600000047836 */ /* 0x042fe40000000000 */
[----:B------:R-:W-:Y:S02]  /*3040*/  VIADD R2, R0, 0x6020 ;  /* 0x0000602000027836 */ /* 0x000fe40000000000 */
[----:B------:R-:W-:Y:S05]  /*3050*/  @P1 VIADD R2, R4, 0xffffffe0 ;  /* 0xffffffe004021836 */ /* 0x000fea0000000000 */
[----:B------:R-:W1:Y:S08]  /*3060*/  LDSM.16.M88.4 R132, [R2] ;  /* 0x000000000284783b */ /* 0x000e700000000200 */
[----:B------:R-:W4:Y:S01]  /*3070*/  LDSM.16.M88.4 R136, [R2+0x800] ;  /* 0x000800000288783b */ /* 0x000f220000000200 */
[-C--:B--2---:R-:W-:Y:S08]  /*3080*/  HMMA.16816.F32 R4, R32, R172.reuse, RZ ;  /* 0x000000ac2004723c */ /* 0x084ff000000018ff */
[C---:B---3--:R-:W-:Y:S08]  /*3090*/  HMMA.16816.F32 R8, R28.reuse, R172, RZ ;  /* 0x000000ac1c08723c */ /* 0x048ff000000018ff */
        /* <DEDUP_REMOVED lines=13> */
[----:B------:R-:W1:Y:S07]  /*3170*/  LDSM.16.M88.4 R136, [R0+0x7000] ;  /* 0x007000000088783b */ /* 0x000e6e0000000200 */
[----:B------:R-:W-:Y:S01]  /*3180*/  HMMA.16816.F32 R32, R132, R186, R32 ;  /* 0x000000ba8420723c */ /* 0x000fe20000001820 */
[----:B------:R-:W2:Y:S07]  /*3190*/  LDSM.16.M88.4 R132, [R0+0x7800] ;  /* 0x007800000084783b */ /* 0x000eae0000000200 */
[-C--:B-1----:R-:W-:Y:S08]  /*31a0*/  HMMA.16816.F32 R4, R136, R188.reuse, R4 ;  /* 0x000000bc8804723c */ /* 0x082ff00000001804 */
[C---:B--2---:R-:W-:Y:S08]  /*31b0*/  HMMA.16816.F32 R8, R132.reuse, R188, R8 ;  /* 0x000000bc8408723c */ /* 0x044ff00000001808 */
        /* <DEDUP_REMOVED lines=17> */
[----:B------:R2:W3:Y:S03]  /*32d0*/  LDSM.16.M88.4 R132, [R0+0x8800] ;  /* 0x008800000084783b */ /* 0x0004e60000000200 */
[--C-:B--2---:R-:W-:Y:S04]  /*32e0*/  SHF.R.U32.HI R0, RZ, 0x4, R226.reuse ;  /* 0x00000004ff007819 */ /* 0x104fe800000116e2 */
[----:B------:R-:W-:Y:S04]  /*32f0*/  LOP3.LUT R0, R0, 0x8, RZ, 0xc0, !PT ;  /* 0x0000000800007812 */ /* 0x000fe800078ec0ff */
[--C-:B------:R-:W-:Y:S01]  /*3300*/  LOP3.LUT R0, R0, 0x10, R226.reuse, 0xf8, !PT ;  /* 0x0000001000007812 */ /* 0x100fe200078ef8e2 */
[-C--:B-1----:R-:W-:Y:S05]  /*3310*/  HMMA.16816.F32 R4, R136, R204.reuse, R4 ;  /* 0x000000cc8804723c */ /* 0x082fea0000001804 */
[----:B------:R-:W-:Y:S03]  /*3320*/  LOP3.LUT R0, R0, 0xc0, R227, 0xf8, !PT ;  /* 0x000000c000007812 */ /* 0x000fe600078ef8e3 */
[C---:B---3--:R-:W-:Y:S04]  /*3330*/  HMMA.16816.F32 R8, R132.reuse, R204, R8 ;  /* 0x000000cc8408723c */ /* 0x048fe80000001808 */
[----:B------:R-:W-:Y:S04]  /*3340*/  LOP3.LUT R0, R0, R3, RZ, 0x3c, !PT ;  /* 0x0000000300007212 */ /* 0x000fe800078e3cff */
[-C--:B------:R-:W-:Y:S08]  /*3350*/  HMMA.16816.F32 R12, R132, R206.reuse, R12 ;  /* 0x000000ce840c723c */ /* 0x080ff0000000180c */
[C---:B------:R-:W-:Y:S08]  /*3360*/  HMMA.16816.F32 R16, R136.reuse, R206, R16 ;  /* 0x000000ce8810723c */ /* 0x040ff00000001810 */
[-C--:B------:R-:W-:Y:S08]  /*3370*/  HMMA.16816.F32 R20, R136, R208.reuse, R20 ;  /* 0x000000d08814723c */ /* 0x080ff00000001814 */
[C---:B------:R-:W-:Y:S08]  /*3380*/  HMMA.16816.F32 R24, R132.reuse, R208, R24 ;  /* 0x000000d08418723c */ /* 0x040ff00000001818 */
[-C--:B------:R-:W-:Y:S03]  /*3390*/  HMMA.16816.F32 R28, R132, R210.reuse, R28 ;  /* 0x000000d2841c723c */ /* 0x080fe6000000181c */
[C---:B------:R-:W-:Y:S04]  /*33a0*/  LEA R132, P0, R244.reuse, R140, 0x2 ;  /* 0x0000008cf4847211 */ /* 0x040fe800078010ff */
[----:B------:R-:W-:Y:S01]  /*33b0*/  LEA.HI.X R133, R244, R141, RZ, 0x2, P0 ;  /* 0x0000008df4857211 */ /* 0x000fe200000f14ff */
[----:B------:R-:W-:Y:S01]  /*33c0*/  HMMA.16816.F32 R32, R136, R210, R32 ;  /* 0x000000d28820723c */ /* 0x000fe20000001820 */
[----:B------:R-:W-:Y:S08]  /*33d0*/  LDSM.16.M88.4 R136, [R2+0x2800] ;  /* 0x002800000288783b */ /* 0x000ff00000000200 */
[----:B------:R-:W2:Y:S04]  /*33e0*/  LDG.E R143, desc[UR36][R132.64] ;  /* 0x00000024848f7981 */ /* 0x000ea8000c1e1900 */
[----:B------:R-:W3:Y:S04]  /*33f0*/  LDG.E R142, desc[UR36][R132.64+0x20] ;  /* 0x00002024848e7981 */ /* 0x000ee8000c1e1900 */
[----:B------:R-:W5:Y:S04]  /*3400*/  LDG.E R141, desc[UR36][R132.64+0x80] ;  /* 0x00008024848d7981 */ /* 0x000f68000c1e1900 */
[----:B------:R1:W5:Y:S04]  /*3410*/  LDG.E R140, desc[UR36][R132.64+0xa0] ;  /* 0x0000a024848c7981 */ /* 0x000368000c1e1900 */
[----:B-1----:R1:W4:Y:S02]  /*3420*/  LDSM.16.M88.4 R132, [R2+0x2000] ;  /* 0x002000000284783b */ /* 0x0023240000000200 */
[----:B-1----:R-:W-:Y:S04]  /*3430*/  LOP3.LUT R2, R228, 0x30, RZ, 0xc0, !PT ;  /* 0x00000030e4027812 */ /* 0x002fe800078ec0ff */
[----:B------:R-:W-:Y:S04]  /*3440*/  LOP3.LUT R2, R2, 0x8, R226, 0xf8, !PT ;  /* 0x0000000802027812 */ /* 0x000fe800078ef8e2 */
[----:B------:R-:W-:Y:S04]  /*3450*/  LOP3.LUT R2, R2, 0x1c0, R149, 0xf8, !PT ;  /* 0x000001c002027812 */ /* 0x000fe800078ef895 */
[----:B------:R-:W-:Y:S01]  /*3460*/  LOP3.LUT R2, R2, R148, RZ, 0x3c, !PT ;  /* 0x0000009402027212 */ /* 0x000fe200078e3cff */
[-C--:B----4-:R-:W-:Y:S08]  /*3470*/  HMMA.16816.F32 R4, R132, R212.reuse, R4 ;  /* 0x000000d48404723c */ /* 0x090ff00000001804 */
[C---:B------:R-:W-:Y:S08]  /*3480*/  HMMA.16816.F32 R8, R136.reuse, R212, R8 ;  /* 0x000000d48808723c */ /* 0x040ff00000001808 */
[-C--:B------:R-:W-:Y:S08]  /*3490*/  HMMA.16816.F32 R12, R136, R214.reuse, R12 ;  /* 0x000000d6880c723c */ /* 0x080ff0000000180c */
[C---:B------:R-:W-:Y:S08]  /*34a0*/  HMMA.16816.F32 R16, R132.reuse, R214, R16 ;  /* 0x000000d68410723c */ /* 0x040ff00000001810 */
[-C--:B------:R-:W-:Y:S08]  /*34b0*/  HMMA.16816.F32 R20, R132, R216.reuse, R20 ;  /* 0x000000d88414723c */ /* 0x080ff00000001814 */
[C---:B------:R-:W-:Y:S08]  /*34c0*/  HMMA.16816.F32 R24, R136.reuse, R216, R24 ;  /* 0x000000d88818723c */ /* 0x040ff00000001818 */
[-C--:B------:R-:W-:Y:S08]  /*34d0*/  HMMA.16816.F32 R28, R136, R218.reuse, R28 ;  /* 0x000000da881c723c */ /* 0x080ff0000000181c */
[----:B------:R-:W-:Y:S04]  /*34e0*/  HMMA.16816.F32 R32, R132, R218, R32 ;  /* 0x000000da8420723c */ /* 0x000fe80000001820 */
[C---:B--2---:R-:W-:Y:S01]  /*34f0*/  FADD.FTZ R4, -R143.reuse, R4 ;  /* 0x000000048f047221 */ /* 0x044fe20000010100 */
[C---:B------:R-:W-:Y:S01]  /*3500*/  FADD.FTZ R5, -R143.reuse, R5 ;  /* 0x000000058f057221 */ /* 0x040fe20000010100 */
[C---:B------:R-:W-:Y:S01]  /*3510*/  FADD.FTZ R17, -R143.reuse, R17 ;  /* 0x000000118f117221 */ /* 0x040fe20000010100 */
[----:B------:R-:W-:Y:S01]  /*3520*/  FADD.FTZ R16, -R143, R16 ;  /* 0x000000108f107221 */ /* 0x000fe20000010100 */
[----:B------:R-:W-:Y:S01]  /*3530*/  FMUL.FTZ R162, R162, R4 ;  /* 0x00000004a2a27220 */ /* 0x000fe20000410000 */
[----:B------:R-:W-:Y:S10]  /*3540*/  LOP3.LUT R4, R149, 0x400, RZ, 0xc0, !PT ;  /* 0x0000040095047812 */ /* 0x000ff400078ec0ff */
[----:B------:R-:W-:Y:S01]  /*3550*/  FADD.FTZ R3, -R143, R32 ;  /* 0x000000208f037221 */ /* 0x000fe20000010100 */
[----:B------:R-:W-:Y:S01]  /*3560*/  FMUL.FTZ R16, R248, R16 ;  /* 0x00000010f8107220 */ /* 0x000fe20000410000 */
[----:B---3--:R-:W-:Y:S01]  /*3570*/  FADD.FTZ R6, -R142, R6 ;  /* 0x000000068e067221 */ /* 0x008fe20000010100 */
[----:B------:R-:W-:Y:S02]  /*3580*/  IMAD R2, R2, 0x2, R4 ;  /* 0x0000000202027824 */ /* 0x000fe400078e0204 */
[----:B------:R-:W-:Y:S01]  /*3590*/  FMUL.FTZ R4, R249, R5 ;  /* 0x00000005f9047220 */ /* 0x000fe20000410000 */
[----:B------:R-:W-:Y:S01]  /*35a0*/  FADD.FTZ R5, -R143, R20 ;  /* 0x000000148f057221 */ /* 0x000fe20000010100 */
[----:B------:R-:W-:Y:S01]  /*35b0*/  FMUL.FTZ R20, R247, R17 ;  /* 0x00000011f7147220 */ /* 0x000fe20000410000 */
[C---:B------:R-:W-:Y:S01]  /*35c0*/  FADD.FTZ R17, -R143.reuse, R21 ;  /* 0x000000158f117221 */ /* 0x040fe20000010100 */
[----:B------:R-:W-:Y:S01]  /*35d0*/  FADD.FTZ R21, -R143, R33 ;  /* 0x000000218f157221 */ /* 0x000fe20000010100 */
[----:B------:R-:W-:Y:S01]  /*35e0*/  F2FP.F16.F32.PACK_AB R4, R4, R162 ;  /* 0x000000a20404723e */ /* 0x000fe200000000ff */
[----:B------:R-:W-:Y:S01]  /*35f0*/  FMUL.FTZ R5, R245, R5 ;  /* 0x00000005f5057220 */ /* 0x000fe20000410000 */
[----:B------:R-:W-:Y:S01]  /*3600*/  F2FP.F16.F32.PACK_AB R20, R20, R16 ;  /* 0x000000101414723e */ /* 0x000fe200000000ff */
[----:B------:R-:W-:Y:S01]  /*3610*/  FMUL.FTZ R32, R235, R17 ;  /* 0x00000011eb207220 */ /* 0x000fe20000410000 */
[----:B------:R-:W-:Y:S01]  /*3620*/  FMUL.FTZ R3, R167, R3 ;  /* 0x00000003a7037220 */ /* 0x000fe20000410000 */
[----:B------:R-:W-:Y:S03]  /*3630*/  FMUL.FTZ R21, R166, R21 ;  /* 0x00000015a6157220 */ /* 0x000fe60000410000 */
[----:B------:R-:W-:Y:S02]  /*3640*/  F2FP.F16.F32.PACK_AB R32, R32, R5 ;  /* 0x000000052020723e */ /* 0x000fe400000000ff */
[----:B------:R-:W-:Y:S01]  /*3650*/  F2FP.F16.F32.PACK_AB R21, R21, R3 ;  /* 0x000000031515723e */ /* 0x000fe200000000ff */
[----:B------:R-:W-:Y:S06]  /*3660*/  BRA.U !UP0, `(.L_x_64) ;  /* 0x00000001084c7547 */ /* 0x000fec000b800000 */
[----:B------:R-:W-:Y:S01]  /*3670*/  IADD3 R5, P0, PT, RZ, -UR34, RZ ;  /* 0x80000022ff057c10 */ /* 0x000fe2000ff1e0ff */
[----:B------:R-:W-:Y:S04]  /*3680*/  ULOP3.LUT UR12, UR48, 0x1, URZ, 0xc0, !UPT ;  /* 0x00000001300c7892 */ /* 0x000fe8000f8ec0ff */
[----:B------:R-:W-:Y:S01]  /*3690*/  IMAD.X R3, RZ, RZ, ~UR13, P0 ;  /* 0x8000000dff037e24 */ /* 0x000fe200080e06ff */
[----:B------:R-:W-:Y:S04]  /*36a0*/  UISETP.NE.U32.AND UP1, UPT, UR12, 0x1, UPT ;  /* 0x000000010c00788c */ /* 0x000fe8000bf25070 */
[----:B------:R-:W-:Y:S01]  /*36b0*/  SHF.R.S64 R5, R5, 0x1f, R3 ;  /* 0x0000001f05057819 */ /* 0x000fe20000001003 */
[----:B------:R-:W-:Y:S03]  /*36c0*/  USEL UR12, UR27, 0x3000, !UP1 ;  /* 0x000030001b0c7887 */ /* 0x000fe6000c800000 */
[----:B------:R-:W-:Y:S03]  /*36d0*/  IADD3 R5, P0, PT, R240, R5, RZ ;  /* 0x00000005f0057210 */ /* 0x000fe60007f1e0ff */
[----:B------:R-:W-:Y:S01]  /*36e0*/  VIADD R239, R239, UR12 ;  /* 0x0000000cefef7c36 */ /* 0x000fe20008000000 */
[----:B------:R-:W-:Y:S02]  /*36f0*/  LEA.HI.X.SX32 R3, R3, R241, 0x1, P0 ;  /* 0x000000f103037211 */ /* 0x000fe400000f0eff */
[----:B------:R-:W-:Y:S02]  /*3700*/  MOV R240, R5 ;  /* 0x0000000500f07202 */ /* 0x000fe40000000f00 */
[----:B------:R-:W-:Y:S01]  /*3710*/  IADD3 R221, PT, PT, R221, UR12, RZ ;  /* 0x0000000cdddd7c10 */ /* 0x000fe2000fffe0ff */
[----:B------:R-:W-:Y:S05]  /*3720*/  IMAD.MOV.U32 R241, RZ, RZ, R3 ;  /* 0x000000fffff17224 */ /* 0x000fea00078e0003 */
[----:B------:R-:W-:Y:S01]  /*3730*/  @!PT LDS RZ, [RZ] ;  /* 0x00000000fffff984 */ /* 0x000fe20000000800 */
[----:B------:R-:W-:Y:S01]  /*3740*/  @!PT LDS RZ, [RZ] ;  /* 0x00000000fffff984 */ /* 0x000fe20000000800 */
[----:B------:R-:W-:Y:S01]  /*3750*/  @!PT LDS RZ, [RZ] ;  /* 0x00000000fffff984 */ /* 0x000fe20000000800 */
[----:B------:R1:W-:Y:S04]  /*3760*/  LDGSTS.E.BYPASS.LTC128B.128 [R239], desc[UR36][R240.64] ;  /* 0x00000000f0ef7fae */ /* 0x0003e8000b981a24 */
[----:B------:R1:W-:Y:S04]  /*3770*/  LDGSTS.E.BYPASS.LTC128B.128 [R239+0x1000], desc[UR36][R240.64+0x40] ;  /* 0x01000040f0ef7fae */ /* 0x0003e8000b981a24 */
[----:B------:R1:W-:Y:S04]  /*3780*/  LDGSTS.E.BYPASS.LTC128B.128 [R239+0x2000], desc[UR36][R240.64+0x80] ;  /* 0x02000080f0ef7fae */ /* 0x0003e8000b981a24 */
[----:B------:R-:W0:Y:S02]  /*3790*/  LDGDEPBAR ;  /* 0x00000000000079af */ /* 0x000e240000000000 */
.L_x_64:
[----:B------:R2:W-:Y:S01]  /*37a0*/  STS [R144+0xf000], R4 ;  /* 0x00f0000490007388 */ /* 0x0005e20000000800 */
[C---:B------:R-:W-:Y:S01]  /*37b0*/  FADD.FTZ R7, -R142.reuse, R7 ;  /* 0x000000078e077221 */ /* 0x040fe20000010100 */
[----:B------:R-:W-:Y:S01]  /*37c0*/  FADD.FTZ R19, -R142, R19 ;  /* 0x000000138e137221 */ /* 0x000fe20000010100 */
[----:B------:R-:W-:Y:S01]  /*37d0*/  FMUL.FTZ R6, R230, R6 ;  /* 0x00000006e6067220 */ /* 0x000fe20000410000 */
[----:B------:R-:W-:Y:S01]  /*37e0*/  FADD.FTZ R18, -R142, R18 ;  /* 0x000000128e127221 */ /* 0x000fe20000010100 */
[----:B------:R-:W-:Y:S01]  /*37f0*/  FMUL.FTZ R5, R229, R7 ;  /* 0x00000007e5057220 */ /* 0x000fe20000410000 */
[----:B------:R-:W-:Y:S01]  /*3800*/  FMUL.FTZ R3, R157, R19 ;  /* 0x000000139d037220 */ /* 0x000fe20000410000 */
[----:B------:R-:W-:Y:S01]  /*3810*/  MOV R19, 0x10 ;  /* 0x0000001000137802 */ /* 0x000fe20000000f00 */
[----:B------:R-:W-:Y:S01]  /*3820*/  FMUL.FTZ R18, R158, R18 ;  /* 0x000000129e127220 */ /* 0x000fe20000410000 */
[----:B-----5:R-:W-:Y:S01]  /*3830*/  FADD.FTZ R8, -R141, R8 ;  /* 0x000000088d087221 */ /* 0x020fe20000010100 */
[----:B------:R-:W-:Y:S01]  /*3840*/  F2FP.F16.F32.PACK_AB R5, R5, R6 ;  /* 0x000000060505723e */ /* 0x000fe200000000ff */
[----:B------:R-:W-:Y:S01]  /*3850*/  FADD.FTZ R9, -R141, R9 ;  /* 0x000000098d097221 */ /* 0x000fe20000010100 */
[----:B------:R-:W-:Y:S01]  /*3860*/  SEL R19, R19, 0xfffffff0, !P1 ;  /* 0xfffffff013137807 */ /* 0x000fe20004800000 */
[----:B------:R-:W-:Y:S01]  /*3870*/  FMUL.FTZ R7, R232, R8 ;  /* 0x00000008e8077220 */ /* 0x000fe20000410000 */
[----:B------:R-:W-:Y:S01]  /*3880*/  F2FP.F16.F32.PACK_AB R3, R3, R18 ;  /* 0x000000120303723e */ /* 0x000fe200000000ff */
[----:B------:R3:W-:Y:S01]  /*3890*/  STS [R144+0xf400], R5 ;  /* 0x00f4000590007388 */ /* 0x0007e20000000800 */
[C---:B------:R-:W-:Y:S01]  /*38a0*/  FADD.FTZ R10, -R140.reuse, R10 ;  /* 0x0000000a8c0a7221 */ /* 0x040fe20000010100 */
[----:B------:R-:W-:Y:S01]  /*38b0*/  FADD.FTZ R11, -R140, R11 ;  /* 0x0000000b8c0b7221 */ /* 0x000fe20000010100 */
[C---:B------:R-:W-:Y:S01]  /*38c0*/  FADD.FTZ R12, -R141.reuse, R12 ;  /* 0x0000000c8d0c7221 */ /* 0x040fe20000010100 */
[----:B------:R-:W-:Y:S01]  /*38d0*/  FADD.FTZ R13, -R141, R13 ;  /* 0x0000000d8d0d7221 */ /* 0x000fe20000010100 */
[----:B------:R-:W-:Y:S01]  /*38e0*/  FMUL.FTZ R10, R234, R10 ;  /* 0x0000000aea0a7220 */ /* 0x000fe20000410000 */
[C---:B------:R-:W-:Y:S01]  /*38f0*/  FADD.FTZ R14, -R140.reuse, R14 ;  /* 0x0000000e8c0e7221 */ /* 0x040fe20000010100 */
[----:B------:R-:W-:Y:S01]  /*3900*/  FADD.FTZ R15, -R140, R15 ;  /* 0x0000000f8c0f7221 */ /* 0x000fe20000010100 */
[C---:B------:R-:W-:Y:S01]  /*3910*/  FADD.FTZ R22, -R142.reuse, R22 ;  /* 0x000000168e167221 */ /* 0x040fe20000010100 */
[----:B------:R-:W-:Y:S01]  /*3920*/  FADD.FTZ R23, -R142, R23 ;  /* 0x000000178e177221 */ /* 0x000fe20000010100 */
[----:B--2---:R-:W-:Y:S01]  /*3930*/  IADD3 R4, PT, PT, R19, R144, RZ ;  /* 0x0000009013047210 */ /* 0x004fe20007ffe0ff */
[----:B------:R-:W-:Y:S01]  /*3940*/  FMUL.FTZ R8, R168, R13 ;  /* 0x0000000da8087220 */ /* 0x000fe20000410000 */
[----:B------:R-:W-:Y:S01]  /*3950*/  FMUL.FTZ R14, R171, R14 ;  /* 0x0000000eab0e7220 */ /* 0x000fe20000410000 */
[----:B------:R-:W-:Y:S01]  /*3960*/  FMUL.FTZ R15, R170, R15 ;  /* 0x0000000faa0f7220 */ /* 0x000fe20000410000 */
[----:B------:R-:W-:Y:S01]  /*3970*/  FMUL.FTZ R6, R169, R12 ;  /* 0x0000000ca9067220 */ /* 0x000fe20000410000 */
[----:B------:R2:W-:Y:S01]  /*3980*/  STS [R4+0xf400], R3 ;  /* 0x00f4000304007388 */ /* 0x0005e20000000800 */
[----:B------:R-:W-:Y:S01]  /*3990*/  FMUL.FTZ R22, R154, R22 ;  /* 0x000000169a167220 */ /* 0x000fe20000410000 */
[C---:B------:R-:W-:Y:S01]  /*39a0*/  FADD.FTZ R34, -R142.reuse, R34 ;  /* 0x000000228e227221 */ /* 0x040fe20000010100 */
[----:B------:R-:W-:Y:S02]  /*39b0*/  FADD.FTZ R35, -R142, R35 ;  /* 0x000000238e237221 */ /* 0x000fe40000010100 */
[----:B------:R-:W-:Y:S01]  /*39c0*/  STS [R4+0xf000], R20 ;  /* 0x00f0001404007388 */ /* 0x000fe20000000800 */
[----:B------:R-:W-:Y:S01]  /*39d0*/  FMUL.FTZ R16, R155, R23 ;  /* 0x000000179b107220 */ /* 0x000fe20000410000 */
[----:B------:R-:W-:Y:S01]  /*39e0*/  F2FP.F16.F32.PACK_AB R8, R8, R6 ;  /* 0x000000060808723e */ /* 0x000fe200000000ff */
[----:B------:R-:W-:Y:S01]  /*39f0*/  FMUL.FTZ R34, R147, R34 ;  /* 0x0000002293227220 */ /* 0x000fe20000410000 */
[----:B------:R-:W-:Y:S01]  /*3a00*/  FMUL.FTZ R17, R146, R35 ;  /* 0x0000002392117220 */ /* 0x000fe20000410000 */
[----:B------:R-:W-:Y:S01]  /*3a10*/  FADD.FTZ R24, -R141, R24 ;  /* 0x000000188d187221 */ /* 0x000fe20000010100 */
[----:B---3--:R-:W-:Y:S01]  /*3a20*/  FMUL.FTZ R5, R231, R9 ;  /* 0x00000009e7057220 */ /* 0x008fe20000410000 */
[C---:B------:R-:W-:Y:S01]  /*3a30*/  FADD.FTZ R25, -R141.reuse, R25 ;  /* 0x000000198d197221 */ /* 0x040fe20000010100 */
[C---:B------:R-:W-:Y:S01]  /*3a40*/  FADD.FTZ R26, -R140.reuse, R26 ;  /* 0x0000001a8c1a7221 */ /* 0x040fe20000010100 */
[----:B------:R-:W-:Y:S01]  /*3a50*/  FADD.FTZ R27, -R140, R27 ;  /* 0x0000001b8c1b7221 */ /* 0x000fe20000010100 */
[----:B------:R-:W-:Y:S01]  /*3a60*/  F2FP.F16.F32.PACK_AB R16, R16, R22 ;  /* 0x000000161010723e */ /* 0x000fe200000000ff */
[----:B------:R-:W-:Y:S01]  /*3a70*/  FADD.FTZ R28, -R141, R28 ;  /* 0x0000001c8d1c7221 */ /* 0x000fe20000010100 */
[----:B------:R-:W-:Y:S01]  /*3a80*/  F2FP.F16.F32.PACK_AB R5, R5, R7 ;  /* 0x000000070505723e */ /* 0x000fe200000000ff */
[----:B------:R-:W-:Y:S01]  /*3a90*/  FADD.FTZ R29, -R141, R29 ;  /* 0x0000001d8d1d7221 */ /* 0x000fe20000010100 */
[----:B------:R-:W-:Y:S01]  /*3aa0*/  FMUL.FTZ R24, R160, R24 ;  /* 0x00000018a0187220 */ /* 0x000fe20000410000 */
[----:B------:R-:W-:Y:S01]  /*3ab0*/  FMUL.FTZ R9, R156, R25 ;  /* 0x000000199c097220 */ /* 0x000fe20000410000 */
[C---:B------:R-:W-:Y:S01]  /*3ac0*/  FADD.FTZ R30, -R140.reuse, R30 ;  /* 0x0000001e8c1e7221 */ /* 0x040fe20000010100 */
[----:B------:R3:W-:Y:S01]  /*3ad0*/  STS [R144+0x10000], R5 ;  /* 0x0100000590007388 */ /* 0x0007e20000000800 */
[----:B------:R-:W-:Y:S01]  /*3ae0*/  FADD.FTZ R31, -R140, R31 ;  /* 0x0000001f8c1f7221 */ /* 0x000fe20000010100 */
[----:B------:R-:W-:Y:S01]  /*3af0*/  FMUL.FTZ R26, R161, R26 ;  /* 0x0000001aa11a7220 */ /* 0x000fe20000410000 */
[----:B------:R-:W-:Y:S01]  /*3b00*/  FMUL.FTZ R6, R159, R27 ;  /* 0x0000001b9f067220 */ /* 0x000fe20000410000 */
[----:B--2---:R-:W-:Y:S01]  /*3b10*/  FMUL.FTZ R3, R233, R11 ;  /* 0x0000000be9037220 */ /* 0x004fe20000410000 */
[----:B------:R-:W-:Y:S01]  /*3b20*/  F2FP.F16.F32.PACK_AB R17, R17, R34 ;  /* 0x000000221111723e */ /* 0x000fe200000000ff */
[----:B------:R-:W-:Y:S01]  /*3b30*/  FMUL.FTZ R28, R153, R28 ;  /* 0x0000001c991c7220 */ /* 0x000fe20000410000 */
[----:B------:R-:W-:Y:S01]  /*3b40*/  FMUL.FTZ R12, R152, R29 ;  /* 0x0000001d980c7220 */ /* 0x000fe20000410000 */
[----:B------:R-:W-:Y:S01]  /*3b50*/  FMUL.FTZ R30, R151, R30 ;  /* 0x0000001e971e7220 */ /* 0x000fe20000410000 */
[----:B------:R-:W-:Y:S01]  /*3b60*/  F2FP.F16.F32.PACK_AB R3, R3, R10 ;  /* 0x0000000a0303723e */ /* 0x000fe200000000ff */
[----:B------:R-:W-:Y:S01]  /*3b70*/  FMUL.FTZ R7, R150, R31 ;  /* 0x0000001f96077220 */ /* 0x000fe20000410000 */
[----:B------:R-:W-:Y:S01]  /*3b80*/  F2FP.F16.F32.PACK_AB R9, R9, R24 ;  /* 0x000000180909723e */ /* 0x000fe200000000ff */
[----:B------:R-:W-:Y:S01]  /*3b90*/  IMAD R229, R246, UR16, RZ ;  /* 0x00000010f6e57c24 */ /* 0x000fe2000f8e02ff */
[----:B------:R-:W-:Y:S01]  /*3ba0*/  F2FP.F16.F32.PACK_AB R6, R6, R26 ;  /* 0x0000001a0606723e */ /* 0x000fe200000000ff */
[----:B------:R2:W-:Y:S01]  /*3bb0*/  STS [R144+0x10400], R3 ;  /* 0x0104000390007388 */ /* 0x0005e20000000800 */
[----:B------:R-:W-:Y:S02]  /*3bc0*/  F2FP.F16.F32.PACK_AB R12, R12, R28 ;  /* 0x0000001c0c0c723e */ /* 0x000fe400000000ff */
[----:B------:R-:W-:Y:S02]  /*3bd0*/  F2FP.F16.F32.PACK_AB R7, R7, R30 ;  /* 0x0000001e0707723e */ /* 0x000fe400000000ff */
[----:B------:R-:W-:Y:S01]  /*3be0*/  STS [R4+0x10000], R8 ;  /* 0x0100000804007388 */ /* 0x000fe20000000800 */
[----:B------:R-:W-:Y:S04]  /*3bf0*/  LOP3.LUT R0, R0, 0x120, R227, 0xf8, !PT ;  /* 0x0000012000007812 */ /* 0x000fe800078ef8e3 */
[----:B------:R-:W-:Y:S02]  /*3c00*/  LEA R0, R0, UR4, 0x1 ;  /* 0x0000000400007c11 */ /* 0x000fe4000f8e08ff */
[----:B---3--:R-:W-:Y:S05]  /*3c10*/  F2FP.F16.F32.PACK_AB R5, R15, R14 ;  /* 0x0000000e0f05723e */ /* 0x008fea00000000ff */
[----:B------:R-:W-:Y:S05]  /*3c20*/  STS [R4+0x10400], R5 ;  /* 0x0104000504007388 */ /* 0x000fea0000000800 */
[----:B------:R-:W-:Y:S05]  /*3c30*/  STS [R145+-0x4000], R32 ;  /* 0xffc0002091007388 */ /* 0x000fea0000000800 */
[----:B------:R-:W-:Y:S01]  /*3c40*/  STS [R145+-0x3c00], R16 ;  /* 0xffc4001091007388 */ /* 0x000fe20000000800 */
[----:B--2---:R-:W-:Y:S05]  /*3c50*/  IADD3 R3, PT, PT, R19, R145, RZ ;  /* 0x0000009113037210 */ /* 0x004fea0007ffe0ff */
[----:B------:R-:W-:Y:S05]  /*3c60*/  STS [R3+-0x4000], R21 ;  /* 0xffc0001503007388 */ /* 0x000fea0000000800 */
[----:B------:R-:W-:Y:S05]  /*3c70*/  STS [R3+-0x3c00], R17 ;  /* 0xffc4001103007388 */ /* 0x000fea0000000800 */
[----:B------:R-:W-:Y:S05]  /*3c80*/  STS [R145+-0x3000], R9 ;  /* 0xffd0000991007388 */ /* 0x000fea0000000800 */
[----:B------:R-:W-:Y:S05]  /*3c90*/  STS [R145+-0x2c00], R6 ;  /* 0xffd4000691007388 */ /* 0x000fea0000000800 */
[----:B------:R-:W-:Y:S05]  /*3ca0*/  STS [R3+-0x3000], R12 ;  /* 0xffd0000c03007388 */ /* 0x000fea0000000800 */
[----:B------:R2:W-:Y:S01]  /*3cb0*/  STS [R3+-0x2c00], R7 ;  /* 0xffd4000703007388 */ /* 0x0005e20000000800 */
        /* <DEDUP_REMOVED lines=62> */
[----:B------:R-:W-:Y:S01]  /*40a0*/  IADD3 R3, PT, PT, R2, UR4, RZ ;  /* 0x0000000402037c10 */ /* 0x000fe2000fffe0ff */
        /* <DEDUP_REMOVED lines=16> */
[----:B------:R-:W-:Y:S03]  /*41b0*/  LOP3.LUT R4, R163, 0xd8, RZ, 0xc0, !PT ;  /* 0x000000d8a3047812 */ /* 0x000fe600078ec0ff */
[----:B------:R-:W-:Y:S01]  /*41c0*/  IMAD.X R2, RZ, RZ, ~UR7, P0 ;  /* 0x80000007ff027e24 */ /* 0x000fe200080e06ff */
[----:B------:R-:W-:Y:S04]  /*41d0*/  LOP3.LUT R4, R4, 0x18, R226, 0x78, !PT ;  /* 0x0000001804047812 */ /* 0x000fe800078e78e2 */
[----:B------:R-:W-:Y:S02]  /*41e0*/  SHF.R.S64 R5, R5, 0x1f, R2 ;  /* 0x0000001f05057819 */ /* 0x000fe40000001002 */
[----:B------:R-:W-:Y:S02]  /*41f0*/  LOP3.LUT R4, R4, 0x1f20, R163, 0xf8, !PT ;  /* 0x00001f2004047812 */ /* 0x000fe400078ef8a3 */
[----:B------:R-:W-:Y:S04]  /*4200*/  IADD3 R6, P0, PT, R242, R5, RZ ;  /* 0x00000005f2067210 */ /* 0x000fe80007f1e0ff */
[----:B------:R-:W-:Y:S01]  /*4210*/  LEA.HI.X.SX32 R5, R2, R243, 0x1, P0 ;  /* 0x000000f302057211 */ /* 0x000fe200000f0eff */
[----:B------:R-:W-:Y:S01]  /*4220*/  IMAD.MOV.U32 R242, RZ, RZ, R6 ;  /* 0x000000fffff27224 */ /* 0x000fe200078e0006 */
[----:B------:R-:W-:Y:S03]  /*4230*/  LEA R2, R4, UR4, 0x1 ;  /* 0x0000000404027c11 */ /* 0x000fe6000f8e08ff */
[----:B------:R-:W-:Y:S05]  /*4240*/  IMAD.MOV.U32 R243, RZ, RZ, R5 ;  /* 0x000000fffff37224 */ /* 0x000fea00078e0005 */
[----:B------:R-:W-:Y:S01]  /*4250*/  @!PT LDS RZ, [RZ] ;  /* 0x00000000fffff984 */ /* 0x000fe20000000800 */
[----:B------:R-:W-:Y:S01]  /*4260*/  @!PT LDS RZ, [RZ] ;  /* 0x00000000fffff984 */ /* 0x000fe20000000800 */
[----:B------:R-:W-:Y:S01]  /*4270*/  @!PT LDS RZ, [RZ] ;  /* 0x00000000fffff984 */ /* 0x000fe20000000800 */
[----:B------:R1:W-:Y:S04]  /*4280*/  LDGSTS.E.BYPASS.LTC128B.128 [R2+0x6000], desc[UR36][R242.64] ;  /* 0x06000000f2027fae */ /* 0x0003e8000b981a24 */
[----:B------:R1:W-:Y:S04]  /*4290*/  LDGSTS.E.BYPASS.LTC128B.128 [R2+0x7000], desc[UR36][R242.64+0x40] ;  /* 0x07000040f2027fae */ /* 0x0003e8000b981a24 */
[----:B------:R1:W-:Y:S04]  /*42a0*/  LDGSTS.E.BYPASS.LTC128B.128 [R2+0x8000], desc[UR36][R242.64+0x80] ;  /* 0x08000080f2027fae */ /* 0x0003e8000b981a24 */
[----:B------:R-:W0:Y:S02]  /*42b0*/  LDGDEPBAR ;  /* 0x00000000000079af */ /* 0x000e240000000000 */
.L_x_65:
[----:B------:R-:W-:Y:S01]  /*42c0*/  LOP3.LUT R4, R149, 0x200, RZ, 0xc0, !PT ;  /* 0x0000020095047812 */ /* 0x000fe200078ec0ff */
[----:B------:R-:W-:Y:S01]  /*42d0*/  LDSM.16.MT88.4 R8, [R0+0x9000] ;  /* 0x009000000008783b */ /* 0x000fe20000004200 */
[----:B-1----:R-:W-:Y:S01]  /*42e0*/  LOP3.LUT R2, R148, 0x1c0, R149, 0xf8, !PT ;  /* 0x000001c094027812 */ /* 0x002fe200078ef895 */
[----:B------:R-:W-:Y:S01]  /*42f0*/  IMAD.U32 R230, RZ, RZ, UR19 ;  /* 0x00000013ffe67e24 */ /* 0x000fe2000f8e00ff */
[----:B------:R-:W-:Y:S01]  /*4300*/  LOP3.LUT R4, R4, 0xc00, R227, 0xf8, !PT ;  /* 0x00000c0004047812 */ /* 0x000fe200078ef8e3 */
[----:B------:R-:W-:Y:S01]  /*4310*/  LDSM.16.MT88.4 R16, [R0+0xb000] ;  /* 0x00b000000010783b */ /* 0x000fe20000004200 */
[----:B------:R-:W-:Y:S01]  /*4320*/  LOP3.LUT R2, R2, 0x8, R228, 0x78, !PT ;  /* 0x0000000802027812 */ /* 0x000fe200078e78e4 */
[----:B------:R-:W-:Y:S01]  /*4330*/  IMAD.MOV.U32 R233, RZ, RZ, 0x4 ;  /* 0x00000004ffe97424 */ /* 0x000fe200078e00ff */
[----:B------:R-:W-:Y:S01]  /*4340*/  PLOP3.LUT P3, PT, PT, PT, UP0, 0x80, 0x8 ;  /* 0x000000000008781c */ /* 0x000fe20003f6f008 */
[----:B------:R-:W-:Y:S01]  /*4350*/  LDSM.16.MT88.4 R28, [R0+0xd000] ;  /* 0x00d00000001c783b */ /* 0x000fe20000004200 */
[----:B------:R-:W-:Y:S01]  /*4360*/  LOP3.LUT R2, R4, R2, RZ, 0xfc, !PT ;  /* 0x0000000204027212 */ /* 0x000fe200078efcff */
[----:B------:R-:W-:Y:S01]  /*4370*/  ULOP3.LUT UR12, UR48, 0x1, URZ, 0xc0, !UPT ;  /* 0x00000001300c7892 */ /* 0x000fe2000f8ec0ff */
[----:B------:R-:W-:Y:S01]  /*4380*/  LEA R230, P0, R230, R236, 0x2 ;  /* 0x000000ece6e67211 */ /* 0x000fe200078010ff */
[----:B------:R-:W-:Y:S01]  /*4390*/  LDSM.16.MT88.4 R132, [R0+0x9400] ;  /* 0x009400000084783b */ /* 0x000fe20000004200 */
[----:B------:R-:W-:Y:S01]  /*43a0*/  LEA R2, R2, UR4, 0x1 ;  /* 0x0000000402027c11 */ /* 0x000fe2000f8e08ff */
[----:B------:R-:W-:Y:S01]  /*43b0*/  UISETP.NE.U32.AND UP1, UPT, UR12, 0x1, UPT ;  /* 0x000000010c00788c */ /* 0x000fe2000bf25070 */
[----:B------:R-:W-:Y:S01]  /*43c0*/  VIADD R238, R238, 0xffffffc0 ;  /* 0xffffffc0eeee7836 */ /* 0x000fe20000000000 */
[----:B------:R-:W-:Y:S01]  /*43d0*/  LDSM.16.MT88.4 R136, [R0+0xb400] ;  /* 0x00b400000088783b */ /* 0x000fe20000004200 */
[----:B------:R-:W-:Y:S01]  /*43e0*/  @UP0 UIADD3 UR18, UP2, UPT, UR14, -0x100, URZ ;  /* 0xffffff000e120890 */ /* 0x000fe2000ff5e0ff */
[C---:B------:R-:W-:Y:S02]  /*43f0*/  IMAD.IADD R161, R2.reuse, 0x1, R224 ;  /* 0x0000000102a17824 */ /* 0x040fe400078e02e0 */
[----:B------:R-:W1:Y:S01]  /*4400*/  LDSM.16.M88.4 R24, [R2+0xf000] ;  /* 0x00f000000218783b */ /* 0x000e620000000200 */
[C---:B------:R-:W-:Y:S01]  /*4410*/  VIADD R12, R2.reuse, 0xf000 ;  /* 0x0000f000020c7836 */ /* 0x040fe20000000000 */
[----:B------:R-:W-:Y:S01]  /*4420*/  @UP0 UIADD3.X UR12, UPT, UPT, UR15, -0x1, URZ, UP2, !UPT ;  /* 0xffffffff0f0c0890 */ /* 0x000fe200097fe4ff */
[----:B------:R-:W-:Y:S01]  /*4430*/  VIADD R160, R2, 0xf040 ;  /* 0x0000f04002a07836 */ /* 0x000fe20000000000 */
[----:B------:R-:W2:Y:S01]  /*4440*/  LDL R232, [R1] ;  /* 0x0000000001e87983 */ /* 0x000ea20000100800 */
[----:B------:R-:W-:Y:S03]  /*4450*/  @P1 VIADD R160, R12, 0xffffffc0 ;  /* 0xffffffc00ca01836 */ /* 0x000fe60000000000 */
[----:B------:R-:W3:Y:S01]  /*4460*/  LDSM.16.M88.4 R32, [R161+0xf000] ;  /* 0x00f00000a120783b */ /* 0x000ee20000000200 */
[----:B------:R-:W-:Y:S03]  /*4470*/  IMAD.IADD R162, R224, 0x1, R160 ;  /* 0x00000001e0a27824 */ /* 0x000fe600078e02a0 */
[----:B------:R-:W4:Y:S04]  /*4480*/  LDSM.16.MT88.4 R140, [R0+0xd400] ;  /* 0x00d40000008c783b */ /* 0x000f280000004200 */
[----:B------:R-:W-:Y:S04]  /*4490*/  LDSM.16.MT88.4 R148, [R0+0x9800] ;  /* 0x009800000094783b */ /* 0x000fe80000004200 */
[----:B------:R-:W4:Y:S04]  /*44a0*/  LDSM.16.M88.4 R144, [R160] ;  /* 0x00000000a090783b */ /* 0x000f280000000200 */
        /* <DEDUP_REMOVED lines=9> */
[C---:B---3--:R-:W-:Y:S08]  /*4540*/  HMMA.16816.F32 R4, R32.reuse, R132, R4 ;  /* 0x000000842004723c */ /* 0x048ff00000001804 */
[C---:B------:R-:W-:Y:S01]  /*4550*/  HMMA.16816.F32 R8, R32.reuse, R134, R8 ;  /* 0x000000862008723c */ /* 0x040fe20000001808 */
[----:B------:R-:W3:Y:S07]  /*4560*/  LDSM.16.MT88.4 R132, [R0+0xd800] ;  /* 0x00d800000084783b */ /* 0x000eee0000004200 */
[C---:B------:R-:W-:Y:S08]  /*4570*/  HMMA.16816.F32 R12, R32.reuse, R136, R12 ;  /* 0x00000088200c723c */ /* 0x040ff0000000180c */
[C---:B------:R-:W-:Y:S01]  /*4580*/  HMMA.16816.F32 R16, R32.reuse, R138, R16 ;  /* 0x0000008a2010723c */ /* 0x040fe20000001810 */
[----:B------:R-:W3:Y:S07]  /*4590*/  LDSM.16.M88.4 R136, [R162] ;  /* 0x00000000a288783b */ /* 0x000eee0000000200 */
[C---:B----4-:R-:W-:Y:S08]  /*45a0*/  HMMA.16816.F32 R20, R32.reuse, R140, R20 ;  /* 0x0000008c2014723c */ /* 0x050ff00000001814 */
[----:B------:R-:W-:Y:S01]  /*45b0*/  HMMA.16816.F32 R24, R32, R142, R24 ;  /* 0x0000008e2018723c */ /* 0x000fe20000001818 */
[----:B------:R-:W4:Y:S04]  /*45c0*/  LDSM.16.MT88.4 R32, [R0+0xbc00] ;  /* 0x00bc00000020783b */ /* 0x000f280000004200 */
[----:B------:R-:W4:Y:S03]  /*45d0*/  LDSM.16.MT88.4 R140, [R0+0xdc00] ;  /* 0x00dc0000008c783b */ /* 0x000f260000004200 */
[C---:B------:R-:W-:Y:S08]  /*45e0*/  HMMA.16816.F32 R4, R144.reuse, R148, R4 ;  /* 0x000000949004723c */ /* 0x040ff00000001804 */
[C---:B------:R-:W-:Y:S01]  /*45f0*/  HMMA.16816.F32 R8, R144.reuse, R150, R8 ;  /* 0x000000969008723c */ /* 0x040fe20000001808 */
[----:B------:R3:W4:Y:S07]  /*4600*/  LDSM.16.M88.4 R148, [R2+0x11000] ;  /* 0x011000000294783b */ /* 0x00072e0000000200 */
[C---:B-1----:R-:W-:Y:S08]  /*4610*/  HMMA.16816.F32 R12, R144.reuse, R28, R12 ;  /* 0x0000001c900c723c */ /* 0x042ff0000000180c */
[C---:B------:R-:W-:Y:S01]  /*4620*/  HMMA.16816.F32 R16, R144.reuse, R30, R16 ;  /* 0x0000001e9010723c */ /* 0x040fe20000001810 */
[----:B------:R-:W1:Y:S07]  /*4630*/  LDSM.16.MT88.4 R28, [R0+0xc000] ;  /* 0x00c00000001c783b */ /* 0x000e6e0000004200 */
[C---:B---3--:R-:W-:Y:S01]  /*4640*/  HMMA.16816.F32 R20, R144.reuse, R132, R20 ;  /* 0x000000849014723c */ /* 0x048fe20000001814 */
[----:B------:R-:W-:Y:S05]  /*4650*/  IMAD.U32 R2, RZ, RZ, UR19 ;  /* 0x00000013ff027e24 */ /* 0x000fea000f8e00ff */
[----:B------:R-:W-:Y:S02]  /*4660*/  LEA.HI.X.SX32 R231, R2, R237, 0x2, P0 ;  /* 0x000000ed02e77211 */ /* 0x000fe400000f16ff */
[----:B------:R-:W-:Y:S01]  /*4670*/  HMMA.16816.F32 R24, R144, R134, R24 ;  /* 0x000000869018723c */ /* 0x000fe20000001818 */
[----:B------:R-:W3:Y:S02]  /*4680*/  LDSM.16.MT88.4 R132, [R0+0xe000] ;  /* 0x00e000000084783b */ /* 0x000ee40000004200 */
[C---:B------:R-:W-:Y:S02]  /*4690*/  LEA R170, P0, R229.reuse, R230, 0x5 ;  /* 0x000000e6e5aa7211 */ /* 0x040fe400078028ff */
[----:B------:R-:W-:Y:S02]  /*46a0*/  @P3 LOP3.LUT R2, R228, 0x10, RZ, 0xc0, !PT ;  /* 0x00000010e4023812 */ /* 0x000fe400078ec0ff */
[C---:B------:R-:W-:Y:S01]  /*46b0*/  LEA.HI.X.SX32 R171, R229.reuse, R231, 0x5, P0 ;  /* 0x000000e7e5ab7211 */ /* 0x040fe200000f2eff */
[C---:B------:R-:W-:Y:S05]  /*46c0*/  HMMA.16816.F32 R4, R136.reuse, R152, R4 ;  /* 0x000000988804723c */ /* 0x040fea0000001804 */
[C---:B------:R-:W-:Y:S03]  /*46d0*/  LEA R168, P0, R229.reuse, R170, 0x5 ;  /* 0x000000aae5a87211 */ /* 0x040fe600078028ff */
[C---:B------:R-:W-:Y:S03]  /*46e0*/  HMMA.16816.F32 R8, R136.reuse, R154, R8 ;  /* 0x0000009a8808723c */ /* 0x040fe60000001808 */
[C---:B------:R-:W-:Y:S02]  /*46f0*/  LEA.HI.X.SX32 R169, R229.reuse, R171, 0x5, P0 ;  /* 0x000000abe5a97211 */ /* 0x040fe400000f2eff */
[C---:B------:R-:W-:Y:S03]  /*4700*/  LEA R166, P0, R229.reuse, R168, 0x5 ;  /* 0x000000a8e5a67211 */ /* 0x040fe600078028ff */
[C---:B----4-:R-:W-:Y:S03]  /*4710*/  HMMA.16816.F32 R12, R136.reuse, R32, R12 ;  /* 0x00000020880c723c */ /* 0x050fe6000000180c */
[C---:B------:R-:W-:Y:S05]  /*4720*/  LEA.HI.X.SX32 R167, R229.reuse, R169, 0x5, P0 ;  /* 0x000000a9e5a77211 */ /* 0x040fea00000f2eff */
[C---:B------:R-:W-:Y:S01]  /*4730*/  HMMA.16816.F32 R16, R136.reuse, R34, R16 ;  /* 0x000000228810723c */ /* 0x040fe20000001810 */
[----:B------:R-:W-:Y:S07]  /*4740*/  LDSM.16.M88.4 R32, [R161+0x11000] ;  /* 0x01100000a120783b */ /* 0x000fee0000000200 */
[C---:B------:R-:W-:Y:S08]  /*4750*/  HMMA.16816.F32 R20, R136.reuse, R140, R20 ;  /* 0x0000008c8814723c */ /* 0x040ff00000001814 */
[----:B------:R-:W-:Y:S01]  /*4760*/  HMMA.16816.F32 R24, R136, R142, R24 ;  /* 0x0000008e8818723c */ /* 0x000fe20000001818 */
[----:B------:R-:W4:Y:S04]  /*4770*/  LDSM.16.MT88.4 R136, [R0+0xa400] ;  /* 0x00a400000088783b */ /* 0x000f280000004200 */
[----:B------:R-:W-:Y:S03]  /*4780*/  LDSM.16.MT88.4 R140, [R0+0xa800] ;  /* 0x00a80000008c783b */ /* 0x000fe60000004200 */
[C---:B------:R-:W-:Y:S05]  /*4790*/  HMMA.16816.F32 R4, R148.reuse, R156, R4 ;  /* 0x0000009c9404723c */ /* 0x040fea0000001804 */
[C---:B------:R-:W-:Y:S03]  /*47a0*/  LEA R156, P0, R229.reuse, R166, 0x5 ;  /* 0x000000a6e59c7211 */ /* 0x040fe600078028ff */
[C---:B------:R-:W-:Y:S03]  /*47b0*/  HMMA.16816.F32 R8, R148.reuse, R158, R8 ;  /* 0x0000009e9408723c */ /* 0x040fe60000001808 */
[C---:B------:R-:W-:Y:S02]  /*47c0*/  LEA.HI.X.SX32 R157, R229.reuse, R167, 0x5, P0 ;  /* 0x000000a7e59d7211 */ /* 0x040fe400000f2eff */
[C---:B------:R-:W-:Y:S03]  /*47d0*/  LEA R154, P0, R229.reuse, R156, 0x5 ;  /* 0x0000009ce59a7211 */ /* 0x040fe600078028ff */
[C---:B-1----:R-:W-:Y:S03]  /*47e0*/  HMMA.16816.F32 R12, R148.reuse, R28, R12 ;  /* 0x0000001c940c723c */ /* 0x042fe6000000180c */
[C---:B------:R-:W-:Y:S05]  /*47f0*/  LEA.HI.X.SX32 R155, R229.reuse, R157, 0x5, P0 ;  /* 0x0000009de59b7211 */ /* 0x040fea00000f2eff */
[C---:B------:R-:W-:Y:S01]  /*4800*/  HMMA.16816.F32 R16, R148.reuse, R30, R16 ;  /* 0x0000001e9410723c */ /* 0x040fe20000001810 */
[----:B------:R-:W1:Y:S07]  /*4810*/  LDSM.16.MT88.4 R28, [R0+0xc400] ;  /* 0x00c40000001c783b */ /* 0x000e6e0000004200 */
[C---:B---3--:R-:W-:Y:S08]  /*4820*/  HMMA.16816.F32 R20, R148.reuse, R132, R20 ;  /* 0x000000849414723c */ /* 0x048ff00000001814 */
[----:B------:R-:W-:Y:S01]  /*4830*/  HMMA.16816.F32 R24, R148, R134, R24 ;  /* 0x000000869418723c */ /* 0x000fe20000001818 */
[----:B------:R-:W3:Y:S07]  /*4840*/  LDSM.16.MT88.4 R132, [R0+0xe400] ;  /* 0x00e400000084783b */ /* 0x000eee0000004200 */
[C---:B----4-:R-:W-:Y:S08]  /*4850*/  HMMA.16816.F32 R4, R32.reuse, R136, R4 ;  /* 0x000000882004723c */ /* 0x050ff00000001804 */
[C---:B------:R-:W-:Y:S01]  /*4860*/  HMMA.16816.F32 R8, R32.reuse, R138, R8 ;  /* 0x0000008a2008723c */ /* 0x040fe20000001808 */
[----:B------:R4:W2:Y:S07]  /*4870*/  LDSM.16.M88.4 R136, [R160+0x2000] ;  /* 0x00200000a088783b */ /* 0x0008ae0000000200 */
[C---:B-1----:R-:W-:Y:S08]  /*4880*/  HMMA.16816.F32 R12, R32.reuse, R28, R12 ;  /* 0x0000001c200c723c */ /* 0x042ff0000000180c */
[C---:B------:R-:W-:Y:S01]  /*4890*/  HMMA.16816.F32 R16, R32.reuse, R30, R16 ;  /* 0x0000001e2010723c */ /* 0x040fe20000001810 */
[----:B------:R-:W1:Y:S02]  /*48a0*/  LDSM.16.MT88.4 R28, [R0+0xc800] ;  /* 0x00c80000001c783b */ /* 0x000e640000004200 */
[C---:B----4-:R-:W-:Y:S05]  /*48b0*/  LEA R160, P0, R229.reuse, R154, 0x5 ;  /* 0x0000009ae5a07211 */ /* 0x050fea00078028ff */
[C---:B---3--:R-:W-:Y:S03]  /*48c0*/  HMMA.16816.F32 R20, R32.reuse, R132, R20 ;  /* 0x000000842014723c */ /* 0x048fe60000001814 */
[C---:B------:R-:W-:Y:S05]  /*48d0*/  LEA.HI.X.SX32 R161, R229.reuse, R155, 0x5, P0 ;  /* 0x0000009be5a17211 */ /* 0x040fea00000f2eff */
[----:B------:R-:W-:Y:S01]  /*48e0*/  HMMA.16816.F32 R24, R32, R134, R24 ;  /* 0x000000862018723c */ /* 0x000fe20000001818 */
[----:B------:R-:W3:Y:S02]  /*48f0*/  LDSM.16.MT88.4 R32, [R0+0xe800] ;  /* 0x00e800000020783b */ /* 0x000ee40000004200 */
[C---:B------:R-:W-:Y:S02]  /*4900*/  IMAD.WIDE R234, R229.reuse, -0xc0, R160 ;  /* 0xffffff40e5ea7825 */ /* 0x040fe400078e02a0 */
[----:B------:R-:W-:Y:S03]  /*4910*/  LDSM.16.M88.4 R132, [R162+0x2000] ;  /* 0x00200000a284783b */ /* 0x000fe60000000200 */
[C---:B--2---:R-:W-:Y:S05]  /*4920*/  HMMA.16816.F32 R4, R136.reuse, R140, R4 ;  /* 0x0000008c8804723c */ /* 0x044fea0000001804 */
[C---:B------:R-:W-:Y:S03]  /*4930*/  LEA R152, P0, R229.reuse, R234, 0x5 ;  /* 0x000000eae5987211 */ /* 0x040fe600078028ff */
[C---:B------:R-:W-:Y:S01]  /*4940*/  HMMA.16816.F32 R8, R136.reuse, R142, R8 ;  /* 0x0000008e8808723c */ /* 0x040fe20000001808 */
[----:B------:R-:W2:Y:S02]  /*4950*/  LDSM.16.MT88.4 R140, [R0+0xac00] ;  /* 0x00ac0000008c783b */ /* 0x000ea40000004200 */
[C---:B------:R-:W-:Y:S02]  /*4960*/  LEA.HI.X.SX32 R153, R229.reuse, R235, 0x5, P0 ;  /* 0x000000ebe5997211 */ /* 0x040fe400000f2eff */
[C---:B------:R-:W-:Y:S03]  /*4970*/  LEA R150, P0, R229.reuse, R152, 0x5 ;  /* 0x00000098e5967211 */ /* 0x040fe600078028ff */
[C---:B-1----:R-:W-:Y:S03]  /*4980*/  HMMA.16816.F32 R12, R136.reuse, R28, R12 ;  /* 0x0000001c880c723c */ /* 0x042fe6000000180c */
[----:B------:R-:W-:Y:S02]  /*4990*/  @P3 SHF.R.U32.HI R28, RZ, 0x2, R226 ;  /* 0x00000002ff1c3819 */ /* 0x000fe400000116e2 */
[C---:B------:R-:W-:Y:S02]  /*49a0*/  LEA.HI.X.SX32 R151, R229.reuse, R153, 0x5, P0 ;  /* 0x00000099e5977211 */ /* 0x040fe400000f2eff */
[----:B------:R-:W-:Y:S01]  /*49b0*/  @P3 LOP3.LUT R244, R2, 0x7, R28, 0xf8, !PT ;  /* 0x0000000702f43812 */ /* 0x000fe200078ef81c */
[C---:B------:R-:W-:Y:S01]  /*49c0*/  HMMA.16816.F32 R16, R136.reuse, R30, R16 ;  /* 0x0000001e8810723c */ /* 0x040fe20000001810 */
[----:B------:R-:W1:Y:S02]  /*49d0*/  LDSM.16.MT88.4 R28, [R0+0xcc00] ;  /* 0x00cc0000001c783b */ /* 0x000e640000004200 */
[C---:B------:R-:W-:Y:S04]  /*49e0*/  LEA R148, P0, R229.reuse, R150, 0x5 ;  /* 0x00000096e5947211 */ /* 0x040fe800078028ff */
[C---:B------:R-:W-:Y:S01]  /*49f0*/  LEA.HI.X.SX32 R149, R229.reuse, R151, 0x5, P0 ;  /* 0x00000097e5957211 */ /* 0x040fe200000f2eff */
[C---:B---3--:R-:W-:Y:S03]  /*4a00*/  HMMA.16816.F32 R20, R136.reuse, R32, R20 ;  /* 0x000000208814723c */ /* 0x048fe60000001814 */
[----:B------:R-:W-:Y:S01]  /*4a10*/  @P3 IMAD.WIDE.U32 R32, R244, R233, UR14 ;  /* 0x0000000ef4203e25 */ /* 0x000fe2000f8e00e9 */
[C---:B------:R-:W-:Y:S01]  /*4a20*/  LEA R146, P0, R229.reuse, R148, 0x5 ;  /* 0x00000094e5927211 */ /* 0x040fe200078028ff */
[----:B------:R-:W-:Y:S01]  /*4a30*/  @UP0 UMOV UR14, UR18 ;  /* 0x00000012000e0c82 */ /* 0x000fe20008000000 */
[----:B------:R-:W-:Y:S02]  /*4a40*/  @UP0 UMOV UR15, UR12 ;  /* 0x0000000c000f0c82 */ /* 0x000fe40008000000 */
[----:B------:R-:W-:Y:S01]  /*4a50*/  HMMA.16816.F32 R24, R136, R34, R24 ;  /* 0x000000228818723c */ /* 0x000fe20000001818 */
[----:B------:R-:W3:Y:S02]  /*4a60*/  @P3 LDG.E R232, desc[UR36][R32.64+-0x100] ;  /* 0xffff002420e83981 */ /* 0x000ee4000c1e1900 */
[C---:B------:R-:W-:Y:S02]  /*4a70*/  LEA.HI.X.SX32 R147, R229.reuse, R149, 0x5, P0 ;  /* 0x00000095e5937211 */ /* 0x040fe400000f2eff */
[----:B------:R-:W5:Y:S01]  /*4a80*/  @P3 LDG.E R252, desc[UR36][R32.64+-0xe0] ;  /* 0xffff202420fc3981 */ /* 0x000f62000c1e1900 */
[C---:B------:R-:W-:Y:S02]  /*4a90*/  LEA R144, P0, R229.reuse, R146, 0x5 ;  /* 0x00000092e5907211 */ /* 0x040fe400078028ff */
[C---:B--2---:R-:W-:Y:S01]  /*4aa0*/  HMMA.16816.F32 R4, R132.reuse, R140, R4 ;  /* 0x0000008c8404723c */ /* 0x044fe20000001804 */
[----:B------:R-:W5:Y:S04]  /*4ab0*/  @P3 LDG.E R251, desc[UR36][R32.64+-0x80] ;  /* 0xffff802420fb3981 */ /* 0x000f68000c1e1900 */
[----:B------:R2:W5:Y:S01]  /*4ac0*/  @P3 LDG.E R250, desc[UR36][R32.64+-0x60] ;  /* 0xffffa02420fa3981 */ /* 0x000562000c1e1900 */
[C---:B------:R-:W-:Y:S02]  /*4ad0*/  LEA.HI.X.SX32 R145, R229.reuse, R147, 0x5, P0 ;  /* 0x00000093e5917211 */ /* 0x040fe400000f2eff */
[C---:B------:R-:W-:Y:S03]  /*4ae0*/  HMMA.16816.F32 R8, R132.reuse, R142, R8 ;  /* 0x0000008e8408723c */ /* 0x040fe60000001808 */
[C---:B------:R-:W-:Y:S04]  /*4af0*/  LEA R158, P0, R229.reuse, R144, 0x5 ;  /* 0x00000090e59e7211 */ /* 0x040fe800078028ff */
[C---:B------:R-:W-:Y:S01]  /*4b00*/  LEA.HI.X.SX32 R159, R229.reuse, R145, 0x5, P0 ;  /* 0x00000091e59f7211 */ /* 0x040fe200000f2eff */
[C---:B-1----:R-:W-:Y:S03]  /*4b10*/  HMMA.16816.F32 R12, R132.reuse, R28, R12 ;  /* 0x0000001c840c723c */ /* 0x042fe6000000180c */
[----:B------:R-:W-:Y:S04]  /*4b20*/  REDG.E.ADD.F32.FTZ.RN.STRONG.GPU desc[UR36][R236.64], R4 ;  /* 0x00000004ec0079a6 */ /* 0x000fe8000c12f324 */
[----:B------:R-:W-:Y:S01]  /*4b30*/  REDG.E.ADD.F32.FTZ.RN.STRONG.GPU desc[UR36][R230.64], R5 ;  /* 0x00000005e60079a6 */ /* 0x000fe2000c12f324 */
[C---:B------:R-:W-:Y:S03]  /*4b40*/  HMMA.16816.F32 R16, R132.reuse, R30, R16 ;  /* 0x0000001e8410723c */ /* 0x040fe60000001810 */
[----:B------:R-:W-:Y:S04]  /*4b50*/  REDG.E.ADD.F32.FTZ.RN.STRONG.GPU desc[UR36][R170.64], R6 ;  /* 0x00000006aa0079a6 */ /* 0x000fe8000c12f324 */
[----:B--2---:R1:W2:Y:S04]  /*4b60*/  LDSM.16.MT88.4 R32, [R0+0xec00] ;  /* 0x00ec00000020783b */ /* 0x0042a80000004200 */
[----:B------:R-:W-:Y:S04]  /*4b70*/  REDG.E.ADD.F32.FTZ.RN.STRONG.GPU desc[UR36][R168.64], R7 ;  /* 0x00000007a80079a6 */ /* 0x000fe8000c12f324 */
[----:B------:R-:W-:Y:S04]  /*4b80*/  REDG.E.ADD.F32.FTZ.RN.STRONG.GPU desc[UR36][R166.64], R8 ;  /* 0x00000008a60079a6 */ /* 0x000fe8000c12f324 */
[----:B------:R-:W-:Y:S04]  /*4b90*/  REDG.E.ADD.F32.FTZ.RN.STRONG.GPU desc[UR36][R156.64], R9 ;  /* 0x000000099c0079a6 */ /* 0x000fe8000c12f324 */
[----:B------:R-:W-:Y:S04]  /*4ba0*/  REDG.E.ADD.F32.FTZ.RN.STRONG.GPU desc[UR36][R154.64], R10 ;  /* 0x0000000a9a0079a6 */ /* 0x000fe8000c12f324 */
[----:B------:R-:W-:Y:S01]  /*4bb0*/  REDG.E.ADD.F32.FTZ.RN.STRONG.GPU desc[UR36][R160.64], R11 ;  /* 0x0000000ba00079a6 */ /* 0x000fe2000c12f324 */
[C---:B-1----:R-:W-:Y:S03]  /*4bc0*/  VIADD R0, R220.reuse, 0xffffd000 ;  /* 0xffffd000dc007836 */ /* 0x042fe60000000000 */
[----:B------:R-:W-:Y:S04]  /*4bd0*/  REDG.E.ADD.F32.FTZ.RN.STRONG.GPU desc[UR36][R236.64+0x80], R12 ;  /* 0x0000800cec0079a6 */ /* 0x000fe8000c12f324 */
[----:B------:R-:W-:Y:S04]  /*4be0*/  REDG.E.ADD.F32.FTZ.RN.STRONG.GPU desc[UR36][R234.64+0x80], R13 ;  /* 0x0000800dea0079a6 */ /* 0x000fe8000c12f324 */
[----:B------:R-:W-:Y:S04]  /*4bf0*/  REDG.E.ADD.F32.FTZ.RN.STRONG.GPU desc[UR36][R152.64+0x80], R14 ;  /* 0x0000800e980079a6 */ /* 0x000fe8000c12f324 */
[----:B------:R-:W-:Y:S01]  /*4c00*/  REDG.E.ADD.F32.FTZ.RN.STRONG.GPU desc[UR36][R150.64+0x80], R15 ;  /* 0x0000800f960079a6 */ /* 0x000fe2000c12f324 */
[C---:B--2---:R-:W-:Y:S03]  /*4c10*/  HMMA.16816.F32 R20, R132.reuse, R32, R20 ;  /* 0x000000208414723c */ /* 0x044fe60000001814 */
[----:B------:R-:W-:Y:S04]  /*4c20*/  REDG.E.ADD.F32.FTZ.RN.STRONG.GPU desc[UR36][R148.64+0x80], R16 ;  /* 0x00008010940079a6 */ /* 0x000fe8000c12f324 */
[----:B------:R-:W-:Y:S01]  /*4c30*/  REDG.E.ADD.F32.FTZ.RN.STRONG.GPU desc[UR36][R146.64+0x80], R17 ;  /* 0x00008011920079a6 */ /* 0x000fe2000c12f324 */
[----:B------:R-:W-:Y:S03]  /*4c40*/  HMMA.16816.F32 R24, R132, R34, R24 ;  /* 0x000000228418723c */ /* 0x000fe60000001818 */
[----:B------:R-:W-:Y:S04]  /*4c50*/  REDG.E.ADD.F32.FTZ.RN.STRONG.GPU desc[UR36][R144.64+0x80], R18 ;  /* 0x00008012900079a6 */ /* 0x000fe8000c12f324 */
[----:B------:R-:W-:Y:S04]  /*4c60*/  REDG.E.ADD.F32.FTZ.RN.STRONG.GPU desc[UR36][R158.64+0x80], R19 ;  /* 0x000080139e0079a6 */ /* 0x000fe8000c12f324 */
[----:B------:R-:W-:Y:S04]  /*4c70*/  LDSM.16.MT88.4 R8, [R220] ;  /* 0x00000000dc08783b */ /* 0x000fe80000004200 */
[----:B------:R-:W-:Y:S04]  /*4c80*/  REDG.E.ADD.F32.FTZ.RN.STRONG.GPU desc[UR36][R236.64+0x100], R20 ;  /* 0x00010014ec0079a6 */ /* 0x000fe8000c12f324 */
[----:B------:R-:W-:Y:S04]  /*4c90*/  LDSM.16.MT88.4 R12, [R3+0x11000] ;  /* 0x01100000030c783b */ /* 0x000fe80000004200 */
[----:B------:R-:W-:Y:S04]  /*4ca0*/  LDSM.16.MT88.4 R16, [R220+0x1000] ;  /* 0x00100000dc10783b */ /* 0x000fe80000004200 */
[----:B------:R-:W-:Y:S04]  /*4cb0*/  LDSM.16.MT88.4 R32, [R3+0xf800] ;  /* 0x00f800000320783b */ /* 0x000fe80000004200 */
[----:B------:R-:W-:Y:S04]  /*4cc0*/  LDSM.16.MT88.4 R132, [R3+0x11800] ;  /* 0x011800000384783b */ /* 0x000fe80000004200 */
[----:B------:R-:W-:Y:S04]  /*4cd0*/  LDSM.16.MT88.4 R144, [R220+0x1c00] ;  /* 0x001c0000dc90783b */ /* 0x000fe80000004200 */
[----:B------:R-:W-:Y:S04]  /*4ce0*/  LDSM.16.MT88.4 R148, [R220+0x2c00] ;  /* 0x002c0000dc94783b */ /* 0x000fe80000004200 */
[----:B---3--:R1:W-:Y:S02]  /*4cf0*/  @P3 STL [R1], R232 ;  /* 0x000000e801003387 */ /* 0x0083e40000100800 */
[C---:B-1----:R-:W-:Y:S03]  /*4d00*/  IMAD.WIDE R232, R229.reuse, -0xc0, R158 ;  /* 0xffffff40e5e87825 */ /* 0x042fe600078e029e */
[C---:B------:R-:W-:Y:S02]  /*4d10*/  LEA R140, P0, R229.reuse, R232, 0x5 ;  /* 0x000000e8e58c7211 */ /* 0x040fe400078028ff */
[----:B------:R-:W-:Y:S02]  /*4d20*/  REDG.E.ADD.F32.FTZ.RN.STRONG.GPU desc[UR36][R232.64+0x100], R21 ;  /* 0x00010015e80079a6 */ /* 0x000fe4000c12f324 */
[C---:B------:R-:W-:Y:S02]  /*4d30*/  LEA.HI.X.SX32 R141, R229.reuse, R233, 0x5, P0 ;  /* 0x000000e9e58d7211 */ /* 0x040fe400000f2eff */
[C---:B------:R-:W-:Y:S03]  /*4d40*/  LEA R138, P0, R229.reuse, R140, 0x5 ;  /* 0x0000008ce58a7211 */ /* 0x040fe600078028ff */
[----:B------:R-:W-:Y:S01]  /*4d50*/  REDG.E.ADD.F32.FTZ.RN.STRONG.GPU desc[UR36][R140.64+0x100], R22 ;  /* 0x000100168c0079a6 */ /* 0x000fe2000c12f324 */
[C---:B------:R-:W-:Y:S02]  /*4d60*/  LEA.HI.X.SX32 R139, R229.reuse, R141, 0x5, P0 ;  /* 0x0000008de58b7211 */ /* 0x040fe400000f2eff */
[C---:B------:R-:W-:Y:S01]  /*4d70*/  LEA R136, P0, R229.reuse, R138, 0x5 ;  /* 0x0000008ae5887211 */ /* 0x040fe200078028ff */
[----:B------:R-:W-:Y:S03]  /*4d80*/  LDSM.16.MT88.4 R140, [R3+0x12800] ;  /* 0x01280000038c783b */ /* 0x000fe60000004200 */
[C---:B------:R-:W-:Y:S01]  /*4d90*/  LEA.HI.X.SX32 R137, R229.reuse, R139, 0x5, P0 ;  /* 0x0000008be5897211 */ /* 0x040fe200000f2eff */
[----:B------:R-:W-:Y:S01]  /*4da0*/  REDG.E.ADD.F32.FTZ.RN.STRONG.GPU desc[UR36][R138.64+0x100], R23 ;  /* 0x000100178a0079a6 */ /* 0x000fe2000c12f324 */
        /* <DEDUP_REMOVED lines=9> */
[----:B------:R-:W-:Y:S02]  /*4e40*/  LEA.HI.X.SX32 R5, R229, R29, 0x5, P0 ;  /* 0x0000001de5057211 */ /* 0x000fe400000f2eff */
[----:B------:R-:W-:Y:S01]  /*4e50*/  PLOP3.LUT P0, PT, PT, PT, UP1, 0x80, 0x8 ;  /* 0x000000000008781c */ /* 0x000fe20003f0f018 */
[----:B------:R-:W-:Y:S01]  /*4e60*/  LDSM.16.MT88.4 R28, [R220+0x2000] ;  /* 0x00200000dc1c783b */ /* 0x000fe20000004200 */
[----:B------:R-:W-:Y:S03]  /*4e70*/  @UP0 UIADD3 UR20, UP1, UPT, UR20, -0x100, URZ ;  /* 0xffffff0014140890 */ /* 0x000fe6000ff3e0ff */
[----:B------:R-:W-:Y:S01]  /*4e80*/  REDG.E.ADD.F32.FTZ.RN.STRONG.GPU desc[UR36][R4.64+0x100], R27 ;  /* 0x0001001b040079a6 */ /* 0x000fe2000c12f324 */
[----:B------:R-:W-:Y:S02]  /*4e90*/  @UP0 UIADD3.X UR21, UPT, UPT, UR21, -0x1, URZ, UP1, !UPT ;  /* 0xffffffff15150890 */ /* 0x000fe40008ffe4ff */
[----:B------:R-:W-:Y:S01]  /*4ea0*/  UISETP.GT.AND UP1, UPT, UR48, UR5, UPT ;  /* 0x000000053000728c */ /* 0x000fe2000bf24270 */
[----:B------:R-:W1:Y:S04]  /*4eb0*/  LDSM.16.MT88.4 R4, [R3+0xf000] ;  /* 0x00f000000304783b */ /* 0x000e680000004200 */
[----:B------:R-:W-:Y:S01]  /*4ec0*/  LDSM.16.MT88.4 R24, [R3+0x12000] ;  /* 0x012000000318783b */ /* 0x000fe20000004200 */
[----:B------:R-:W-:Y:S03]  /*4ed0*/  @P0 VIADD R0, R220, 0x3000 ;  /* 0x00003000dc000836 */ /* 0x000fe60000000000 */
[----:B------:R-:W-:Y:S01]  /*4ee0*/  LDSM.16.MT88.4 R136, [R220+0xc00] ;  /* 0x000c0000dc88783b */ /* 0x000fe20000004200 */
[-C--:B-1----:R-:W-:Y:S08]  /*4ef0*/  HMMA.16816.F32 R84, R4, R8.reuse, R84 ;  /* 0x000000080454723c */ /* 0x082ff00000001854 */
[C---:B------:R-:W-:Y:S08]  /*4f00*/  HMMA.16816.F32 R88, R12.reuse, R8, R88 ;  /* 0x000000080c58723c */ /* 0x040ff00000001858 */
[-C--:B------:R-:W-:Y:S08]  /*4f10*/  HMMA.16816.F32 R92, R12, R10.reuse, R92 ;  /* 0x0000000a0c5c723c */ /* 0x080ff0000000185c */
[C---:B------:R-:W-:Y:S01]  /*4f20*/  HMMA.16816.F32 R96, R4.reuse, R10, R96 ;  /* 0x0000000a0460723c */ /* 0x040fe20000001860 */
[----:B------:R-:W1:Y:S07]  /*4f30*/  LDSM.16.MT88.4 R8, [R220+0x1400] ;  /* 0x00140000dc08783b */ /* 0x000e6e0000004200 */
[-C--:B------:R-:W-:Y:S08]  /*4f40*/  HMMA.16816.F32 R100, R4, R16.reuse, R100 ;  /* 0x000000100464723c */ /* 0x080ff00000001864 */
[C---:B------:R-:W-:Y:S08]  /*4f50*/  HMMA.16816.F32 R104, R12.reuse, R16, R104 ;  /* 0x000000100c68723c */ /* 0x040ff00000001868 */
[-C--:B------:R-:W-:Y:S08]  /*4f60*/  HMMA.16816.F32 R108, R12, R18.reuse, R108 ;  /* 0x000000120c6c723c */ /* 0x080ff0000000186c */
[C---:B------:R-:W-:Y:S01]  /*4f70*/  HMMA.16816.F32 R112, R4.reuse, R18, R112 ;  /* 0x000000120470723c */ /* 0x040fe20000001870 */
[----:B------:R-:W-:Y:S07]  /*4f80*/  LDSM.16.MT88.4 R16, [R220+0x800] ;  /* 0x00080000dc10783b */ /* 0x000fee0000004200 */
[-C--:B------:R-:W-:Y:S08]  /*4f90*/  HMMA.16816.F32 R116, R4, R28.reuse, R116 ;  /* 0x0000001c0474723c */ /* 0x080ff00000001874 */
[C---:B------:R-:W-:Y:S08]  /*4fa0*/  HMMA.16816.F32 R120, R12.reuse, R28, R120 ;  /* 0x0000001c0c78723c */ /* 0x040ff00000001878 */
[-C--:B------:R-:W-:Y:S01]  /*4fb0*/  HMMA.16816.F32 R124, R12, R30.reuse, R124 ;  /* 0x0000001e0c7c723c */ /* 0x080fe2000000187c */
[----:B------:R-:W2:Y:S07]  /*4fc0*/  LDSM.16.MT88.4 R12, [R220+0x2400] ;  /* 0x00240000dc0c783b */ /* 0x000eae0000004200 */
[----:B------:R-:W-:Y:S01]  /*4fd0*/  HMMA.16816.F32 R128, R4, R30, R128 ;  /* 0x0000001e0480723c */ /* 0x000fe20000001880 */
[----:B------:R-:W3:Y:S04]  /*4fe0*/  LDSM.16.MT88.4 R4, [R3+0x10000] ;  /* 0x010000000304783b */ /* 0x000ee80000004200 */
[----:B------:R-:W4:Y:S03]  /*4ff0*/  LDSM.16.MT88.4 R28, [R220+0x1800] ;  /* 0x00180000dc1c783b */ /* 0x000f260000004200 */
[-C--:B------:R-:W-:Y:S08]  /*5000*/  HMMA.16816.F32 R84, R32, R20.reuse, R84 ;  /* 0x000000142054723c */ /* 0x080ff00000001854 */
[C---:B------:R-:W-:Y:S08]  /*5010*/  HMMA.16816.F32 R88, R132.reuse, R20, R88 ;  /* 0x000000148458723c */ /* 0x040ff00000001858 */
[-C--:B------:R-:W-:Y:S08]  /*5020*/  HMMA.16816.F32 R92, R132, R22.reuse, R92 ;  /* 0x00000016845c723c */ /* 0x080ff0000000185c */
[C---:B------:R-:W-:Y:S01]  /*5030*/  HMMA.16816.F32 R96, R32.reuse, R22, R96 ;  /* 0x000000162060723c */ /* 0x040fe20000001860 */
[----:B------:R2:W4:Y:S07]  /*5040*/  LDSM.16.MT88.4 R20, [R220+0x2800] ;  /* 0x00280000dc14783b */ /* 0x00052e0000004200 */
[-C--:B-1----:R-:W-:Y:S08]  /*5050*/  HMMA.16816.F32 R100, R32, R8.reuse, R100 ;  /* 0x000000082064723c */ /* 0x082ff00000001864 */
[C---:B------:R-:W-:Y:S08]  /*5060*/  HMMA.16816.F32 R104, R132.reuse, R8, R104 ;  /* 0x000000088468723c */ /* 0x040ff00000001868 */
[-C--:B------:R-:W-:Y:S03]  /*5070*/  HMMA.16816.F32 R108, R132, R10.reuse, R108 ;  /* 0x0000000a846c723c */ /* 0x080fe6000000186c */
[----:B--2---:R-:W-:Y:S05]  /*5080*/  IMAD.MOV.U32 R220, RZ, RZ, R0 ;  /* 0x000000ffffdc7224 */ /* 0x004fea00078e0000 */
[C---:B------:R-:W-:Y:S01]  /*5090*/  HMMA.16816.F32 R112, R32.reuse, R10, R112 ;  /* 0x0000000a2070723c */ /* 0x040fe20000001870 */
[----:B------:R-:W1:Y:S07]  /*50a0*/  LDSM.16.MT88.4 R8, [R3+0x10800] ;  /* 0x010800000308783b */ /* 0x000e6e0000004200 */
[-C--:B------:R-:W-:Y:S08]  /*50b0*/  HMMA.16816.F32 R116, R32, R12.reuse, R116 ;  /* 0x0000000c2074723c */ /* 0x080ff00000001874 */
[C---:B------:R-:W-:Y:S08]  /*50c0*/  HMMA.16816.F32 R120, R132.reuse, R12, R120 ;  /* 0x0000000c8478723c */ /* 0x040ff00000001878 */
[-C--:B------:R-:W-:Y:S08]  /*50d0*/  HMMA.16816.F32 R124, R132, R14.reuse, R124 ;  /* 0x0000000e847c723c */ /* 0x080ff0000000187c */
[----:B------:R-:W-:Y:S08]  /*50e0*/  HMMA.16816.F32 R128, R32, R14, R128 ;  /* 0x0000000e2080723c */ /* 0x000ff00000001880 */
[-C--:B---3--:R-:W-:Y:S08]  /*50f0*/  HMMA.16816.F32 R84, R4, R16.reuse, R84 ;  /* 0x000000100454723c */ /* 0x088ff00000001854 */
[C---:B------:R-:W-:Y:S08]  /*5100*/  HMMA.16816.F32 R88, R24.reuse, R16, R88 ;  /* 0x000000101858723c */ /* 0x040ff00000001858 */
[-C--:B------:R-:W-:Y:S08]  /*5110*/  HMMA.16816.F32 R92, R24, R18.reuse, R92 ;  /* 0x00000012185c723c */ /* 0x080ff0000000185c */
[C---:B------:R-:W-:Y:S08]  /*5120*/  HMMA.16816.F32 R96, R4.reuse, R18, R96 ;  /* 0x000000120460723c */ /* 0x040ff00000001860 */
[-C--:B----4-:R-:W-:Y:S08]  /*5130*/  HMMA.16816.F32 R100, R4, R28.reuse, R100 ;  /* 0x0000001c0464723c */ /* 0x090ff00000001864 */
[C---:B------:R-:W-:Y:S08]  /*5140*/  HMMA.16816.F32 R104, R24.reuse, R28, R104 ;  /* 0x0000001c1868723c */ /* 0x040ff00000001868 */
[-C--:B------:R-:W-:Y:S08]  /*5150*/  HMMA.16816.F32 R108, R24, R30.reuse, R108 ;  /* 0x0000001e186c723c */ /* 0x080ff0000000186c */
[C---:B------:R-:W-:Y:S08]  /*5160*/  HMMA.16816.F32 R112, R4.reuse, R30, R112 ;  /* 0x0000001e0470723c */ /* 0x040ff00000001870 */
[-C--:B------:R-:W-:Y:S08]  /*5170*/  HMMA.16816.F32 R116, R4, R20.reuse, R116 ;  /* 0x000000140474723c */ /* 0x080ff00000001874 */
[C---:B------:R-:W-:Y:S08]  /*5180*/  HMMA.16816.F32 R120, R24.reuse, R20, R120 ;  /* 0x000000141878723c */ /* 0x040ff00000001878 */
[-C--:B------:R-:W-:Y:S08]  /*5190*/  HMMA.16816.F32 R124, R24, R22.reuse, R124 ;  /* 0x00000016187c723c */ /* 0x080ff0000000187c */
[----:B------:R-:W-:Y:S08]  /*51a0*/  HMMA.16816.F32 R128, R4, R22, R128 ;  /* 0x000000160480723c */ /* 0x000ff00000001880 */
[-C--:B-1----:R-:W-:Y:S08]  /*51b0*/  HMMA.16816.F32 R84, R8, R136.reuse, R84 ;  /* 0x000000880854723c */ /* 0x082ff00000001854 */
        /* <DEDUP_REMOVED lines=13> */
.L_x_63:
[----:B------:R-:W1:Y:S01]  /*5290*/  LDCU UR5, c[0x0][0x500] ;  /* 0x0000a000ff0577ac */ /* 0x000e620008000800 */
[----:B------:R-:W-:Y:S01]  /*52a0*/  IMAD.SHL.U32 R2, R226, 0x2, RZ ;  /* 0x00000002e2027824 */ /* 0x000fe200078e00ff */
[----:B------:R-:W-:Y:S02]  /*52b0*/  LOP3.LUT R164, R164, 0x600, RZ, 0xc0, !PT ;  /* 0x00000600a4a47812 */ /* 0x000fe400078ec0ff */
[----:B------:R-:W-:Y:S01]  /*52c0*/  LOP3.LUT R0, R163, 0xc0, RZ, 0xc0, !PT ;  /* 0x000000c0a3007812 */ /* 0x000fe200078ec0ff */
[----:B------:R-:W2:Y:S01]  /*52d0*/  LDCU.64 UR6, c[0x0][0x5a8] ;  /* 0x0000b500ff0677ac */ /* 0x000ea20008000a00 */
[----:B------:R-:W-:Y:S02]  /*52e0*/  LOP3.LUT R2, R164, 0x6, R2, 0xf8, !PT ;  /* 0x00000006a4027812 */ /* 0x000fe400078ef802 */
[--C-:B------:R-:W-:Y:S01]  /*52f0*/  SHF.R.U32.HI R28, RZ, 0x4, R226.reuse ;  /* 0x00000004ff1c7819 */ /* 0x100fe200000116e2 */
[----:B------:R-:W-:Y:S01]  /*5300*/  UMOV UR33, UR28 ;  /* 0x0000001c00217c82 */ /* 0x000fe20008000000 */
[----:B------:R-:W-:-:S02]  /*5310*/  LOP3.LUT R0, R0, 0x18, R226, 0xf8, !PT ;  /* 0x0000001800007812 */ /* 0x000fc400078ef8e2 */
[----:B------:R-:W-:Y:S02]  /*5320*/  LOP3.LUT R2, R2, 0x20, R163, 0xf8, !PT ;  /* 0x0000002002027812 */ /* 0x000fe400078ef8a3 */
[----:B------:R-:W-:Y:S02]  /*5330*/  LOP3.LUT R0, R0, 0x8, R28, 0x78, !PT ;  /* 0x0000000800007812 */ /* 0x000fe400078e781c */
[----:B------:R-:W-:Y:S02]  /*5340*/  F2FP.F16.F32.PACK_AB R36, R37, R36 ;  /* 0x000000242524723e */ /* 0x000fe400000000ff */
[----:B------:R-:W-:Y:S01]  /*5350*/  LOP3.LUT R0, R2, R0, RZ, 0xfc, !PT ;  /* 0x0000000002007212 */ /* 0x000fe200078efcff */
        /* <DEDUP_REMOVED lines=39> */
[----:B-----5:R-:W-:Y:S01]  /*55d0*/  FMUL.FTZ R11, R111, UR5 ;  /* 0x000000056f0b7c20 */ /* 0x020fe20008410000 */
        /* <DEDUP_REMOVED lines=19> */
[----:B------:R-:W-:Y:S01]  /*5710*/  STS [R0+0x9000], R26 ;  /* 0x0090001a00007388 */ /* 0x000fe20000000800 */
[----:B------:R-:W-:Y:S01]  /*5720*/  F2FP.F16.F32.PACK_AB R13, R13, R114 ;  /* 0x000000720d0d723e */ /* 0x000fe200000000ff */
[----:B------:R-:W-:Y:S01]  /*5730*/  FMUL.FTZ R124, R124, UR5 ;  /* 0x000000057c7c7c20 */ /* 0x000fe20008410000 */
[----:B------:R-:W-:Y:S01]  /*5740*/  FMUL.FTZ R4, R125, UR5 ;  /* 0x000000057d047c20 */ /* 0x000fe20008410000 */
[----:B------:R-:W-:Y:S01]  /*5750*/  STS [R0+0x9200], R25 ;  /* 0x0092001900007388 */ /* 0x000fe20000000800 */
[----:B------:R-:W-:Y:S01]  /*5760*/  FMUL.FTZ R126, R126, UR5 ;  /* 0x000000057e7e7c20 */ /* 0x000fe20008410000 */
[----:B------:R-:W-:Y:S01]  /*5770*/  FMUL.FTZ R3, R127, UR5 ;  /* 0x000000057f037c20 */ /* 0x000fe20008410000 */
[----:B------:R-:W-:Y:S01]  /*5780*/  F2FP.F16.F32.PACK_AB R16, R16, R104 ;  /* 0x000000681010723e */ /* 0x000fe200000000ff */
[----:B------:R-:W-:Y:S01]  /*5790*/  STS [R2+0x20], R22 ;  /* 0x0000201602007388 */ /* 0x000fe20000000800 */
[----:B------:R-:W-:Y:S01]  /*57a0*/  F2FP.F16.F32.PACK_AB R15, R15, R106 ;  /* 0x0000006a0f0f723e */ /* 0x000fe200000000ff */
[----:B------:R-:W-:Y:S01]  /*57b0*/  USHF.L.U32 UR5, UR39, 0x7, URZ ;  /* 0x0000000727057899 */ /* 0x000fe200080006ff */
[----:B------:R-:W-:Y:S01]  /*57c0*/  F2FP.F16.F32.PACK_AB R12, R12, R108 ;  /* 0x0000006c0c0c723e */ /* 0x000fe200000000ff */
[----:B------:R-:W-:Y:S01]  /*57d0*/  STS [R2+0x220], R21 ;  /* 0x0002201502007388 */ /* 0x000fe20000000800 */
[----:B------:R-:W-:Y:S01]  /*57e0*/  F2FP.F16.F32.PACK_AB R11, R11, R110 ;  /* 0x0000006e0b0b723e */ /* 0x000fe200000000ff */
[----:B------:R-:W-:Y:S01]  /*57f0*/  USHF.R.S32.HI UR12, URZ, 0x1f, UR5 ;  /* 0x0000001fff0c7899 */ /* 0x000fe20008011405 */
[----:B------:R-:W-:Y:S01]  /*5800*/  F2FP.F16.F32.PACK_AB R10, R10, R116 ;  /* 0x000000740a0a723e */ /* 0x000fe200000000ff */
[----:B------:R-:W-:Y:S01]  /*5810*/  STS [R0+0xa000], R24 ;  /* 0x00a0001800007388 */ /* 0x000fe20000000800 */
[----:B------:R-:W-:Y:S01]  /*5820*/  F2FP.F16.F32.PACK_AB R9, R9, R118 ;  /* 0x000000760909723e */ /* 0x000fe200000000ff */
[----:B------:R-:W-:Y:S01]  /*5830*/  UIADD3 UR5, UP0, UPT, UR50, UR5, URZ ;  /* 0x0000000532057290 */ /* 0x000fe2000ff1e0ff */
[----:B------:R-:W-:Y:S01]  /*5840*/  F2FP.F16.F32.PACK_AB R6, R6, R128 ;  /* 0x000000800606723e */ /* 0x000fe200000000ff */
[----:B------:R-:W-:Y:S01]  /*5850*/  STS [R0+0xa200], R23 ;  /* 0x00a2001700007388 */ /* 0x000fe20000000800 */
[----:B------:R-:W-:Y:S01]  /*5860*/  F2FP.F16.F32.PACK_AB R5, R5, R130 ;  /* 0x000000820505723e */ /* 0x000fe200000000ff */
[----:B------:R-:W-:Y:S01]  /*5870*/  ULEA.HI.X.SX32 UR50, UR50, UR12, 0x1, UP0 ;  /* 0x0000000c32327291 */ /* 0x000fe200080f0eff */
[----:B------:R-:W-:Y:S01]  /*5880*/  F2FP.F16.F32.PACK_AB R8, R8, R120 ;  /* 0x000000780808723e */ /* 0x000fe200000000ff */
[----:B------:R-:W-:Y:S01]  /*5890*/  STS [R2+0x1020], R20 ;  /* 0x0010201402007388 */ /* 0x000fe20000000800 */
[----:B------:R-:W-:Y:S01]  /*58a0*/  F2FP.F16.F32.PACK_AB R7, R7, R122 ;  /* 0x0000007a0707723e */ /* 0x000fe200000000ff */
[----:B------:R-:W1:Y:S01]  /*58b0*/  LDCU.64 UR12, c[0x0][0x5b0] ;  /* 0x0000b600ff0c77ac */ /* 0x000e620008000a00 */
[----:B------:R-:W-:Y:S01]  /*58c0*/  F2FP.F16.F32.PACK_AB R4, R4, R124 ;  /* 0x0000007c0404723e */ /* 0x000fe200000000ff */
[----:B------:R-:W-:Y:S01]  /*58d0*/  STS [R2+0x1220], R19 ;  /* 0x0012201302007388 */ /* 0x000fe20000000800 */
[----:B------:R-:W-:Y:S01]  /*58e0*/  F2FP.F16.F32.PACK_AB R3, R3, R126 ;  /* 0x0000007e0303723e */ /* 0x000fe200000000ff */
[----:B--2---:R-:W-:Y:S01]  /*58f0*/  UIMAD UR7, UR33, UR7, URZ ;  /* 0x00000007210772a4 */ /* 0x004fe2000f8e02ff */
[----:B------:R-:W-:Y:S01]  /*5900*/  F2FP.F16.F32.PACK_AB R38, R39, R38 ;  /* 0x000000262726723e */ /* 0x000fe200000000ff */
[----:B------:R-:W-:Y:S01]  /*5910*/  STS [R0+0xb000], R18 ;  /* 0x00b0001200007388 */ /* 0x000fe20000000800 */
[----:B------:R-:W-:-:S02]  /*5920*/  F2FP.F16.F32.PACK_AB R27, R49, R48 ;  /* 0x00000030311b723e */ /* 0x000fc400000000ff */
[----:B------:R-:W-:Y:S01]  /*5930*/  F2FP.F16.F32.PACK_AB R50, R51, R50 ;  /* 0x000000323332723e */ /* 0x000fe200000000ff */
[----:B------:R-:W-:Y:S01]  /*5940*/  STS [R0+0xb200], R17 ;  /* 0x00b2001100007388 */ /* 0x000fe20000000800 */
[----:B------:R-:W-:Y:S01]  /*5950*/  F2FP.F16.F32.PACK_AB R40, R41, R40 ;  /* 0x000000282928723e */ /* 0x000fe200000000ff */
[----:B------:R-:W2:Y:S01]  /*5960*/  LDC.64 R48, c[0x0][0x5c0] ;  /* 0x00017000ff307b82 */ /* 0x000ea20000000a00 */
[----:B------:R-:W-:Y:S01]  /*5970*/  F2FP.F16.F32.PACK_AB R42, R43, R42 ;  /* 0x0000002a2b2a723e */ /* 0x000fe200000000ff */
[----:B------:R-:W-:Y:S01]  /*5980*/  STS [R2+0x2020], R14 ;  /* 0x0020200e02007388 */ /* 0x000fe20000000800 */
[----:B------:R-:W-:Y:S02]  /*5990*/  F2FP.F16.F32.PACK_AB R44, R45, R44 ;  /* 0x0000002c2d2c723e */ /* 0x000fe400000000ff */
[----:B------:R-:W-:Y:S01]  /*59a0*/  F2FP.F16.F32.PACK_AB R46, R47, R46 ;  /* 0x0000002e2f2e723e */ /* 0x000fe200000000ff */
[----:B------:R-:W-:Y:S01]  /*59b0*/  STS [R2+0x2220], R13 ;  /* 0x0022200d02007388 */ /* 0x000fe20000000800 */
[----:B------:R-:W-:Y:S01]  /*59c0*/  F2FP.F16.F32.PACK_AB R52, R53, R52 ;  /* 0x000000343534723e */ /* 0x000fe200000000ff */
[----:B-1----:R-:W-:Y:S01]  /*59d0*/  UIMAD UR13, UR33, UR13, URZ ;  /* 0x0000000d210d72a4 */ /* 0x002fe2000f8e02ff */
[----:B------:R-:W-:Y:S01]  /*59e0*/  F2FP.F16.F32.PACK_AB R54, R55, R54 ;  /* 0x000000363736723e */ /* 0x000fe200000000ff */
[----:B------:R-:W-:Y:S01]  /*59f0*/  STS [R0+0xc000], R16 ;  /* 0x00c0001000007388 */ /* 0x000fe20000000800 */
[----:B------:R-:W-:-:S02]  /*5a00*/  F2FP.F16.F32.PACK_AB R64, R65, R64 ;  /* 0x000000404140723e */ /* 0x000fc400000000ff */
[----:B------:R-:W-:Y:S01]  /*5a10*/  F2FP.F16.F32.PACK_AB R66, R67, R66 ;  /* 0x000000424342723e */ /* 0x000fe200000000ff */
[----:B------:R-:W-:Y:S01]  /*5a20*/  STS [R0+0xc200], R15 ;  /* 0x00c2000f00007388 */ /* 0x000fe20000000800 */
[----:B------:R-:W-:Y:S02]  /*5a30*/  F2FP.F16.F32.PACK_AB R56, R57, R56 ;  /* 0x000000383938723e */ /* 0x000fe400000000ff */
[----:B------:R-:W-:Y:S01]  /*5a40*/  F2FP.F16.F32.PACK_AB R58, R59, R58 ;  /* 0x0000003a3b3a723e */ /* 0x000fe200000000ff */
[----:B------:R-:W-:Y:S01]  /*5a50*/  STS [R2+0x3020], R12 ;  /* 0x0030200c02007388 */ /* 0x000fe20000000800 */
[----:B------:R-:W-:Y:S02]  /*5a60*/  F2FP.F16.F32.PACK_AB R60, R61, R60 ;  /* 0x0000003c3d3c723e */ /* 0x000fe400000000ff */
[----:B------:R-:W-:Y:S01]  /*5a70*/  F2FP.F16.F32.PACK_AB R62, R63, R62 ;  /* 0x0000003e3f3e723e */ /* 0x000fe200000000ff */
[----:B------:R-:W-:Y:S01]  /*5a80*/  STS [R2+0x3220], R11 ;  /* 0x0032200b02007388 */ /* 0x000fe20000000800 */
[----:B------:R-:W-:-:S02]  /*5a90*/  F2FP.F16.F32.PACK_AB R68, R69, R68 ;  /* 0x000000444544723e */ /* 0x000fc400000000ff */
[----:B------:R-:W-:Y:S01]  /*5aa0*/  F2FP.F16.F32.PACK_AB R70, R71, R70 ;  /* 0x000000464746723e */ /* 0x000fe200000000ff */
[----:B------:R1:W-:Y:S01]  /*5ab0*/  STS [R0+0xd000], R10 ;  /* 0x00d0000a00007388 */ /* 0x0003e20000000800 */
        /* <DEDUP_REMOVED lines=8> */
[----:B------:R3:W-:Y:S04]  /*5b40*/  STS [R2+0x4220], R5 ;  /* 0x0042200502007388 */ /* 0x0007e80000000800 */
[----:B------:R-:W-:Y:S04]  /*5b50*/  STS [R0+0xe000], R8 ;  /* 0x00e0000800007388 */ /* 0x000fe80000000800 */
[----:B------:R-:W-:Y:S04]  /*5b60*/  STS [R0+0xe200], R7 ;  /* 0x00e2000700007388 */ /* 0x000fe80000000800 */
[----:B------:R4:W-:Y:S01]  /*5b70*/  STS [R2+0x5020], R4 ;  /* 0x0050200402007388 */ /* 0x0009e20000000800 */
[----:B-1----:R-:W1:Y:S03]  /*5b80*/  LDC.64 R10, c[0x0][0x5d8] ;  /* 0x00017600ff0a7b82 */ /* 0x002e660000000a00 */
[----:B------:R2:W-:Y:S04]  /*5b90*/  STS [R2+0x5220], R3 ;  /* 0x0052200302007388 */ /* 0x0005e80000000800 */
[----:B------:R-:W-:Y:S04]  /*5ba0*/  STS [R0+0xf000], R36 ;  /* 0x00f0002400007388 */ /* 0x000fe80000000800 */
[----:B------:R-:W-:Y:S01]  /*5bb0*/  STS [R0+0xf200], R38 ;  /* 0x00f2002600007388 */ /* 0x000fe20000000800 */
[----:B---3--:R-:W-:-:S03]  /*5bc0*/  IMAD.MOV.U32 R5, RZ, RZ, RZ ;  /* 0x000000ffff057224 */ /* 0x008fc600078e00ff */
[----:B------:R-:W-:Y:S04]  /*5bd0*/  STS [R2+0x6020], R27 ;  /* 0x0060201b02007388 */ /* 0x000fe80000000800 */
[----:B------:R3:W-:Y:S04]  /*5be0*/  STS [R2+0x6220], R50 ;  /* 0x0062203202007388 */ /* 0x0007e80000000800 */
[----:B------:R-:W-:Y:S01]  /*5bf0*/  STS [R0+0x10000], R40 ;  /* 0x0100002800007388 */ /* 0x000fe20000000800 */
[----:B----4-:R-:W-:-:S03]  /*5c00*/  LOP3.LUT R4, R163, 0x18, RZ, 0xc0, !PT ;  /* 0x00000018a3047812 */ /* 0x010fc600078ec0ff */
[----:B------:R-:W-:Y:S01]  /*5c10*/  STS [R0+0x10200], R42 ;  /* 0x0102002a00007388 */ /* 0x000fe20000000800 */
[----:B--2---:R-:W-:Y:S01]  /*5c20*/  LOP3.LUT R3, R163, 0xd8, RZ, 0xc0, !PT ;  /* 0x000000d8a3037812 */ /* 0x004fe200078ec0ff */
[C---:B------:R-:W-:Y:S02]  /*5c30*/  IMAD.WIDE.U32 R6, R48.reuse, UR5, R4 ;  /* 0x0000000530067c25 */ /* 0x040fe4000f8e0004 */
[----:B------:R-:W-:Y:S01]  /*5c40*/  STS [R2+0x7020], R44 ;  /* 0x0070202c02007388 */ /* 0x000fe20000000800 */
[--C-:B------:R-:W-:Y:S02]  /*5c50*/  LOP3.LUT R3, R3, 0x18, R226.reuse, 0x78, !PT ;  /* 0x0000001803037812 */ /* 0x100fe400078e78e2 */
[----:B------:R-:W-:Y:S01]  /*5c60*/  SHF.R.U32.HI R226, RZ, 0x2, R226 ;  /* 0x00000002ffe27819 */ /* 0x000fe200000116e2 */
[----:B------:R-:W-:Y:S01]  /*5c70*/  STS [R2+0x7220], R46 ;  /* 0x0072202e02007388 */ /* 0x000fe20000000800 */
[----:B------:R-:W-:Y:S01]  /*5c80*/  LOP3.LUT R12, R3, 0x1f20, R163, 0xf8, !PT ;  /* 0x00001f20030c7812 */ /* 0x000fe200078ef8a3 */
[----:B------:R-:W-:-:S02]  /*5c90*/  IMAD R3, R48, UR50, RZ ;  /* 0x0000003230037c24 */ /* 0x000fc4000f8e02ff */
[----:B------:R-:W-:Y:S02]  /*5ca0*/  STS [R0+0x11000], R52 ;  /* 0x0110003400007388 */ /* 0x000fe40000000800 */
[----:B------:R-:W-:Y:S02]  /*5cb0*/  IMAD R3, R49, UR5, R3 ;  /* 0x0000000531037c24 */ /* 0x000fe4000f8e0203 */
[----:B------:R-:W-:Y:S01]  /*5cc0*/  STS [R0+0x11200], R54 ;  /* 0x0112003600007388 */ /* 0x000fe20000000800 */
[----:B---3--:R-:W2:Y:S01]  /*5cd0*/  LDC.64 R50, c[0x0][0x5c8] ;  /* 0x00017200ff327b82 */ /* 0x008ea20000000a00 */
[----:B------:R-:W-:Y:S02]  /*5ce0*/  IMAD.IADD R7, R7, 0x1, R3 ;  /* 0x0000000107077824 */ /* 0x000fe400078e0203 */
[----:B------:R3:W-:Y:S01]  /*5cf0*/  STS [R2+0x8020], R64 ;  /* 0x0080204002007388 */ /* 0x0007e20000000800 */
[----:B------:R-:W-:-:S03]  /*5d00*/  IMAD.U32 R3, RZ, RZ, UR6 ;  /* 0x00000006ff037e24 */ /* 0x000fc6000f8e00ff */
[----:B------:R-:W-:Y:S01]  /*5d10*/  STS [R2+0x8220], R66 ;  /* 0x0082204202007388 */ /* 0x000fe20000000800 */
[----:B------:R-:W-:-:S03]  /*5d20*/  IMAD.WIDE.U32 R6, R3, UR33, R6 ;  /* 0x0000002103067c25 */ /* 0x000fc6000f8e0006 */
[----:B------:R-:W-:Y:S04]  /*5d30*/  STS [R0+0x12000], R56 ;  /* 0x0120003800007388 */ /* 0x000fe80000000800 */
[----:B------:R-:W-:Y:S04]  /*5d40*/  STS [R0+0x12200], R58 ;  /* 0x0122003a00007388 */ /* 0x000fe80000000800 */
[----:B------:R-:W-:Y:S04]  /*5d50*/  STS [R2+0x9020], R60 ;  /* 0x0090203c02007388 */ /* 0x000fe80000000800 */
[----:B------:R-:W-:Y:S01]  /*5d60*/  STS [R2+0x9220], R62 ;  /* 0x0092203e02007388 */ /* 0x000fe20000000800 */
[----:B--2---:R-:W-:-:S02]  /*5d70*/  IMAD R3, R50, UR50, RZ ;  /* 0x0000003232037c24 */ /* 0x004fc4000f8e02ff */
[----:B------:R-:W-:Y:S01]  /*5d80*/  IMAD.WIDE.U32 R8, R50, UR5, R4 ;  /* 0x0000000532087c25 */ /* 0x000fe2000f8e0004 */
[----:B------:R-:W-:Y:S01]  /*5d90*/  STS [R0+0x13000], R68 ;  /* 0x0130004400007388 */ /* 0x000fe20000000800 */
[----:B---3--:R-:W2:Y:S02]  /*5da0*/  LDC.64 R64, c[0x0][0x5e0] ;  /* 0x00017800ff407b82 */ /* 0x008ea40000000a00 */
[----:B------:R-:W-:Y:S01]  /*5db0*/  IMAD R3, R51, UR5, R3 ;  /* 0x0000000533037c24 */ /* 0x000fe2000f8e0203 */
[----:B------:R-:W-:Y:S01]  /*5dc0*/  STS [R0+0x13200], R70 ;  /* 0x0132004600007388 */ /* 0x000fe20000000800 */
[----:B------:R-:W-:Y:S02]  /*5dd0*/  VIADD R5, R7, UR7 ;  /* 0x0000000707057c36 */ /* 0x000fe40008000000 */
[----:B------:R-:W-:Y:S01]  /*5de0*/  IMAD.MOV.U32 R4, RZ, RZ, R6 ;  /* 0x000000ffff047224 */ /* 0x000fe200078e0006 */
[----:B------:R-:W-:Y:S01]  /*5df0*/  STS [R2+0xa020], R80 ;  /* 0x00a0205002007388 */ /* 0x000fe20000000800 */
[----:B------:R-:W-:Y:S01]  /*5e00*/  IADD3 R3, PT, PT, R9, R3, RZ ;  /* 0x0000000309037210 */ /* 0x000fe20007ffe0ff */
[----:B------:R-:W-:-:S02]  /*5e10*/  IMAD.U32 R6, RZ, RZ, UR12 ;  /* 0x0000000cff067e24 */ /* 0x000fc4000f8e00ff */
[----:B------:R-:W-:Y:S01]  /*5e20*/  STS [R2+0xa220], R82 ;  /* 0x00a2205202007388 */ /* 0x000fe20000000800 */
[----:B-1----:R-:W-:-:S03]  /*5e30*/  IMAD.WIDE.U32 R4, R10, UR31, R4 ;  /* 0x0000001f0a047c25 */ /* 0x002fc6000f8e0004 */
[----:B------:R-:W-:Y:S01]  /*5e40*/  STS [R0+0x14000], R72 ;  /* 0x0140004800007388 */ /* 0x000fe20000000800 */
[----:B------:R-:W-:-:S03]  /*5e50*/  IMAD R7, R11, UR31, R5 ;  /* 0x0000001f0b077c24 */ /* 0x000fc6000f8e0205 */
[----:B------:R1:W-:Y:S04]  /*5e60*/  STS [R0+0x14200], R74 ;  /* 0x0142004a00007388 */ /* 0x0003e80000000800 */
[----:B------:R-:W-:Y:S04]  /*5e70*/  STS [R2+0xb020], R76 ;  /* 0x00b0204c02007388 */ /* 0x000fe80000000800 */
[----:B------:R3:W-:Y:S01]  /*5e80*/  STS [R2+0xb220], R78 ;  /* 0x00b2204e02007388 */ /* 0x0007e20000000800 */
[----:B-1----:R-:W-:Y:S01]  /*5e90*/  LEA R0, R12, UR4, 0x1 ;  /* 0x000000040c007c11 */ /* 0x002fe2000f8e08ff */
[----:B------:R-:W-:Y:S06]  /*5ea0*/  BAR.SYNC.DEFER_BLOCKING 0x0 ;  /* 0x0000000000007b1d */ /* 0x000fec0000010000 */
[----:B------:R-:W1:Y:S01]  /*5eb0*/  LDCU.128 UR4, c[0x0][0x560] ;  /* 0x0000ac00ff0477ac */ /* 0x000e620008000c00 */
[----:B---3--:R-:W-:-:S04]  /*5ec0*/  IMAD.MOV.U32 R2, RZ, RZ, R8 ;  /* 0x000000ffff027224 */ /* 0x008fc800078e0008 */
[----:B------:R-:W-:Y:S01]  /*5ed0*/  IMAD.WIDE.U32 R2, R6, UR33, R2 ;  /* 0x0000002106027c25 */ /* 0x000fe2000f8e0002 */
[----:B------:R-:W-:-:S03]  /*5ee0*/  MOV R6, R4 ;  /* 0x0000000400067202 */ /* 0x000fc60000000f00 */
[----:B------:R-:W-:Y:S02]  /*5ef0*/  VIADD R3, R3, UR13 ;  /* 0x0000000d03037c36 */ /* 0x000fe40008000000 */
[----:B------:R-:W-:-:S04]  /*5f00*/  IMAD.WIDE.U32 R6, R226, R48, R6 ;  /* 0x00000030e2067225 */ /* 0x000fc800078e0006 */
[----:B--2---:R-:W-:Y:S01]  /*5f10*/  IMAD.WIDE.U32 R4, R64, UR31, R2 ;  /* 0x0000001f40047c25 */ /* 0x004fe2000f8e0002 */
[----:B------:R-:W2:Y:S01]  /*5f20*/  LDS.128 R60, [R0+0x9000] ;  /* 0x00900000003c7984 */ /* 0x000ea20000000c00 */
[----:B-1----:R-:W-:Y:S02]  /*5f30*/  LEA R2, P0, R6, UR4, 0x1 ;  /* 0x0000000406027c11 */ /* 0x002fe4000f8008ff */
[----:B------:R-:W-:Y:S01]  /*5f40*/  IMAD R5, R65, UR31, R5 ;  /* 0x0000001f41057c24 */ /* 0x000fe2000f8e0205 */
[----:B------:R-:W1:Y:S01]  /*5f50*/  LDS.128 R56, [R0+0xb000] ;  /* 0x00b0000000387984 */ /* 0x000e620000000c00 */
[----:B------:R-:W-:-:S03]  /*5f60*/  IMAD.WIDE.U32 R8, R226, R50, R4 ;  /* 0x00000032e2087225 */ /* 0x000fc600078e0004 */
[----:B------:R-:W3:Y:S04]  /*5f70*/  LDS.128 R52, [R0+0xd000] ;  /* 0x00d0000000347984 */ /* 0x000ee80000000c00 */
[----:B------:R-:W4:Y:S04]  /*5f80*/  LDS.128 R44, [R0+0xa000] ;  /* 0x00a00000002c7984 */ /* 0x000f280000000c00 */
[----:B------:R-:W4:Y:S04]  /*5f90*/  LDS.128 R40, [R0+0xc000] ;  /* 0x00c0000000287984 */ /* 0x000f280000000c00 */
[----:B------:R-:W4:Y:S04]  /*5fa0*/  LDS.128 R36, [R0+0xe000] ;  /* 0x00e0000000247984 */ /* 0x000f280000000c00 */
[----:B------:R-:W4:Y:S04]  /*5fb0*/  LDS.128 R32, [R0+0xf000] ;  /* 0x00f0000000207984 */ /* 0x000f280000000c00 */
[----:B------:R-:W4:Y:S04]  /*5fc0*/  LDS.128 R28, [R0+0x11000] ;  /* 0x01100000001c7984 */ /* 0x000f280000000c00 */
[----:B------:R-:W4:Y:S04]  /*5fd0*/  LDS.128 R24, [R0+0x13000] ;  /* 0x0130000000187984 */ /* 0x000f280000000c00 */
[----:B------:R-:W4:Y:S04]  /*5fe0*/  LDS.128 R20, [R0+0x10000] ;  /* 0x0100000000147984 */ /* 0x000f280000000c00 */
[----:B------:R-:W4:Y:S04]  /*5ff0*/  LDS.128 R16, [R0+0x12000] ;  /* 0x0120000000107984 */ /* 0x000f280000000c00 */
[----:B------:R2:W4:Y:S02]  /*6000*/  LDS.128 R12, [R0+0x14000] ;  /* 0x01400000000c7984 */ /* 0x0005240000000c00 */
[----:B--2---:R-:W-:-:S05]  /*6010*/  IMAD R0, R226, R49, R7 ;  /* 0x00000031e2007224 */ /* 0x004fca00078e0207 */
[----:B------:R-:W-:Y:S01]  /*6020*/  LEA.HI.X R3, R6, UR5, R0, 0x1, P0 ;  /* 0x0000000506037c11 */ /* 0x000fe200080f0c00 */
[----:B------:R-:W-:Y:S01]  /*6030*/  IMAD R0, R226, R51, R9 ;  /* 0x00000033e2007224 */ /* 0x000fe200078e0209 */
[----:B------:R-:W-:-:S03]  /*6040*/  LEA R6, P0, R48, R2, 0x7 ;  /* 0x0000000230067211 */ /* 0x000fc600078038ff */
[----:B------:R-:W-:Y:S01]  /*6050*/  STG.E.128 desc[UR36][R2.64], R60 ;  /* 0x0000003c02007986 */ /* 0x000fe2000c101d24 */
[----:B------:R-:W-:Y:S02]  /*6060*/  LEA.HI.X R7, R48, R3, R49, 0x7, P0 ;  /* 0x0000000330077211 */ /* 0x000fe400000f3c31 */
[C---:B------:R-:W-:Y:S01]  /*6070*/  LEA R4, P0, R8.reuse, UR6, 0x1 ;  /* 0x0000000608047c11 */ /* 0x040fe2000f8008ff */
[----:B-1----:R-:W-:Y:S03]  /*6080*/  STG.E.128 desc[UR36][R2.64+0x40], R56 ;  /* 0x0000403802007986 */ /* 0x002fe6000c101d24 */
[----:B------:R-:W-:Y:S01]  /*6090*/  LEA.HI.X R5, R8, UR7, R0, 0x1, P0 ;  /* 0x0000000708057c11 */ /* 0x000fe200080f0c00 */
[----:B---3--:R1:W-:Y:S04]  /*60a0*/  STG.E.128 desc[UR36][R2.64+0x80], R52 ;  /* 0x0000803402007986 */ /* 0x0083e8000c101d24 */
[----:B----4-:R2:W-:Y:S04]  /*60b0*/  STG.E.128 desc[UR36][R6.64], R44 ;  /* 0x0000002c06007986 */ /* 0x0105e8000c101d24 */
[----:B------:R2:W-:Y:S04]  /*60c0*/  STG.E.128 desc[UR36][R6.64+0x40], R40 ;  /* 0x0000402806007986 */ /* 0x0005e8000c101d24 */
[----:B------:R2:W-:Y:S04]  /*60d0*/  STG.E.128 desc[UR36][R6.64+0x80], R36 ;  /* 0x0000802406007986 */ /* 0x0005e8000c101d24 */
[----:B------:R2:W-:Y:S04]  /*60e0*/  STG.E.128 desc[UR36][R4.64], R32 ;  /* 0x0000002004007986 */ /* 0x0005e8000c101d24 */
[----:B------:R2:W-:Y:S04]  /*60f0*/  STG.E.128 desc[UR36][R4.64+0x40], R28 ;  /* 0x0000401c04007986 */ /* 0x0005e8000c101d24 */
[----:B------:R2:W-:Y:S01]  /*6100*/  STG.E.128 desc[UR36][R4.64+0x80], R24 ;  /* 0x0000801804007986 */ /* 0x0005e2000c101d24 */
[----:B-1----:R-:W-:-:S04]  /*6110*/  LEA R2, P0, R50, R4, 0x7 ;  /* 0x0000000432027211 */ /* 0x002fc800078038ff */
[----:B------:R-:W-:-:S05]  /*6120*/  LEA.HI.X R3, R50, R5, R51, 0x7, P0 ;  /* 0x0000000532037211 */ /* 0x000fca00000f3c33 */
[----:B------:R2:W-:Y:S04]  /*6130*/  STG.E.128 desc[UR36][R2.64], R20 ;  /* 0x0000001402007986 */ /* 0x0005e8000c101d24 */
[----:B------:R2:W-:Y:S04]  /*6140*/  STG.E.128 desc[UR36][R2.64+0x40], R16 ;  /* 0x0000401002007986 */ /* 0x0005e8000c101d24 */
[----:B------:R2:W-:Y:S02]  /*6150*/  STG.E.128 desc[UR36][R2.64+0x80], R12 ;  /* 0x0000800c02007986 */ /* 0x0005e4000c101d24 */
.L_x_60:
[----:B------:R-:W3:Y:S01]  /*6160*/  LDCU UR5, c[0x0][0x438] ;  /* 0x00008700ff0577ac */ /* 0x000ee20008000800 */
[----:B------:R-:W4:Y:S01]  /*6170*/  LDCU UR6, c[0x0][0x370] ;  /* 0x00006e00ff0677ac */ /* 0x000f220008000800 */
[----:B---3--:R-:W-:-:S04]  /*6180*/  UIADD3 UR5, UPT, UPT, UR5, 0x7f, URZ ;  /* 0x0000007f05057890 */ /* 0x008fc8000fffe0ff */
[----:B------:R-:W-:Y:S02]  /*6190*/  USHF.R.S32.HI UR4, URZ, 0x1f, UR5 ;  /* 0x0000001fff047899 */ /* 0x000fe40008011405 */
[----:B----4-:R-:W-:Y:S02]  /*61a0*/  UIADD3 UR39, UPT, UPT, UR6, UR39, URZ ;  /* 0x0000002706277290 */ /* 0x010fe4000fffe0ff */
[----:B------:R-:W-:-:S04]  /*61b0*/  ULEA.HI UR4, UR4, UR5, URZ, 0x7 ;  /* 0x0000000504047291 */ /* 0x000fc8000f8f38ff */
[----:B------:R-:W-:-:S04]  /*61c0*/  USHF.R.S32.HI UR4, URZ, 0x7, UR4 ;  /* 0x00000007ff047899 */ /* 0x000fc80008011404 */
[----:B------:R-:W-:-:S09]  /*61d0*/  UISETP.GE.AND UP0, UPT, UR39, UR4, UPT ;  /* 0x000000042700728c */ /* 0x000fd2000bf06270 */
[----:B------:R-:W-:Y:S05]  /*61e0*/  BRA.U !UP0, `(.L_x_67) ;  /* 0xffffffa108107547 */ /* 0x000fea000b83ffff */
[----:B-1----:R-:W-:Y:S05]  /*61f0*/  EXIT ;  /* 0x000000000000794d */ /* 0x002fea0003800000 */
.L_x_68:
        /* <DEDUP_REMOVED lines=16> */
.L_x_876:


//--------------------- .text._ZN5flash44flash_bwd_dq_dk_dv_loop_seqk_parallel_kernelI23Flash_bwd_kernel_traitsILi96ELi64ELi128ELi8ELi2ELi4ELi4ELb1ELb0EN7cutlass6half_tE19Flash_kernel_traitsILi96ELi64ELi128ELi8ES3_EELb0ELb1ELb0ELb0ELb0ELb1ELb0EEEvNS_16Flash_bwd_paramsE --------------------------
	.section	.text._ZN5flash44flash_bwd_dq_dk_dv_loop_seqk_parallel_kernelI23Flash_bwd_kernel_traitsILi96ELi64ELi128ELi8ELi2ELi4ELi4ELb1ELb0EN7cutlass6half_tE19Flash_kernel_traitsILi96ELi64ELi128ELi8ES3_EELb0ELb1ELb0ELb0ELb0ELb1ELb0EEEvNS_16Flash_bwd_paramsE,"ax",@progbits
	.align	128
        .global         _ZN5flash44flash_bwd_dq_dk_dv_loop_seqk_parallel_kernelI23Flash_bwd_kernel_traitsILi96ELi64ELi128ELi8ELi2ELi4ELi4ELb1ELb0EN7cutlass6half_tE19Flash_kernel_traitsILi96ELi64ELi128ELi8ES3_EELb0ELb1ELb0ELb0ELb0ELb1ELb0EEEvNS_16Flash_bwd_paramsE
        .type           _ZN5flash44flash_bwd_dq_dk_dv_loop_seqk_parallel_kernelI23Flash_bwd_kernel_traitsILi96ELi64ELi128ELi8ELi2ELi4ELi4ELb1ELb0EN7cutlass6half_tE19Flash_kernel_traitsILi96ELi64ELi128ELi8ES3_EELb0ELb1ELb0ELb0ELb0ELb1ELb0EEEvNS_16Flash_bwd_paramsE,@function
        .size           _ZN5flash44flash_bwd_dq_dk_dv_loop_seqk_parallel_kernelI23Flash_bwd_kernel_traitsILi96ELi64ELi128ELi8ELi2ELi4ELi4ELb1ELb0EN7cutlass6half_tE19Flash_kernel_traitsILi96ELi64ELi128ELi8ES3_EELb0ELb1ELb0ELb0ELb0ELb1ELb0EEEvNS_16Flash_bwd_paramsE,(.L_x_877 - _ZN5flash44flash_bwd_dq_dk_dv_loop_seqk_parallel_kernelI23Flash_bwd_kernel_traitsILi96ELi64ELi128ELi8ELi2ELi4ELi4ELb1ELb0EN7cutlass6half_tE19Flash_kernel_traitsILi96ELi64ELi128ELi8ES3_EELb0ELb1ELb0ELb0ELb0ELb1ELb0EEEvNS_16Flash_bwd_paramsE)
        .other          _ZN5flash44flash_bwd_dq_dk_dv_loop_seqk_parallel_kernelI23Flash_bwd_kernel_traitsILi96ELi64ELi128ELi8ELi2ELi4ELi4ELb1ELb0EN7cutlass6half_tE19Flash_kernel_traitsILi96ELi64ELi128ELi8ES3_EELb0ELb1ELb0ELb0ELb0ELb1ELb0EEEvNS_16Flash_bwd_paramsE,@"STO_CUDA_ENTRY STV_DEFAULT"
_ZN5flash44flash_bwd_dq_dk_dv_loop_seqk_parallel_kernelI23Flash_bwd_kernel_traitsILi96ELi64ELi128ELi8ELi2ELi4ELi4ELb1ELb0EN7cutlass6half_tE19Flash_kernel_traitsILi96ELi64ELi128ELi8ES3_EELb0ELb1ELb0ELb0ELb0ELb1ELb0EEEvNS_16Flash_bwd_paramsE:
.text._ZN5flash44flash_bwd_dq_dk_dv_loop_seqk_parallel_kernelI23Flash_bwd_kernel_traitsILi96ELi64ELi128ELi8ELi2ELi4ELi4ELb1ELb0EN7cutlass6half_tE19Flash_kernel_traitsILi96ELi64ELi128ELi8ES3_EELb0ELb1ELb0ELb0ELb0ELb1ELb0EEEvNS_16Flash_bwd_paramsE:
        /* <DEDUP_REMOVED lines=19> */
[----:B------:R-:W-:Y:S01]  /*0130*/  S2UR UR25, SR_CTAID.Z ;  /* 0x00000000001979c3 */ /* 0x000fe20000002700 */
[----:B-1----:R-:W-:-:S02]  /*0140*/  ULEA UR9, UP0, UR42, UR10, 0x2 ;  /* 0x0000000a2a097291 */ /* 0x002fc4000f8010ff */
[----:B--2---:R-:W-:Y:S02]  /*0150*/  UISETP.NE.U32.AND UP1, UPT, UR6, URZ, UPT ;  /* 0x000000ff0600728c */ /* 0x004fe4000bf25070 */
[----:B------:R-:W-:Y:S02]  /*0160*/  ULEA.HI.X UR8, UR42, UR11, URZ, 0x2, UP0 ;  /* 0x0000000b2a087291 */ /* 0x000fe400080f14ff */
[----:B------:R-:W-:Y:S01]  /*0170*/  UISETP.NE.U32.AND UP0, UPT, UR6, URZ, UPT ;  /* 0x000000ff0600728c */ /* 0x000fe2000bf05070 */
[----:B------:R-:W-:Y:S01]  /*0180*/  MOV R2, UR9 ;  /* 0x0000000900027c02 */ /* 0x000fe20008000f00 */
[----:B---3--:R-:W-:Y:S01]  /*0190*/  UISETP.EQ.U32.AND UP2, UPT, UR4, URZ, UPT ;  /* 0x000000ff0400728c */ /* 0x008fe2000bf42070 */
[----:B------:R-:W1:Y:S01]  /*01a0*/  S2UR UR6, SR_CgaCtaId ;  /* 0x00000000000679c3 */ /* 0x000e620000008800 */
[----:B------:R-:W-:Y:S01]  /*01b0*/  MOV R3, UR8 ;  /* 0x0000000800037c02 */ /* 0x000fe20008000f00 */
[----:B------:R-:W-:Y:S02]  /*01c0*/  UISETP.NE.U32.AND UP6, UPT, UR4, URZ, UPT ;  /* 0x000000ff0400728c */ /* 0x000fe4000bfc5070 */
[----:B------:R-:W-:-:S02]  /*01d0*/  UISETP.NE.AND.EX UP5, UPT, UR7, URZ, UPT, UP1 ;  /* 0x000000ff0700728c */ /* 0x000fc4000bfa5310 */
[----:B------:R-:W-:Y:S01]  /*01e0*/  UISETP.NE.AND.EX UP4, UPT, UR7, URZ, UPT, UP0 ;  /* 0x000000ff0700728c */ /* 0x000fe2000bf85300 */
[----:B------:R2:W-:Y:S01]  /*01f0*/  STL.64 [R1], R2 ;  /* 0x0000000201007387 */ /* 0x0005e20000100a00 */
[----:B------:R-:W3:Y:S01]  /*0200*/  S2UR UR4, SR_CgaCtaId ;  /* 0x00000000000479c3 */ /* 0x000ee20000008800 */
[----:B----4-:R-:W-:Y:S01]  /*0210*/  UISETP.NE.AND UP3, UPT, UR12, URZ, UPT ;  /* 0x000000ff0c00728c */ /* 0x010fe2000bf65270 */
[----:B------:R-:W4:Y:S03]  /*0220*/  LDCU.64 UR12, c[0x0][0x470] ;  /* 0x00008e00ff0c77ac */ /* 0x000f260008000a00 */
[----:B------:R-:W-:-:S03]  /*0230*/  UISETP.EQ.OR.EX UP0, UPT, UR5, URZ, !UP3, UP2 ;  /* 0x000000ff0500728c */ /* 0x000fc6000df02720 */
[----:B------:R-:W2:Y:S01]  /*0240*/  S2UR UR7, SR_CTAID.Y ;  /* 0x00000000000779c3 */ /* 0x000ea20000002600 */
[----:B------:R-:W-:Y:S02]  /*0250*/  UISETP.NE.AND.EX UP6, UPT, UR5, URZ, UPT, UP6 ;  /* 0x000000ff0500728c */ /* 0x000fe4000bfc5360 */
[----:B------:R-:W-:Y:S01]  /*0260*/  UP2UR UR30, UPR, URZ, 0x1 ;  /* 0x00000001ff1e7883 */ /* 0x000fe20008000000 */
[----:B------:R-:W-:Y:S01]  /*0270*/  UMOV UR11, 0x400 ;  /* 0x00000400000b7882 */ /* 0x000fe20000000000 */
[----:B------:R-:W-:Y:S01]  /*0280*/  UMOV UR5, 0x400 ;  /* 0x0000040000057882 */ /* 0x000fe20000000000 */
[----:B------:R-:W-:Y:S01]  /*0290*/  UP2UR UR29, UPR, URZ, 0x8 ;  /* 0x00000008ff1d7883 */ /* 0x000fe20008000000 */
[----:B------:R-:W2:Y:S01]  /*02a0*/  LDCU UR10, c[0x0][0x438] ;  /* 0x00008700ff0a77ac */ /* 0x000ea20008000800 */
[----:B----4-:R-:W-:Y:S01]  /*02b0*/  UISETP.NE.U32.AND UP0, UPT, UR12, URZ, UPT ;  /* 0x000000ff0c00728c */ /* 0x010fe2000bf05070 */
[----:B------:R-:W4:Y:S01]  /*02c0*/  LDCU UR24, c[0x0][0x438] ;  /* 0x00008700ff1877ac */ /* 0x000f220008000800 */
[----:B------:R-:W2:Y:S01]  /*02d0*/  @!UP4 LDCU UR27, c[0x0][0x434] ;  /* 0x00008680ff1bc7ac */ /* 0x000ea20008000800 */
[----:B-1----:R-:W-:-:S02]  /*02e0*/  ULEA UR6, UR6, UR11, 0x18 ;  /* 0x0000000b06067291 */ /* 0x002fc4000f8ec0ff */
[----:B---3--:R-:W-:Y:S02]  /*02f0*/  ULEA UR4, UR4, UR5, 0x18 ;  /* 0x0000000504047291 */ /* 0x008fe4000f8ec0ff */
[----:B------:R-:W-:Y:S01]  /*0300*/  UISETP.NE.AND.EX UP3, UPT, UR13, URZ, UPT, UP0 ;  /* 0x000000ff0d00728c */ /* 0x000fe2000bf65300 */
[----:B------:R-:W-:Y:S01]  /*0310*/  UMOV UR31, 0xffffd000 ;  /* 0xffffd000001f7882 */ /* 0x000fe20000000000 */
[----:B------:R-:W-:Y:S01]  /*0320*/  UMOV UR34, URZ ;  /* 0x000000ff00227c82 */ /* 0x000fe20008000000 */
[----:B------:R-:W-:-:S08]  /*0330*/  UMOV UR35, URZ ;  /* 0x000000ff00237c82 */ /* 0x000fd00008000000 */
.L_x_105:
[----:B---3--:R-:W3:Y:S01]  /*0340*/  LDL.64 R8, [R1] ;  /* 0x0000000001087983 */ /* 0x008ee20000100a00 */
[----:B------:R-:W1:Y:S01]  /*0350*/  LDCU.64 UR8, c[0x0][0x478] ;  /* 0x00008f00ff0877ac */ /* 0x000e620008000a00 */
        /* <DEDUP_REMOVED lines=10> */
[----:B-1----:R-:W-:Y:S02]  /*0400*/  UISETP.NE.U32.AND UP0, UPT, UR8, URZ, UPT ;  /* 0x000000ff0800728c */ /* 0x002fe4000bf05070 */
[----:B-----5:R-:W5:Y:S02]  /*0410*/  @P1 LDG.E R6, desc[UR36][R4.64] ;  /* 0x0000002404061981 */ /* 0x020f64000c1e1900 */
[----:B------:R-:W-:-:S06]  /*0420*/  UISETP.NE.AND.EX UP0, UPT, UR9, URZ, UPT, UP0 ;  /* 0x000000ff0900728c */ /* 0x000fcc000bf05300 */
[----:B------:R-:W-:-:S05]  /*0430*/  PLOP3.LUT P0, PT, PT, PT, UP0, 0x80, 0x8 ;  /* 0x000000000008781c */ /* 0x000fca0003f0f008 */
[----:B------:R-:W-:Y:S01]  /*0440*/  @UP0 ULEA UR16, UP1, UR42, UR8, 0x2 ;  /* 0x000000082a100291 */ /* 0x000fe2000f8210ff */
[----:B------:R-:W1:Y:S03]  /*0450*/  @!UP0 LDCU UR5, c[0x0][0x43c] ;  /* 0x00008780ff0587ac */ /* 0x000e660008000800 */
[----:B------:R-:W-:Y:S02]  /*0460*/  @UP0 ULEA.HI.X UR17, UR42, UR9, URZ, 0x2, UP1 ;  /* 0x000000092a110291 */ /* 0x000fe400088f14ff */
[----:B--2---:R-:W-:Y:S01]  /*0470*/  IMAD.U32 R2, RZ, RZ, UR16 ;  /* 0x00000010ff027e24 */ /* 0x004fe2000f8e00ff */
[----:B------:R-:W2:Y:S03]  /*0480*/  @!UP0 LDCU.64 UR8, c[0x0][0x488] ;  /* 0x00009100ff0887ac */ /* 0x000ea60008000a00 */
[----:B------:R-:W-:-:S05]  /*0490*/  IMAD.U32 R3, RZ, RZ, UR17 ;  /* 0x00000011ff037e24 */ /* 0x000fca000f8e00ff */
[----:B------:R4:W5:Y:S01]  /*04a0*/  @P0 LDG.E R4, desc[UR36][R2.64] ;  /* 0x0000002402040981 */ /* 0x000962000c1e1900 */
[----:B------:R-:W-:Y:S01]  /*04b0*/  UMOV UR39, URZ ;  /* 0x000000ff00277c82 */ /* 0x000fe20008000000 */
[----:B------:R-:W-:Y:S01]  /*04c0*/  UMOV UR43, 0xffffffff ;  /* 0xffffffff002b7882 */ /* 0x000fe20000000000 */
[----:B--2---:R-:W-:-:S04]  /*04d0*/  @!UP0 UISETP.NE.U32.AND UP1, UPT, UR8, URZ, UPT ;  /* 0x000000ff0800828c */ /* 0x004fc8000bf25070 */
[----:B------:R-:W-:-:S04]  /*04e0*/  @!UP0 UISETP.NE.AND.EX UP1, UPT, UR9, URZ, UPT, UP1 ;  /* 0x000000ff0900828c */ /* 0x000fc8000bf25310 */
[----:B-1----:R-:W-:Y:S01]  /*04f0*/  @!UP0 USEL UR9, UR5, URZ, UP1 ;  /* 0x000000ff05098287 */ /* 0x002fe20008800000 */
[----:B----4-:R-:W-:Y:S02]  /*0500*/  IMAD.U32 R2, RZ, RZ, UR14 ;  /* 0x0000000eff027e24 */ /* 0x010fe4000f8e00ff */
[----:B------:R-:W-:-:S05]  /*0510*/  IMAD.U32 R3, RZ, RZ, UR15 ;  /* 0x0000000fff037e24 */ /* 0x000fca000f8e00ff */
[----:B------:R-:W2:Y:S04]  /*0520*/  @P4 LDG.E R5, desc[UR36][R2.64] ;  /* 0x0000002402054981 */ /* 0x000ea8000c1e1900 */
[----:B------:R-:W4:Y:S04]  /*0530*/  @P2 LDG.E R2, desc[UR36][R2.64+0x4] ;  /* 0x0000042402022981 */ /* 0x000f28000c1e1900 */
[----:B---3--:R-:W3:Y:S01]  /*0540*/  @!P3 LDG.E R0, desc[UR36][R8.64] ;  /* 0x000000240800b981 */ /* 0x008ee2000c1e1900 */
[----:B------:R-:W-:Y:S01]  /*0550*/  UMOV UR14, 0xffffffff ;  /* 0xffffffff000e7882 */ /* 0x000fe20000000000 */
[----:B------:R-:W-:Y:S01]  /*0560*/  USHF.L.U32 UR5, UR40, 0x7, URZ ;  /* 0x0000000728057899 */ /* 0x000fe200080006ff */
[----:B-----5:R-:W-:-:S02]  /*0570*/  @P1 R2UR UR39, R6 ;  /* 0x00000000062712ca */ /* 0x020fc400000e0000 */
[----:B------:R-:W-:-:S13]  /*0580*/  @P0 R2UR UR38, R4 ;  /* 0x00000000042602ca */ /* 0x000fda00000e0000 */
[----:B------:R-:W-:Y:S01]  /*0590*/  @UP0 UIADD3 UR38, UPT, UPT, UR38, -UR39, URZ ;  /* 0x8000002726260290 */ /* 0x000fe2000fffe0ff */
[----:B--2---:R-:W-:Y:S02]  /*05a0*/  @P4 R2UR UR14, R5 ;  /* 0x00000000050e42ca */ /* 0x004fe400000e0000 */
[----:B----4-:R-:W-:Y:S02]  /*05b0*/  @P2 R2UR UR8, R2 ;  /* 0x00000000020822ca */ /* 0x010fe400000e0000 */
[----:B---3--:R-:W-:Y:S01]  /*05c0*/  @!P3 R2UR UR43, R0 ;  /* 0x00000000002bb2ca */ /* 0x008fe200000e0000 */
        /* <DEDUP_REMOVED lines=8> */
.L_x_69:
        /* <DEDUP_REMOVED lines=35> */
.L_x_71:
[----:B------:R-:W1:Y:S01]  /*0880*/  LDCU.64 UR18, c[0x0][0x3b8] ;  /* 0x00007700ff1277ac */ /* 0x000e620008000a00 */
[----:B------:R-:W-:-:S04]  /*0890*/  UIADD3 UR8, UPT, UPT, UR39, UR43, URZ ;  /* 0x0000002b27087290 */ /* 0x000fc8000fffe0ff */
[----:B-1----:R-:W-:Y:S02]  /*08a0*/  UIMAD.WIDE.U32 UR48, UR8, UR18, URZ ;  /* 0x00000012083072a5 */ /* 0x002fe4000f8e00ff */
[----:B------:R-:W-:-:S04]  /*08b0*/  UIMAD UR8, UR8, UR19, URZ ;  /* 0x00000013080872a4 */ /* 0x000fc8000f8e02ff */
[----:B------:R-:W-:-:S06]  /*08c0*/  UIADD3 UR8, UPT, UPT, UR49, UR8, URZ ;  /* 0x0000000831087290 */ /* 0x000fcc000fffe0ff */
[----:B------:R-:W-:Y:S02]  /*08d0*/  MOV R17, UR8 ;  /* 0x0000000800117c02 */ /* 0x000fe40008000f00 */
.L_x_72:
        /* <DEDUP_REMOVED lines=43> */
.L_x_73:
[----:B------:R-:W1:Y:S01]  /*0b90*/  LDCU.64 UR16, c[0x0][0x3c0] ;  /* 0x00007800ff1077ac */ /* 0x000e620008000a00 */
[----:B------:R-:W-:-:S04]  /*0ba0*/  UIADD3 UR8, UPT, UPT, UR39, UR43, URZ ;  /* 0x0000002b27087290 */ /* 0x000fc8000fffe0ff */
[----:B-1----:R-:W-:Y:S02]  /*0bb0*/  UIMAD.WIDE.U32 UR50, UR8, UR16, URZ ;  /* 0x00000010083272a5 */ /* 0x002fe4000f8e00ff */
[----:B------:R-:W-:-:S04]  /*0bc0*/  UIMAD UR8, UR8, UR17, URZ ;  /* 0x00000011080872a4 */ /* 0x000fc8000f8e02ff */
[----:B------:R-:W-:-:S06]  /*0bd0*/  UIADD3 UR8, UPT, UPT, UR51, UR8, URZ ;  /* 0x0000000833087290 */ /* 0x000fcc000fffe0ff */
[----:B------:R-:W-:-:S07]  /*0be0*/  MOV R16, UR8 ;  /* 0x0000000800107c02 */ /* 0x000fce0008000f00 */
.L_x_74:
        /* <DEDUP_REMOVED lines=17> */
[----:B------:R-:W-:-:S04]  /*0d00*/  UIADD3 UR8, UPT, UPT, UR21, UR8, URZ ;  /* 0x0000000815087290 */ /* 0x000fc8000fffe0ff */
[----:B------:R-:W-:-:S04]  /*0d10*/  UIMAD UR8, UR8, UR60, URZ ;  /* 0x0000003c080872a4 */ /* 0x000fc8000f8e02ff */
[----:B------:R-:W-:Y:S02]  /*0d20*/  UIMAD UR8, UR9, UR20, UR8 ;  /* 0x00000014090872a4 */ /* 0x000fe4000f8e0208 */
[----:B------:R-:W-:Y:S02]  /*0d30*/  USHF.R.S32.HI UR9, URZ, 0x1f, UR59 ;  /* 0x0000001fff097899 */ /* 0x000fe4000801143b */
[----:B------:R-:W-:Y:S02]  /*0d40*/  UIADD3 UR8, UPT, UPT, UR11, UR8, URZ ;  /* 0x000000080b087290 */ /* 0x000fe4000fffe0ff */
[----:B------:R-:W-:Y:S02]  /*0d50*/  UIMAD.WIDE.U32 UR20, UR10, UR59, URZ ;  /* 0x0000003b0a1472a5 */ /* 0x000fe4000f8e00ff */
[----:B------:R-:W-:-:S04]  /*0d60*/  UIMAD UR8, UR8, UR59, URZ ;  /* 0x0000003b080872a4 */ /* 0x000fc8000f8e02ff */
[----:B------:R-:W-:-:S03]  /*0d70*/  UIMAD UR8, UR9, UR10, UR8 ;  /* 0x0000000a090872a4 */ /* 0x000fc6000f8e0208 */
[----:B------:R-:W-:Y:S01]  /*0d80*/  UMOV UR10, UR20 ;  /* 0x00000014000a7c82 */ /* 0x000fe20008000000 */
[----:B------:R-:W-:Y:S01]  /*0d90*/  UIADD3 UR8, UPT, UPT, UR21, UR8, URZ ;  /* 0x0000000815087290 */ /* 0x000fe2000fffe0ff */
[----:B------:R-:W-:Y:S11]  /*0da0*/  BRA `(.L_x_76) ;  /* 0x00000000000c7947 */ /* 0x000ff60003800000 */
.L_x_75:
[----:B------:R-:W-:Y:S02]  /*0db0*/  UIMAD.WIDE.U32 UR10, UR56, UR14, URZ ;  /* 0x0000000e380a72a5 */ /* 0x000fe4000f8e00ff */
[----:B------:R-:W-:-:S04]  /*0dc0*/  UIMAD UR8, UR57, UR14, URZ ;  /* 0x0000000e390872a4 */ /* 0x000fc8000f8e02ff */
[----:B------:R-:W-:-:S12]  /*0dd0*/  UIADD3 UR8, UPT, UPT, UR11, UR8, URZ ;  /* 0x000000080b087290 */ /* 0x000fd8000fffe0ff */
.L_x_76:
[----:B------:R-:W1:Y:S01]  /*0de0*/  LDCU.U8 UR9, c[0x0][0x548] ;  /* 0x0000a900ff0977ac */ /* 0x000e620008000000 */
[----:B------:R-:W-:Y:S01]  /*0df0*/  USHF.L.U32 UR15, UR42, 0x7, URZ ;  /* 0x000000072a0f7899 */ /* 0x000fe200080006ff */
[----:B------:R-:W2:Y:S03]  /*0e00*/  LDCU.U8 UR58, c[0x0][0x5f0] ;  /* 0x0000be00ff3a77ac */ /* 0x000ea60008000000 */
[----:B------:R-:W-:Y:S02]  /*0e10*/  USEL UR11, UR15, URZ, UP5 ;  /* 0x000000ff0f0b7287 */ /* 0x000fe4000a800000 */
[----:B------:R-:W-:Y:S02]  /*0e20*/  UIMAD UR55, UR28, UR59, URZ ;  /* 0x0000003b1c3772a4 */ /* 0x000fe4000f8e02ff */
[----:B------:R-:W-:Y:S02]  /*0e30*/  UIADD3 UR11, UP0, UPT, UR23, UR11, URZ ;  /* 0x0000000b170b7290 */ /* 0x000fe4000ff1e0ff */
[----:B-1----:R-:W-:-:S02]  /*0e40*/  UISETP.NE.AND UP1, UPT, UR9, URZ, UPT ;  /* 0x000000ff0900728c */ /* 0x002fc4000bf25270 */
[----:B------:R-:W-:Y:S02]  /*0e50*/  UIADD3.X UR54, UPT, UPT, URZ, UR22, URZ, UP0, !UPT ;  /* 0x00000016ff367290 */ /* 0x000fe400087fe4ff */
[----:B------:R-:W-:Y:S02]  /*0e60*/  UIMAD.WIDE.U32 UR20, UR11, UR56, URZ ;  /* 0x000000380b1472a5 */ /* 0x000fe4000f8e00ff */
[----:B------:R-:W-:-:S04]  /*0e70*/  UIMAD UR54, UR54, UR56, URZ ;  /* 0x00000038363672a4 */ /* 0x000fc8000f8e02ff */
[----:B------:R-:W-:-:S04]  /*0e80*/  UIMAD UR54, UR57, UR11, UR54 ;  /* 0x0000000b393672a4 */ /* 0x000fc8000f8e0236 */
        /* <DEDUP_REMOVED lines=9> */
.L_x_77:
[----:B------:R-:W1:Y:S01]  /*0f20*/  LDCU UR57, c[0x0][0x434] ;  /* 0x00008680ff3977ac */ /* 0x000e620008000800 */
[----:B------:R-:W-:-:S04]  /*0f30*/  UIMAD UR9, UR42, UR60, UR28 ;  /* 0x0000003c2a0972a4 */ /* 0x000fc8000f8e021c */
[----:B-1----:R-:W-:Y:S02]  /*0f40*/  UIMAD UR57, UR9, UR57, URZ ;  /* 0x00000039093972a4 */ /* 0x002fe4000f8e02ff */
.L_x_78:
        /* <DEDUP_REMOVED lines=11> */
.L_x_79:
[----:B------:R-:W1:Y:S01]  /*1000*/  LDCU UR56, c[0x0][0x444] ;  /* 0x00008880ff3877ac */ /* 0x000e620008000800 */
[----:B------:R-:W-:-:S04]  /*1010*/  UIMAD UR9, UR42, UR60, UR28 ;  /* 0x0000003c2a0972a4 */ /* 0x000fc8000f8e021c */
[----:B-1----:R-:W-:-:S12]  /*1020*/  UIMAD UR56, UR9, UR56, URZ ;  /* 0x00000038093872a4 */ /* 0x002fd8000f8e02ff */
.L_x_80:
[----:B------:R-:W-:Y:S01]  /*1030*/  USHF.R.S32.HI UR9, URZ, 0x1f, UR55 ;  /* 0x0000001fff097899 */ /* 0x000fe20008011437 */
[----:B------:R-:W1:Y:S01]  /*1040*/  S2R R22, SR_TID.X ;  /* 0x0000000000167919 */ /* 0x000e620000002100 */
[----:B------:R-:W-:Y:S01]  /*1050*/  UIADD3 UR55, UP1, UP0, UR20, UR10, UR55 ;  /* 0x0000000a14377290 */ /* 0x000fe2000f83e037 */
[----:B------:R-:W-:Y:S01]  /*1060*/  IMAD.MOV.U32 R9, RZ, RZ, RZ ;  /* 0x000000ffff097224 */ /* 0x000fe200078e00ff */
[----:B------:R-:W-:Y:S01]  /*1070*/  UIADD3 UR49, UPT, UPT, UR5, UR46, URZ ;  /* 0x0000002e05317290 */ /* 0x000fe2000fffe0ff */
[----:B------:R-:W2:Y:S01]  /*1080*/  LDC.64 R14, c[0x0][0x5f8] ;  /* 0x00017e00ff0e7b82 */ /* 0x000ea20000000a00 */
[----:B------:R-:W-:Y:S01]  /*1090*/  UIADD3.X UR54, UPT, UPT, UR54, UR8, UR9, UP1, UP0 ;  /* 0x0000000836367290 */ /* 0x000fe20008fe0409 */
[----:B------:R-:W-:Y:S01]  /*10a0*/  ISETP.NE.AND P4, PT, RZ, UR58, PT ;  /* 0x0000003aff007c0c */ /* 0x000fe2000bf85270 */
[----:B------:R-:W3:Y:S01]  /*10b0*/  LDCU.64 UR14, c[0x0][0x3b0] ;  /* 0x00007600ff0e77ac */ /* 0x000ee20008000a00 */
[----:B------:R-:W-:Y:S02]  /*10c0*/  BSSY.RECONVERGENT B1, `(.L_x_70) ;  /* 0x0000642000017945 */ /* 0x000fe40003800200 */
[----:B------:R-:W4:Y:S01]  /*10d0*/  LDCU UR9, c[0x0][0x508] ;  /* 0x0000a100ff0977ac */ /* 0x000f220008000800 */
[----:B------:R-:W5:Y:S01]  /*10e0*/  LDCU.64 UR20, c[0x0][0x3c8] ;  /* 0x00007900ff1477ac */ /* 0x000f620008000a00 */
[----:B------:R-:W-:-:S02]  /*10f0*/  ULEA UR56, UR51, UR56, 0x6 ;  /* 0x0000003833387291 */ /* 0x000fc4000f8e30ff */
[----:B------:R-:W-:Y:S02]  /*1100*/  ULEA UR57, UR51, UR57, 0x6 ;  /* 0x0000003933397291 */ /* 0x000fe4000f8e30ff */
[----:B---3--:R-:W-:Y:S01]  /*1110*/  UIMAD UR62, UR22, UR14, URZ ;  /* 0x0000000e163e72a4 */ /* 0x008fe2000f8e02ff */
[----:B------:R-:W-:Y:S01]  /*1120*/  IMAD.U32 R4, RZ, RZ, UR14 ;  /* 0x0000000eff047e24 */ /* 0x000fe2000f8e00ff */
[----:B----4-:R-:W-:Y:S02]  /*1130*/  UIADD3 UR9, UPT, UPT, UR49, -UR9, -UR38 ;  /* 0x8000000931097290 */ /* 0x010fe4000fffe826 */
[----:B------:R-:W-:Y:S01]  /*1140*/  UIMAD UR62, UR23, UR15, UR62 ;  /* 0x0000000f173e72a4 */ /* 0x000fe2000f8e023e */
[C---:B-1----:R-:W-:Y:S01]  /*1150*/  IMAD.SHL.U32 R20, R22.reuse, 0x8, RZ ;  /* 0x0000000816147824 */ /* 0x042fe200078e00ff */
[----:B------:R-:W-:Y:S01]  /*1160*/  USHF.R.S32.HI UR8, URZ, 0x1f, UR9 ;  /* 0x0000001fff087899 */ /* 0x000fe20008011409 */
[----:B-----5:R-:W-:Y:S01]  /*1170*/  IMAD.U32 R6, RZ, RZ, UR20 ;  /* 0x00000014ff067e24 */ /* 0x020fe2000f8e00ff */
[----:B------:R-:W-:-:S02]  /*1180*/  LOP3.LUT R12, R22, 0x1f, RZ, 0xc0, !PT ;  /* 0x0000001f160c7812 */ /* 0x000fc400078ec0ff */
[----:B------:R-:W-:Y:S01]  /*1190*/  ULEA.HI UR8, UR8, UR9, URZ, 0x6 ;  /* 0x0000000908087291 */ /* 0x000fe2000f8f30ff */
[----:B------:R-:W-:Y:S02]  /*11a0*/  LOP3.LUT R8, R20, 0x18, RZ, 0xc0, !PT ;  /* 0x0000001814087812 */ /* 0x000fe400078ec0ff */
[----:B------:R-:W-:Y:S01]  /*11b0*/  MOV R0, UR62 ;  /* 0x0000003e00007c02 */ /* 0x000fe20008000f00 */
[----:B------:R-:W-:Y:S01]  /*11c0*/  USHF.R.S32.HI UR47, URZ, 0x6, UR8 ;  /* 0x00000006ff2f7899 */ /* 0x000fe20008011408 */
[----:B------:R-:W-:Y:S01]  /*11d0*/  IADD3 R2, P0, PT, R8, UR64, RZ ;  /* 0x0000004008027c10 */ /* 0x000fe2000ff1e0ff */
[----:B------:R-:W-:Y:S01]  /*11e0*/  IMAD.WIDE.U32 R4, R4, UR23, R8 ;  /* 0x0000001704047c25 */ /* 0x000fe2000f8e0008 */
[----:B------:R-:W-:Y:S01]  /*11f0*/  SHF.R.U32.HI R21, RZ, 0x2, R22 ;  /* 0x00000002ff157819 */ /* 0x000fe20000011616 */
[----:B------:R-:W-:Y:S02]  /*1200*/  UISETP.LT.AND UP0, UPT, URZ, UR47, UPT ;  /* 0x0000002fff00728c */ /* 0x000fe4000bf01270 */
[----:B------:R-:W-:Y:S01]  /*1210*/  IMAD.X R3, RZ, RZ, UR61, P0 ;  /* 0x0000003dff037e24 */ /* 0x000fe200080e06ff */
[----:B------:R-:W1:Y:S01]  /*1220*/  LDCU.128 UR8, c[0x0][0x590] ;  /* 0x0000b200ff0877ac */ /* 0x000e620008000c00 */
[----:B------:R-:W-:Y:S01]  /*1230*/  IADD3 R4, P1, PT, R4, UR52, RZ ;  /* 0x0000003404047c10 */ /* 0x000fe2000ff3e0ff */
[----:B------:R-:W-:-:S03]  /*1240*/  UIMAD UR52, UR60, UR59, URZ ;  /* 0x0000003b3c3472a4 */ /* 0x000fc6000f8e02ff */
[----:B------:R-:W-:Y:S01]  /*1250*/  IADD3.X R5, PT, PT, R5, UR53, R0, P1, !PT ;  /* 0x0000003505057c10 */ /* 0x000fe20008ffe400 */
[----:B------:R-:W-:Y:S01]  /*1260*/  IMAD.U32 R0, RZ, RZ, UR21 ;  /* 0x00000015ff007e24 */ /* 0x000fe2000f8e00ff */
[----:B------:R-:W3:Y:S01]  /*1270*/  LDCU.64 UR20, c[0x0][0x550] ;  /* 0x0000aa00ff1477ac */ /* 0x000ee20008000a00 */
[----:B------:R-:W-:Y:S02]  /*1280*/  USHF.L.U32 UR53, UR52, 0x6, URZ ;  /* 0x0000000634357899 */ /* 0x000fe400080006ff */
[----:B------:R-:W-:Y:S01]  /*1290*/  USEL UR47, URZ, UR47, !UP0 ;  /* 0x0000002fff2f7287 */ /* 0x000fe2000c000000 */
[----:B------:R-:W4:Y:S01]  /*12a0*/  LDCU.64 UR60, c[0x0][0x5e8] ;  /* 0x0000bd00ff3c77ac */ /* 0x000f220008000a00 */
[----:B-1----:R-:W-:Y:S01]  /*12b0*/  IMAD.U32 R7, RZ, RZ, UR8 ;  /* 0x00000008ff077e24 */ /* 0x002fe2000f8e00ff */
[----:B------:R-:W-:Y:S01]  /*12c0*/  UIMAD UR22, UR22, UR8, URZ ;  /* 0x00000008161672a4 */ /* 0x000fe2000f8e02ff */
[----:B------:R-:W1:Y:S02]  /*12d0*/  LDCU.64 UR58, c[0x0][0x420] ;  /* 0x00008400ff3a77ac */ /* 0x000e640008000a00 */
[----:B------:R-:W-:Y:S01]  /*12e0*/  IMAD.WIDE.U32 R2, R7, UR23, R2 ;  /* 0x0000001707027c25 */ /* 0x000fe2000f8e0002 */
[----:B------:R-:W-:-:S03]  /*12f0*/  UIMAD UR23, UR23, UR9, UR22 ;  /* 0x00000009171772a4 */ /* 0x000fc6000f8e0216 */
[----:B------:R-:W-:Y:S01]  /*1300*/  IMAD.WIDE.U32 R6, R6, UR28, R4 ;  /* 0x0000001c06067c25 */ /* 0x000fe2000f8e0004 */
[----:B------:R-:W-:Y:S01]  /*1310*/  SHF.R.U32.HI R5, RZ, 0x5, R22 ;  /* 0x00000005ff057819 */ /* 0x000fe20000011616 */
[----:B------:R-:W-:Y:S02]  /*1320*/  UISETP.GT.AND UP0, UPT, UR45, UR47, UPT ;  /* 0x0000002f2d00728c */ /* 0x000fe4000bf04270 */
[----:B------:R-:W-:Y:S01]  /*1330*/  IMAD.U32 R4, RZ, RZ, UR10 ;  /* 0x0000000aff047e24 */ /* 0x000fe2000f8e00ff */
[----:B------:R-:W-:Y:S01]  /*1340*/  IADD3 R3, PT, PT, R3, UR23, RZ ;  /* 0x0000001703037c10 */ /* 0x000fe2000fffe0ff */
[----:B------:R-:W-:Y:S01]  /*1350*/  IMAD R12, R5, UR52, R12 ;  /* 0x00000034050c7c24 */ /* 0x000fe2000f8e020c */
[----:B----4-:R-:W-:Y:S01]  /*1360*/  UIMAD.WIDE UR60, UR56, 0x4, UR60 ;  /* 0x00000004383c78a5 */ /* 0x010fe2000f8e023c */
[----:B------:R-:W-:Y:S01]  /*1370*/  IMAD R7, R0, UR28, R7 ;  /* 0x0000001c00077c24 */ /* 0x000fe2000f8e0207 */
[----:B------:R-:W-:Y:S01]  /*1380*/  MOV R0, UR11 ;  /* 0x0000000b00007c02 */ /* 0x000fe20008000f00 */
[----:B------:R-:W-:Y:S01]  /*1390*/  IMAD.WIDE.U32 R4, R4, UR28, R2 ;  /* 0x0000001c04047c25 */ /* 0x000fe2000f8e0002 */
[----:B------:R-:W4:Y:S03]  /*13a0*/  LDCU.64 UR10, c[0x0][0x570] ;  /* 0x0000ae00ff0a77ac */ /* 0x000f260008000a00 */
[----:B--2---:R-:W-:Y:S01]  /*13b0*/  IMAD.WIDE.U32 R2, R14, UR26, RZ ;  /* 0x0000001a0e027c25 */ /* 0x004fe2000f8e00ff */
[----:B------:R-:W2:Y:S02]  /*13c0*/  LDCU.64 UR22, c[0x0][0x380] ;  /* 0x00007000ff1677ac */ /* 0x000ea40008000a00 */
[----:B------:R-:W-:Y:S01]  /*13d0*/  SEL R11, R2, RZ, P4 ;  /* 0x000000ff020b7207 */ /* 0x000fe20002000000 */
[----:B------:R-:W-:Y:S01]  /*13e0*/  IMAD R2, R15, UR26, R3 ;  /* 0x0000001a0f027c24 */ /* 0x000fe2000f8e0203 */
[----:B-1----:R-:W-:Y:S01]  /*13f0*/  UIMAD.WIDE UR58, UR57, 0x4, UR58 ;  /* 0x00000004393a78a5 */ /* 0x002fe2000f8e023a */
[----:B------:R-:W-:Y:S01]  /*1400*/  IMAD R3, R0, UR28, R5 ;  /* 0x0000001c00037c24 */ /* 0x000fe2000f8e0205 */
[----:B------:R-:W-:Y:S01]  /*1410*/  IADD3 R13, P1, P0, R12, UR55, R11 ;  /* 0x000000370c0d7c10 */ /* 0x000fe2000f83e00b */
[----:B------:R-:W-:Y:S01]  /*1420*/  IMAD.U32 R11, RZ, RZ, UR53 ;  /* 0x00000035ff0b7e24 */ /* 0x000fe2000f8e00ff */
[----:B------:R-:W-:-:S02]  /*1430*/  SHF.R.S32.HI R5, RZ, 0x1f, R12 ;  /* 0x0000001fff057819 */ /* 0x000fc4000001140c */
[----:B------:R-:W-:Y:S01]  /*1440*/  SEL R0, R2, RZ, P4 ;  /* 0x000000ff02007207 */ /* 0x000fe20002000000 */
[----:B------:R-:W-:-:S03]  /*1450*/  IMAD.MOV.U32 R2, RZ, RZ, R4 ;  /* 0x000000ffff027224 */ /* 0x000fc600078e0004 */
[----:B------:R-:W-:Y:S01]  /*1460*/  IADD3.X R12, PT, PT, R5, UR54, R0, P1, P0 ;  /* 0x00000036050c7c10 */ /* 0x000fe20008fe0400 */
[----:B------:R-:W-:Y:S01]  /*1470*/  IMAD.WIDE.U32 R4, R21, UR14, R6 ;  /* 0x0000000e15047c25 */ /* 0x000fe2000f8e0006 */
[----:B------:R-:W-:-:S03]  /*1480*/  IADD3 R0, P0, PT, R13, UR53, RZ ;  /* 0x000000350d007c10 */ /* 0x000fc6000ff1e0ff */
[----:B------:R-:W-:Y:S01]  /*1490*/  IMAD.WIDE.U32 R2, R21, UR8, R2 ;  /* 0x0000000815027c25 */ /* 0x000fe2000f8e0002 */
[----:B------:R-:W-:Y:S02]  /*14a0*/  LEA.HI.X.SX32 R7, R11, R12, 0x1, P0 ;  /* 0x0000000c0b077211 */ /* 0x000fe400000f0eff */
[----:B----4-:R-:W-:Y:S01]  /*14b0*/  LEA R234, P0, R0, UR10, 0x2 ;  /* 0x0000000a00ea7c11 */ /* 0x010fe2000f8010ff */
[C---:B------:R-:W-:Y:S01]  /*14c0*/  IMAD R6, R21.reuse, UR9, R3 ;  /* 0x0000000915067c24 */ /* 0x040fe2000f8e0203 */
[----:B--2---:R-:W-:Y:S01]  /*14d0*/  LEA R240, P2, R4, UR22, 0x1 ;  /* 0x0000001604f07c11 */ /* 0x004fe2000f8408ff */
[C---:B------:R-:W-:Y:S01]  /*14e0*/  IMAD R3, R21.reuse, UR15, R5 ;  /* 0x0000000f15037c24 */ /* 0x040fe2000f8e0205 */
[----:B------:R-:W-:Y:S02]  /*14f0*/  LEA.HI.X R235, R0, UR11, R7, 0x2, P0 ;  /* 0x0000000b00eb7c11 */ /* 0x000fe400080f1407 */
[----:B------:R-:W-:Y:S02]  /*1500*/  IADD3 R13, P0, PT, R21, 0x40, RZ ;  /* 0x00000040150d7810 */ /* 0x000fe40007f1e0ff */
[----:B---3--:R-:W-:-:S02]  /*1510*/  LEA R238, P1, R2, UR20, 0x1 ;  /* 0x0000001402ee7c11 */ /* 0x008fc4000f8208ff */
[----:B------:R-:W-:Y:S01]  /*1520*/  LEA.HI.X R241, R4, UR23, R3, 0x1, P2 ;  /* 0x0000001704f17c11 */ /* 0x000fe200090f0c03 */
[----:B------:R-:W-:Y:S01]  /*1530*/  IMAD.X R12, RZ, RZ, RZ, P0 ;  /* 0x000000ffff0c7224 */ /* 0x000fe200000e06ff */
[----:B------:R-:W-:Y:S02]  /*1540*/  LEA.HI.X R239, R2, UR21, R6, 0x1, P1 ;  /* 0x0000001502ef7c11 */ /* 0x000fe400088f0c06 */
[----:B------:R-:W-:Y:S01]  /*1550*/  IADD3 R5, PT, PT, R21, 0x40, RZ ;  /* 0x0000004015057810 */ /* 0x000fe20007ffe0ff */
        /* <DEDUP_REMOVED lines=14> */
.L_x_82:
[----:B------:R-:W1:Y:S01]  /*1640*/  LDCU.64 UR14, c[0x0][0x5c0] ;  /* 0x0000b800ff0e77ac */ /* 0x000e620008000a00 */
[----:B------:R-:W-:-:S04]  /*1650*/  UIADD3 UR8, UPT, UPT, UR39, UR43, URZ ;  /* 0x0000002b27087290 */ /* 0x000fc8000fffe0ff */
[----:B-1----:R-:W-:Y:S02]  /*1660*/  UIMAD.WIDE.U32 UR18, UR8, UR14, URZ ;  /* 0x0000000e081272a5 */ /* 0x002fe4000f8e00ff */
[----:B------:R-:W-:-:S04]  /*1670*/  UIMAD UR8, UR8, UR15, URZ ;  /* 0x0000000f080872a4 */ /* 0x000fc8000f8e02ff */
[----:B------:R-:W-:-:S06]  /*1680*/  UIADD3 UR8, UPT, UPT, UR19, UR8, URZ ;  /* 0x0000000813087290 */ /* 0x000fcc000fffe0ff */
[----:B------:R-:W-:Y:S02]  /*1690*/  MOV R0, UR8 ;  /* 0x0000000800007c02 */ /* 0x000fe40008000f00 */
.L_x_83:
        /* <DEDUP_REMOVED lines=13> */
.L_x_84:
[----:B------:R-:W1:Y:S01]  /*1770*/  LDCU.64 UR10, c[0x0][0x5c8] ;  /* 0x0000b900ff0a77ac */ /* 0x000e620008000a00 */
[----:B------:R-:W-:-:S04]  /*1780*/  UIADD3 UR39, UPT, UPT, UR39, UR43, URZ ;  /* 0x0000002b27277290 */ /* 0x000fc8000fffe0ff */
[----:B-1----:R-:W-:Y:S02]  /*1790*/  UIMAD.WIDE.U32 UR16, UR39, UR10, URZ ;  /* 0x0000000a271072a5 */ /* 0x002fe4000f8e00ff */
[----:B------:R-:W-:-:S04]  /*17a0*/  UIMAD UR39, UR39, UR11, URZ ;  /* 0x0000000b272772a4 */ /* 0x000fc8000f8e02ff */
[----:B------:R-:W-:-:S06]  /*17b0*/  UIADD3 UR39, UPT, UPT, UR17, UR39, URZ ;  /* 0x0000002711277290 */ /* 0x000fcc000fffe0ff */
[----:B------:R-:W-:-:S07]  /*17c0*/  MOV R10, UR39 ;  /* 0x00000027000a7c02 */ /* 0x000fce0008000f00 */
.L_x_85:
        /* <DEDUP_REMOVED lines=16> */
[----:B------:R-:W1:Y:S01]  /*18d0*/  LDCU.64 UR8, c[0x0][0x560] ;  /* 0x0000ac00ff0877ac */ /* 0x000e620008000a00 */
[----:B------:R-:W-:Y:S02]  /*18e0*/  MOV R2, R4 ;  /* 0x0000000400027202 */ /* 0x000fe40000000f00 */
[----:B------:R-:W-:-:S03]  /*18f0*/  MOV R3, R0 ;  /* 0x0000000000037202 */ /* 0x000fc60000000f00 */
[----:B------:R-:W-:-:S04]  /*1900*/  IMAD.WIDE.U32 R6, R21, UR14, R2 ;  /* 0x0000000e15067c25 */ /* 0x000fc8000f8e0002 */
[----:B------:R-:W-:Y:S01]  /*1910*/  IMAD R3, R21, UR15, R7 ;  /* 0x0000000f15037c24 */ /* 0x000fe2000f8e0207 */
[----:B-1----:R-:W-:-:S04]  /*1920*/  LEA R2, P0, R6, UR8, 0x1 ;  /* 0x0000000806027c11 */ /* 0x002fc8000f8008ff */
[----:B------:R-:W-:-:S05]  /*1930*/  LEA.HI.X R3, R6, UR9, R3, 0x1, P0 ;  /* 0x0000000906037c11 */ /* 0x000fca00080f0c03 */
[----:B------:R1:W-:Y:S04]  /*1940*/  STG.E.128 desc[UR36][R2.64], RZ ;  /* 0x000000ff02007986 */ /* 0x0003e8000c101d24 */
[----:B------:R1:W-:Y:S04]  /*1950*/  STG.E.128 desc[UR36][R2.64+0x40], RZ ;  /* 0x000040ff02007986 */ /* 0x0003e8000c101d24 */
[----:B------:R1:W-:Y:S02]  /*1960*/  STG.E.128 desc[UR36][R2.64+0x80], RZ ;  /* 0x000080ff02007986 */ /* 0x0003e4000c101d24 */
.L_x_87:
[----:B------:R-:W-:Y:S05]  /*1970*/  BSYNC.RECONVERGENT B0 ;  /* 0x0000000000007941 */ /* 0x000fea0003800200 */
.L_x_86:
[----:B------:R-:W-:Y:S04]  /*1980*/  BSSY.RECONVERGENT B0, `(.L_x_88) ;  /* 0x000000d000007945 */ /* 0x000fe80003800200 */
[----:B------:R-:W-:Y:S05]  /*1990*/  @P1 BRA `(.L_x_89) ;  /* 0x00000000002c1947 */ /* 0x000fea0003800000 */
[----:B------:R-:W2:Y:S01]  /*19a0*/  LDCU.64 UR8, c[0x0][0x560] ;  /* 0x0000ac00ff0877ac */ /* 0x000ea20008000a00 */
[----:B------:R-:W-:Y:S01]  /*19b0*/  MOV R5, R0 ;  /* 0x0000000000057202 */ /* 0x000fe20000000f00 */
[----:B-1----:R-:W-:Y:S02]  /*19c0*/  IMAD R2, R12, UR14, RZ ;  /* 0x0000000e0c027c24 */ /* 0x002fe4000f8e02ff */
[----:B------:R-:W-:-:S04]  /*19d0*/  IMAD.WIDE.U32 R4, R13, UR14, R4 ;  /* 0x0000000e0d047c25 */ /* 0x000fc8000f8e0004 */
[----:B------:R-:W-:-:S05]  /*19e0*/  IMAD R0, R13, UR15, R2 ;  /* 0x0000000f0d007c24 */ /* 0x000fca000f8e0202 */
[----:B------:R-:W-:Y:S02]  /*19f0*/  IADD3 R0, PT, PT, R5, R0, RZ ;  /* 0x0000000005007210 */ /* 0x000fe40007ffe0ff */
[----:B--2---:R-:W-:-:S04]  /*1a00*/  LEA R2, P0, R4, UR8, 0x1 ;  /* 0x0000000804027c11 */ /* 0x004fc8000f8008ff */
[----:B------:R-:W-:-:S05]  /*1a10*/  LEA.HI.X R3, R4, UR9, R0, 0x1, P0 ;  /* 0x0000000904037c11 */ /* 0x000fca00080f0c00 */
[----:B------:R2:W-:Y:S04]  /*1a20*/  STG.E.128 desc[UR36][R2.64], RZ ;  /* 0x000000ff02007986 */ /* 0x0005e8000c101d24 */
[----:B------:R2:W-:Y:S04]  /*1a30*/  STG.E.128 desc[UR36][R2.64+0x40], RZ ;  /* 0x000040ff02007986 */ /* 0x0005e8000c101d24 */
[----:B------:R2:W-:Y:S02]  /*1a40*/  STG.E.128 desc[UR36][R2.64+0x80], RZ ;  /* 0x000080ff02007986 */ /* 0x0005e4000c101d24 */
.L_x_89:
[----:B------:R-:W-:Y:S05]  /*1a50*/  BSYNC.RECONVERGENT B0 ;  /* 0x0000000000007941 */ /* 0x000fea0003800200 */
.L_x_88:
        /* <DEDUP_REMOVED lines=23> */
.L_x_91:
[----:B------:R-:W-:Y:S05]  /*1bd0*/  BSYNC.RECONVERGENT B0 ;  /* 0x0000000000007941 */ /* 0x000fea0003800200 */
.L_x_90:
        /* <DEDUP_REMOVED lines=11> */
[----:B------:R4:W-:Y:S01]  /*1c90*/  STG.E.128 desc[UR36][R2.64+0x80], RZ ;  /* 0x000080ff02007986 */ /* 0x0009e2000c101d24 */
[----:B------:R-:W-:Y:S05]  /*1ca0*/  BRA `(.L_x_92) ;  /* 0x00000058000c7947 */ /* 0x000fea0003800000 */
.L_x_81:
[----:B------:R-:W-:Y:S01]  /*1cb0*/  UIADD3 UR8, UPT, UPT, -UR5, UR38, URZ ;  /* 0x0000002605087290 */ /* 0x000fe2000fffe1ff */
[----:B------:R-:W-:Y:S01]  /*1cc0*/  IMAD.U32 R2, RZ, RZ, UR16 ;  /* 0x00000010ff027e24 */ /* 0x000fe2000f8e00ff */
[----:B------:R-:W1:Y:S01]  /*1cd0*/  LDCU.64 UR10, c[0x0][0x3d8] ;  /* 0x00007b00ff0a77ac */ /* 0x000e620008000a00 */
[----:B------:R-:W-:Y:S01]  /*1ce0*/  IMAD.U32 R4, RZ, RZ, UR18 ;  /* 0x00000012ff047e24 */ /* 0x000fe2000f8e00ff */
[----:B------:R-:W-:Y:S01]  /*1cf0*/  SHF.R.U32.HI R23, RZ, 0x1, R22 ;  /* 0x00000001ff177819 */ /* 0x000fe20000011616 */
[--C-:B------:R-:W-:Y:S01]  /*1d00*/  IMAD.WIDE.U32 R2, R2, UR5, R8.reuse ;  /* 0x0000000502027c25 */ /* 0x100fe2000f8e0008 */
[----:B------:R-:W-:Y:S01]  /*1d10*/  ISETP.GE.AND P6, PT, R21, UR8, PT ;  /* 0x0000000815007c0c */ /* 0x000fe2000bfc6270 */
[----:B------:R-:W-:Y:S01]  /*1d20*/  UIMAD UR14, UR41, UR16, URZ ;  /* 0x00000010290e72a4 */ /* 0x000fe2000f8e02ff */
[----:B------:R-:W-:Y:S01]  /*1d30*/  ISETP.GE.AND P5, PT, R5, UR8, PT ;  /* 0x0000000805007c0c */ /* 0x000fe2000bfa6270 */
[----:B------:R-:W-:Y:S01]  /*1d40*/  UIMAD UR41, UR41, UR18, URZ ;  /* 0x00000012292972a4 */ /* 0x000fe2000f8e02ff */
[----:B------:R-:W-:Y:S01]  /*1d50*/  IMAD.WIDE.U32 R4, R4, UR5, R8 ;  /* 0x0000000504047c25 */ /* 0x000fe2000f8e0008 */
[----:B------:R-:W-:Y:S01]  /*1d60*/  UIMAD UR14, UR5, UR17, UR14 ;  /* 0x00000011050e72a4 */ /* 0x000fe2000f8e020e */
[----:B------:R-:W-:Y:S01]  /*1d70*/  IADD3 R2, P0, PT, R2, UR50, RZ ;  /* 0x0000003202027c10 */ /* 0x000fe2000ff1e0ff */
[----:B------:R-:W2:Y:S01]  /*1d80*/  LDCU.64 UR8, c[0x0][0x3d0] ;  /* 0x00007a00ff0877ac */ /* 0x000ea20008000a00 */
[----:B------:R-:W-:Y:S01]  /*1d90*/  LOP3.LUT R7, R20, 0xd8, RZ, 0xc0, !PT ;  /* 0x000000d814077812 */ /* 0x000fe200078ec0ff */
[----:B------:R-:W3:Y:S01]  /*1da0*/  S2R R231, SR_TID.X ;  /* 0x0000000000e77919 */ /* 0x000ee20000002100 */
[----:B------:R-:W-:Y:S01]  /*1db0*/  LOP3.LUT R242, R23, 0x10, RZ, 0xc0, !PT ;  /* 0x0000001017f27812 */ /* 0x000fe200078ec0ff */
[----:B------:R-:W-:Y:S01]  /*1dc0*/  UIMAD UR41, UR5, UR19, UR41 ;  /* 0x00000013052972a4 */ /* 0x000fe2000f8e0229 */
[----:B------:R-:W-:Y:S01]  /*1dd0*/  IADD3.X R3, PT, PT, R16, UR14, R3, P0, !PT ;  /* 0x0000000e10037c10 */ /* 0x000fe200087fe403 */
[----:B------:R-:W4:Y:S01]  /*1de0*/  @!P6 LDC.64 R14, c[0x0][0x390] ;  /* 0x0000e400ff0eeb82 */ /* 0x000f220000000a00 */
[----:B------:R-:W-:Y:S01]  /*1df0*/  LOP3.LUT R7, R7, 0x18, R22, 0x78, !PT ;  /* 0x0000001807077812 */ /* 0x000fe200078e7816 */
[----:B-1----:R-:W-:Y:S01]  /*1e00*/  IMAD R0, R18, UR10, RZ ;  /* 0x0000000a12007c24 */ /* 0x002fe2000f8e02ff */
[----:B------:R-:W-:Y:S01]  /*1e10*/  LOP3.LUT R242, R242, 0x7, R21, 0xf8, !PT ;  /* 0x00000007f2f27812 */ /* 0x000fe200078ef815 */
[----:B------:R-:W-:Y:S01]  /*1e20*/  UIMAD UR14, UR51, -0x40, UR46 ;  /* 0xffffffc0330e78a4 */ /* 0x000fe2000f8e022e */
[----:B------:R-:W-:Y:S01]  /*1e30*/  IADD3 R6, P0, PT, R4, UR48, RZ ;  /* 0x0000003004067c10 */ /* 0x000fe2000ff1e0ff */
[----:B------:R-:W-:Y:S01]  /*1e40*/  IMAD.WIDE.U32 R2, R10, UR10, R2 ;  /* 0x0000000a0a027c25 */ /* 0x000fe2000f8e0002 */
[----:B------:R-:W-:Y:S01]  /*1e50*/  LOP3.LUT R20, R7, 0x1f20, R20, 0xf8, !PT ;  /* 0x00001f2007147812 */ /* 0x000fe200078ef814 */
[----:B------:R-:W-:Y:S01]  /*1e60*/  @P4 BAR.SYNC.DEFER_BLOCKING 0x0 ;  /* 0x0000000000004b1d */ /* 0x000fe20000010000 */
[----:B------:R-:W-:Y:S01]  /*1e70*/  IADD3.X R7, PT, PT, R17, UR41, R5, P0, !PT ;  /* 0x0000002911077c10 */ /* 0x000fe200087fe405 */
[----:B------:R-:W-:Y:S01]  /*1e80*/  VIADD R4, R242, 0x8 ;  /* 0x00000008f2047836 */ /* 0x000fe20000000000 */
[----:B------:R-:W-:Y:S01]  /*1e90*/  ULOP3.LUT UR51, UR51, 0x80000001, URZ, 0xc0, !UPT ;  /* 0x8000000133337892 */ /* 0x000fe2000f8ec0ff */
[----:B------:R-:W-:Y:S01]  /*1ea0*/  IMAD R5, R10, UR11, R0 ;  /* 0x0000000b0a057c24 */ /* 0x000fe2000f8e0200 */
[----:B------:R-:W-:-:S03]  /*1eb0*/  LOP3.LUT R0, R242, 0x20, RZ, 0xfc, !PT ;  /* 0x00000020f2007812 */ /* 0x000fc600078efcff */
[----:B------:R-:W1:Y:S01]  /*1ec0*/  @!P5 LDC.64 R16, c[0x0][0x390] ;  /* 0x0000e400ff10db82 */ /* 0x000e620000000a00 */
[----:B------:R-:W-:Y:S01]  /*1ed0*/  VIADD R8, R242, 0x28 ;  /* 0x00000028f2087836 */ /* 0x000fe20000000000 */
[----:B------:R-:W-:Y:S01]  /*1ee0*/  ISETP.GE.AND P3, PT, R4, UR14, PT ;  /* 0x0000000e04007c0c */ /* 0x000fe2000bf66270 */
[----:B------:R-:W-:Y:S01]  /*1ef0*/  IMAD.IADD R3, R3, 0x1, R5 ;  /* 0x0000000103037824 */ /* 0x000fe200078e0205 */
[----:B------:R-:W-:Y:S01]  /*1f00*/  ISETP.GE.AND P2, PT, R0, UR14, PT ;  /* 0x0000000e00007c0c */ /* 0x000fe2000bf46270 */
[----:B--2---:R-:W-:Y:S01]  /*1f10*/  IMAD R4, R18, UR8, RZ ;  /* 0x0000000812047c24 */ /* 0x004fe2000f8e02ff */
[----:B------:R-:W-:Y:S01]  /*1f20*/  ISETP.GE.AND P1, PT, R8, UR14, PT ;  /* 0x0000000e08007c0c */ /* 0x000fe2000bf26270 */
[C---:B------:R-:W-:Y:S01]  /*1f30*/  @!P6 IMAD.WIDE.U32 R8, R21.reuse, UR16, R2 ;  /* 0x000000101508ec25 */ /* 0x040fe2000f8e0002 */
[----:B------:R-:W2:Y:S01]  /*1f40*/  @!P6 LDC.64 R18, c[0x0][0x388] ;  /* 0x0000e200ff12eb82 */ /* 0x000ea20000000a00 */
[----:B------:R-:W-:Y:S01]  /*1f50*/  ISETP.GE.AND P4, PT, R21, UR14, PT ;  /* 0x0000000e15007c0c */ /* 0x000fe2000bf86270 */
[----:B------:R-:W-:Y:S01]  /*1f60*/  UISETP.NE.AND UP0, UPT, UR51, 0x1, UPT ;  /* 0x000000013300788c */ /* 0x000fe2000bf05270 */
[----:B------:R-:W-:Y:S01]  /*1f70*/  IMAD R11, R10, UR9, R4 ;  /* 0x000000090a0b7c24 */ /* 0x000fe2000f8e0204 */
[----:B------:R-:W2:Y:S01]  /*1f80*/  LDCU UR10, c[0x0][0x3b0] ;  /* 0x00007600ff0a77ac */ /* 0x000ea20008000800 */
[----:B------:R-:W-:-:S02]  /*1f90*/  @!P5 IMAD.MOV.U32 R4, RZ, RZ, R2 ;  /* 0x000000ffff04d224 */ /* 0x000fc400078e0002 */
[----:B------:R-:W-:Y:S01]  /*1fa0*/  IMAD.WIDE.U32 R6, R10, UR8, R6 ;  /* 0x000000080a067c25 */ /* 0x000fe2000f8e0006 */
[----:B----4-:R-:W-:Y:S01]  /*1fb0*/  @!P6 LEA R10, P0, R8, R14, 0x1 ;  /* 0x0000000e080ae211 */ /* 0x010fe200078008ff */
[----:B------:R-:W-:Y:S01]  /*1fc0*/  USEL UR5, URZ, 0x3000, UP0 ;  /* 0x00003000ff057887 */ /* 0x000fe20008000000 */
[----:B------:R-:W4:Y:S01]  /*1fd0*/  LDC R243, c[0x0][0x44c] ;  /* 0x00011300fff37b82 */ /* 0x000f220000000800 */
[----:B------:R-:W-:Y:S01]  /*1fe0*/  @!P6 IMAD R2, R21, UR17, R9 ;  /* 0x000000111502ec24 */ /* 0x000fe2000f8e0209 */
[----:B------:R-:W4:Y:S01]  /*1ff0*/  LDCU UR11, c[0x0][0x590] ;  /* 0x0000b200ff0b77ac */ /* 0x000f220008000800 */
[----:B------:R-:W-:Y:S02]  /*2000*/  @!P5 IMAD.MOV.U32 R5, RZ, RZ, R3 ;  /* 0x000000ffff05d224 */ /* 0x000fe400078e0003 */
[----:B------:R-:W-:Y:S02]  /*2010*/  @!P5 IMAD R0, R12, UR16, RZ ;  /* 0x000000100c00dc24 */ /* 0x000fe4000f8e02ff */
[----:B------:R-:W-:-:S02]  /*2020*/  IMAD.MOV.U32 R251, RZ, RZ, 0x7f800000 ;  /* 0x7f800000fffb7424 */ /* 0x000fc400078e00ff */
[----:B------:R-:W-:Y:S02]  /*2030*/  IMAD.MOV.U32 R250, RZ, RZ, 0x7f800000 ;  /* 0x7f800000fffa7424 */ /* 0x000fe400078e00ff */
[----:B------:R-:W-:Y:S02]  /*2040*/  IMAD.MOV.U32 R249, RZ, RZ, 0x7f800000 ;  /* 0x7f800000fff97424 */ /* 0x000fe400078e00ff */
[----:B------:R-:W-:Y:S01]  /*2050*/  IMAD.MOV.U32 R248, RZ, RZ, 0x7f800000 ;  /* 0x7f800000fff87424 */ /* 0x000fe200078e00ff */
[----:B---3--:R-:W-:Y:S01]  /*2060*/  SHF.R.U32.HI R24, RZ, 0x1, R231 ;  /* 0x00000001ff187819 */ /* 0x008fe200000116e7 */
[----:B------:R-:W-:Y:S01]  /*2070*/  IMAD.IADD R3, R7, 0x1, R11 ;  /* 0x0000000107037824 */ /* 0x000fe200078e020b */
[----:B------:R-:W-:Y:S01]  /*2080*/  @!P6 LEA.HI.X R11, R8, R15, R2, 0x1, P0 ;  /* 0x0000000f080be211 */ /* 0x000fe200000f0c02 */
[C---:B------:R-:W-:Y:S01]  /*2090*/  @!P5 IMAD R9, R13.reuse, UR17, R0 ;  /* 0x000000110d09dc24 */ /* 0x040fe2000f8e0200 */
[----:B------:R-:W3:Y:S01]  /*20a0*/  @!P5 LDC.64 R14, c[0x0][0x388] ;  /* 0x0000e200ff0edb82 */ /* 0x000ee20000000a00 */
[----:B------:R-:W-:-:S04]  /*20b0*/  @!P5 IMAD.WIDE.U32 R4, R13, UR16, R4 ;  /* 0x000000100d04dc25 */ /* 0x000fc8000f8e0004 */
[----:B------:R-:W-:Y:S01]  /*20c0*/  IMAD.MOV.U32 R229, RZ, RZ, 0x20 ;  /* 0x00000020ffe57424 */ /* 0x000fe200078e00ff */
[----:B-1----:R-:W-:Y:S01]  /*20d0*/  @!P5 LEA R8, P0, R4, R16, 0x1 ;  /* 0x000000100408d211 */ /* 0x002fe200078008ff */
[----:B------:R-:W-:Y:S02]  /*20e0*/  @!P5 IMAD R0, R12, UR18, RZ ;  /* 0x000000120c00dc24 */ /* 0x000fe4000f8e02ff */
[----:B------:R-:W-:Y:S01]  /*20f0*/  IMAD.MOV.U32 R228, RZ, RZ, 0x20 ;  /* 0x00000020ffe47424 */ /* 0x000fe200078e00ff */
[----:B------:R-:W-:Y:S01]  /*2100*/  CS2R R126, SRZ ;  /* 0x00000000007e7805 */ /* 0x000fe2000001ff00 */
[----:B------:R-:W-:Y:S01]  /*2110*/  @!P5 IMAD.IADD R9, R5, 0x1, R9 ;  /* 0x000000010509d824 */ /* 0x000fe200078e0209 */
[----:B------:R-:W-:Y:S01]  /*2120*/  CS2R R124, SRZ ;  /* 0x00000000007c7805 */ /* 0x000fe2000001ff00 */
[----:B------:R-:W-:Y:S01]  /*2130*/  @!P5 IMAD R12, R13, UR19, R0 ;  /* 0x000000130d0cdc24 */ /* 0x000fe2000f8e0200 */
[----:B------:R-:W-:Y:S01]  /*2140*/  LEA R0, R20, UR6, 0x1 ;  /* 0x0000000614007c11 */ /* 0x000fe2000f8e08ff */
[----:B------:R-:W-:Y:S01]  /*2150*/  @!P6 IMAD.MOV.U32 R2, RZ, RZ, R6 ;  /* 0x000000ffff02e224 */ /* 0x000fe200078e0006 */
[----:B------:R-:W-:Y:S01]  /*2160*/  @!P5 LEA.HI.X R9, R4, R17, R9, 0x1, P0 ;  /* 0x000000110409d211 */ /* 0x000fe200000f0c09 */
[--C-:B------:R-:W-:Y:S01]  /*2170*/  @!P5 IMAD.MOV.U32 R7, RZ, RZ, R3.reuse ;  /* 0x000000ffff07d224 */ /* 0x100fe200078e0003 */
[----:B------:R-:W-:Y:S01]  /*2180*/  CS2R R130, SRZ ;  /* 0x0000000000827805 */ /* 0x000fe2000001ff00 */
[----:B------:R-:W-:Y:S01]  /*2190*/  @!P6 IMAD.WIDE.U32 R2, R21, UR18, R2 ;  /* 0x000000121502ec25 */ /* 0x000fe2000f8e0002 */
[----:B------:R-:W-:Y:S01]  /*21a0*/  @!PT LDS RZ, [RZ] ;  /* 0x00000000fffff984 */ /* 0x000fe20000000800 */
[----:B------:R-:W-:Y:S01]  /*21b0*/  @!PT LDS RZ, [RZ] ;  /* 0x00000000fffff984 */ /* 0x000fe20000000800 */
[----:B------:R-:W-:Y:S01]  /*21c0*/  @!PT LDS RZ, [RZ] ;  /* 0x00000000fffff984 */ /* 0x000fe20000000800 */
[----:B------:R-:W-:Y:S01]  /*21d0*/  @!P6 LDGSTS.E.BYPASS.LTC128B.128 [R0+0xf000], desc[UR36][R10.64] ;  /* 0x0f0000000a00efae */ /* 0x000fe2000b981a24 */
[----:B------:R-:W-:-:S02]  /*21e0*/  CS2R R128, SRZ ;  /* 0x0000000000807805 */ /* 0x000fc4000001ff00 */
[----:B------:R-:W-:Y:S01]  /*21f0*/  CS2R R122, SRZ ;  /* 0x00000000007a7805 */ /* 0x000fe2000001ff00 */
[----:B------:R-:W-:Y:S01]  /*2200*/  @!P6 IMAD R3, R21, UR19, R3 ;  /* 0x000000131503ec24 */ /* 0x000fe2000f8e0203 */
[----:B------:R-:W-:Y:S01]  /*2210*/  @!P6 LDGSTS.E.BYPASS.LTC128B.128 [R0+0x11000], desc[UR36][R10.64+0x40] ;  /* 0x110000400a00efae */ /* 0x000fe2000b981a24 */
[C---:B--2---:R-:W-:Y:S01]  /*2220*/  @!P6 LEA R4, P0, R2.reuse, R18, 0x1 ;  /* 0x000000120204e211 */ /* 0x044fe200078008ff */
[----:B------:R-:W-:Y:S01]  /*2230*/  @!P5 IMAD.WIDE.U32 R6, R13, UR18, R6 ;  /* 0x000000120d06dc25 */ /* 0x000fe2000f8e0006 */
[----:B------:R-:W-:Y:S01]  /*2240*/  CS2R R120, SRZ ;  /* 0x0000000000787805 */ /* 0x000fe2000001ff00 */
[----:B------:R-:W-:Y:S01]  /*2250*/  @!P6 LDGSTS.E.BYPASS.LTC128B.128 [R0+0x13000], desc[UR36][R10.64+0x80] ;  /* 0x130000800a00efae */ /* 0x000fe2000b981a24 */
[----:B------:R-:W-:Y:S01]  /*2260*/  @!P6 LEA.HI.X R5, R2, R19, R3, 0x1, P0 ;  /* 0x000000130205e211 */ /* 0x000fe200000f0c03 */
[----:B------:R-:W-:Y:S01]  /*2270*/  VIADD R237, R0, UR5 ;  /* 0x0000000500ed7c36 */ /* 0x000fe20008000000 */
[----:B---3--:R-:W-:Y:S01]  /*2280*/  @!P5 LEA R2, P0, R6, R14, 0x1 ;  /* 0x0000000e0602d211 */ /* 0x008fe200078008ff */
[----:B------:R-:W-:Y:S01]  /*2290*/  @P6 STS.128 [R0+0xf000], RZ ;  /* 0x00f000ff00006388 */ /* 0x000fe20000000c00 */
[----:B------:R-:W-:Y:S01]  /*22a0*/  @!P5 IMAD.IADD R3, R7, 0x1, R12 ;  /* 0x000000010703d824 */ /* 0x000fe200078e020c */
[----:B------:R-:W-:Y:S01]  /*22b0*/  CS2R R118, SRZ ;  /* 0x0000000000767805 */ /* 0x000fe2000001ff00 */
[----:B------:R-:W-:Y:S01]  /*22c0*/  IMAD.SHL.U32 R25, R231, 0x2, RZ ;  /* 0x00000002e7197824 */ /* 0x000fe200078e00ff */
[----:B------:R-:W-:Y:S01]  /*22d0*/  @P6 STS.128 [R0+0x11000], RZ ;  /* 0x011000ff00006388 */ /* 0x000fe20000000c00 */
[----:B------:R-:W-:-:S02]  /*22e0*/  CS2R R116, SRZ ;  /* 0x0000000000747805 */ /* 0x000fc4000001ff00 */
[----:B------:R-:W-:Y:S02]  /*22f0*/  @!P5 LEA.HI.X R3, R6, R15, R3, 0x1, P0 ;  /* 0x0000000f0603d211 */ /* 0x000fe400000f0c03 */
[----:B------:R-:W-:Y:S01]  /*2300*/  CS2R R110, SRZ ;  /* 0x00000000006e7805 */ /* 0x000fe2000001ff00 */
[----:B------:R-:W-:Y:S01]  /*2310*/  @P6 STS.128 [R0+0x13000], RZ ;  /* 0x013000ff00006388 */ /* 0x000fe20000000c00 */
[----:B------:R-:W-:Y:S02]  /*2320*/  ISETP.GE.AND P0, PT, R242, UR14, PT ;  /* 0x0000000ef2007c0c */ /* 0x000fe4000bf06270 */
[----:B------:R-:W-:Y:S02]  /*2330*/  CS2R R108, SRZ ;  /* 0x00000000006c7805 */ /* 0x000fe4000001ff00 */
[----:B------:R-:W-:Y:S01]  /*2340*/  CS2R R114, SRZ ;  /* 0x0000000000727805 */ /* 0x000fe2000001ff00 */
[----:B------:R-:W-:Y:S01]  /*2350*/  @P5 STS.128 [R0+0x10000], RZ ;  /* 0x010000ff00005388 */ /* 0x000fe20000000c00 */
[----:B------:R-:W-:-:S02]  /*2360*/  CS2R R112, SRZ ;  /* 0x0000000000707805 */ /* 0x000fc4000001ff00 */
[----:B------:R-:W-:Y:S02]  /*2370*/  CS2R R106, SRZ ;  /* 0x00000000006a7805 */ /* 0x000fe4000001ff00 */
[----:B------:R-:W-:Y:S01]  /*2380*/  CS2R R104, SRZ ;  /* 0x0000000000687805 */ /* 0x000fe2000001ff00 */
[----:B------:R-:W-:Y:S01]  /*2390*/  @P5 STS.128 [R0+0x12000], RZ ;  /* 0x012000ff00005388 */ /* 0x000fe20000000c00 */
[----:B------:R-:W-:Y:S02]  /*23a0*/  CS2R R102, SRZ ;  /* 0x0000000000667805 */ /* 0x000fe4000001ff00 */
[----:B------:R-:W-:Y:S02]  /*23b0*/  CS2R R100, SRZ ;  /* 0x0000000000647805 */ /* 0x000fe4000001ff00 */
[----:B------:R-:W-:Y:S01]  /*23c0*/  CS2R R94, SRZ ;  /* 0x00000000005e7805 */ /* 0x000fe2000001ff00 */
[----:B------:R-:W-:Y:S01]  /*23d0*/  @P5 STS.128 [R0+0x14000], RZ ;  /* 0x014000ff00005388 */ /* 0x000fe20000000c00 */
[----:B------:R-:W-:-:S02]  /*23e0*/  CS2R R92, SRZ ;  /* 0x00000000005c7805 */ /* 0x000fc4000001ff00 */
[----:B------:R-:W-:Y:S02]  /*23f0*/  CS2R R98, SRZ ;  /* 0x0000000000627805 */ /* 0x000fe4000001ff00 */
[----:B------:R-:W-:Y:S01]  /*2400*/  CS2R R96, SRZ ;  /* 0x0000000000607805 */ /* 0x000fe2000001ff00 */
[----:B------:R-:W-:Y:S01]  /*2410*/  @!PT LDS RZ, [RZ] ;  /* 0x00000000fffff984 */ /* 0x000fe20000000800 */
[----:B------:R-:W-:Y:S01]  /*2420*/  @!PT LDS RZ, [RZ] ;  /* 0x00000000fffff984 */ /* 0x000fe20000000800 */
[----:B------:R-:W-:Y:S01]  /*2430*/  @!PT LDS RZ, [RZ] ;  /* 0x00000000fffff984 */ /* 0x000fe20000000800 */
[----:B------:R-:W-:Y:S01]  /*2440*/  @!P5 LDGSTS.E.BYPASS.LTC128B.128 [R0+0x10000], desc[UR36][R8.64] ;  /* 0x100000000800dfae */ /* 0x000fe2000b981a24 */
[----:B------:R-:W-:Y:S02]  /*2450*/  CS2R R90, SRZ ;  /* 0x00000000005a7805 */ /* 0x000fe4000001ff00 */
[----:B------:R-:W-:Y:S02]  /*2460*/  CS2R R88, SRZ ;  /* 0x0000000000587805 */ /* 0x000fe4000001ff00 */
[----:B------:R-:W-:Y:S01]  /*2470*/  CS2R R86, SRZ ;  /* 0x0000000000567805 */ /* 0x000fe2000001ff00 */
[----:B------:R-:W-:Y:S01]  /*2480*/  @!P5 LDGSTS.E.BYPASS.LTC128B.128 [R0+0x12000], desc[UR36][R8.64+0x40] ;  /* 0x120000400800dfae */ /* 0x000fe2000b981a24 */
[----:B------:R-:W-:-:S02]  /*2490*/  CS2R R84, SRZ ;  /* 0x0000000000547805 */ /* 0x000fc4000001ff00 */
[----:B------:R-:W-:Y:S02]  /*24a0*/  CS2R R78, SRZ ;  /* 0x00000000004e7805 */ /* 0x000fe4000001ff00 */
[----:B------:R-:W-:Y:S01]  /*24b0*/  CS2R R76, SRZ ;  /* 0x00000000004c7805 */ /* 0x000fe2000001ff00 */
[----:B------:R-:W-:Y:S01]  /*24c0*/  @!P5 LDGSTS.E.BYPASS.LTC128B.128 [R0+0x14000], desc[UR36][R8.64+0x80] ;  /* 0x140000800800dfae */ /* 0x000fe2000b981a24 */
[----:B------:R-:W-:Y:S02]  /*24d0*/  CS2R R82, SRZ ;  /* 0x0000000000527805 */ /* 0x000fe4000001ff00 */
[----:B------:R-:W-:Y:S02]  /*24e0*/  CS2R R80, SRZ ;  /* 0x0000000000507805 */ /* 0x000fe4000001ff00 */
[----:B------:R-:W-:Y:S01]  /*24f0*/  CS2R R74, SRZ ;  /* 0x00000000004a7805 */ /* 0x000fe2000001ff00 */
[----:B------:R-:W0:Y:S01]  /*2500*/  LDGDEPBAR ;  /* 0x00000000000079af */ /* 0x000e220000000000 */
[----:B------:R-:W-:-:S02]  /*2510*/  CS2R R72, SRZ ;  /* 0x0000000000487805 */ /* 0x000fc4000001ff00 */
[----:B------:R-:W-:Y:S02]  /*2520*/  CS2R R70, SRZ ;  /* 0x0000000000467805 */ /* 0x000fe4000001ff00 */
[----:B------:R-:W-:Y:S01]  /*2530*/  CS2R R68, SRZ ;  /* 0x0000000000447805 */ /* 0x000fe2000001ff00 */
        /* <DEDUP_REMOVED lines=21> */
[----:B------:R-:W-:Y:S01]  /*2690*/  CS2R R36, SRZ ;  /* 0x0000000000247805 */ /* 0x000fe2000001ff00 */
[----:B------:R-:W-:-:S02]  /*26a0*/  UIADD3 UR49, UPT, UPT, UR49, 0x80, -UR38 ;  /* 0x0000008031317890 */ /* 0x000fc4000fffe826 */
[----:B------:R-:W-:Y:S01]  /*26b0*/  @!PT LDS RZ, [RZ] ;  /* 0x00000000fffff984 */ /* 0x000fe20000000800 */
[----:B------:R-:W-:Y:S01]  /*26c0*/  @!PT LDS RZ, [RZ] ;  /* 0x00000000fffff984 */ /* 0x000fe20000000800 */
[----:B------:R-:W-:Y:S01]  /*26d0*/  @!PT LDS RZ, [RZ] ;  /* 0x00000000fffff984 */ /* 0x000fe20000000800 */
[----:B------:R-:W-:Y:S01]  /*26e0*/  @!P4 LDGSTS.E.BYPASS.LTC128B.128 [R237], desc[UR36][R240.64] ;  /* 0x00000000f0edcfae */ /* 0x000fe2000b981a24 */
[----:B------:R-:W-:Y:S01]  /*26f0*/  USHF.L.U32 UR52, UR52, 0x3, URZ ;  /* 0x0000000334347899 */ /* 0x000fe200080006ff */
[----:B------:R-:W1:Y:S02]  /*2700*/  LDCU UR8, c[0x0][0x3e0] ;  /* 0x00007c00ff0877ac */ /* 0x000e640008000800 */
[----:B------:R-:W-:Y:S01]  /*2710*/  @!P4 LDGSTS.E.BYPASS.LTC128B.128 [R237+0x1000], desc[UR36][R240.64+0x40] ;  /* 0x01000040f0edcfae */ /* 0x000fe2000b981a24 */
[----:B------:R-:W2:Y:S03]  /*2720*/  LDCU UR9, c[0x0][0x45c] ;  /* 0x00008b80ff0977ac */ /* 0x000ea60008000800 */
[----:B------:R-:W-:Y:S04]  /*2730*/  @!P4 LDGSTS.E.BYPASS.LTC128B.128 [R237+0x2000], desc[UR36][R240.64+0x80] ;  /* 0x02000080f0edcfae */ /* 0x000fe8000b981a24 */
[----:B------:R-:W-:Y:S04]  /*2740*/  @P4 STS.128 [R237], RZ ;  /* 0x000000ffed004388 */ /* 0x000fe80000000c00 */
[----:B------:R-:W-:Y:S04]  /*2750*/  @P4 STS.128 [R237+0x1000], RZ ;  /* 0x001000ffed004388 */ /* 0x000fe80000000c00 */
[----:B------:R-:W-:Y:S04]  /*2760*/  @P4 STS.128 [R237+0x2000], RZ ;  /* 0x002000ffed004388 */ /* 0x000fe80000000c00 */
[----:B------:R-:W-:Y:S01]  /*2770*/  @!PT LDS RZ, [RZ] ;  /* 0x00000000fffff984 */ /* 0x000fe20000000800 */
[----:B------:R-:W-:Y:S01]  /*2780*/  @!PT LDS RZ, [RZ] ;  /* 0x00000000fffff984 */ /* 0x000fe20000000800 */
[----:B------:R-:W-:Y:S01]  /*2790*/  @!PT LDS RZ, [RZ] ;  /* 0x00000000fffff984 */ /* 0x000fe20000000800 */
[----:B------:R-:W-:Y:S04]  /*27a0*/  @!P6 LDGSTS.E.BYPASS.LTC128B.128 [R0+0x9000], desc[UR36][R4.64] ;  /* 0x090000000400efae */ /* 0x000fe8000b981a24 */
[----:B------:R-:W-:Y:S04]  /*27b0*/  @!P6 LDGSTS.E.BYPASS.LTC128B.128 [R0+0xb000], desc[UR36][R4.64+0x40] ;  /* 0x0b0000400400efae */ /* 0x000fe8000b981a24 */
[----:B------:R3:W-:Y:S04]  /*27c0*/  @!P6 LDGSTS.E.BYPASS.LTC128B.128 [R0+0xd000], desc[UR36][R4.64+0x80] ;  /* 0x0d0000800400efae */ /* 0x0007e8000b981a24 */
[----:B------:R-:W-:Y:S04]  /*27d0*/  @P6 STS.128 [R0+0x9000], RZ ;  /* 0x009000ff00006388 */ /* 0x000fe80000000c00 */
[----:B------:R-:W-:Y:S04]  /*27e0*/  @P6 STS.128 [R0+0xb000], RZ ;  /* 0x00b000ff00006388 */ /* 0x000fe80000000c00 */
[----:B------:R-:W-:Y:S04]  /*27f0*/  @P6 STS.128 [R0+0xd000], RZ ;  /* 0x00d000ff00006388 */ /* 0x000fe80000000c00 */
[----:B------:R-:W-:Y:S04]  /*2800*/  @P5 STS.128 [R0+0xa000], RZ ;  /* 0x00a000ff00005388 */ /* 0x000fe80000000c00 */
[----:B------:R-:W-:Y:S04]  /*2810*/  @P5 STS.128 [R0+0xc000], RZ ;  /* 0x00c000ff00005388 */ /* 0x000fe80000000c00 */
[----:B------:R4:W-:Y:S01]  /*2820*/  @P5 STS.128 [R0+0xe000], RZ ;  /* 0x00e000ff00005388 */ /* 0x0009e20000000c00 */
[----:B---3--:R-:W-:-:S03]  /*2830*/  IMAD.MOV.U32 R4, RZ, RZ, 0x4 ;  /* 0x00000004ff047424 */ /* 0x008fc600078e00ff */
[----:B------:R-:W-:Y:S01]  /*2840*/  @!PT LDS RZ, [RZ] ;  /* 0x00000000fffff984 */ /* 0x000fe20000000800 */
[----:B------:R-:W-:Y:S01]  /*2850*/  @!PT LDS RZ, [RZ] ;  /* 0x00000000fffff984 */ /* 0x000fe20000000800 */
[----:B------:R-:W-:Y:S01]  /*2860*/  @!PT LDS RZ, [RZ] ;  /* 0x00000000fffff984 */ /* 0x000fe20000000800 */
[----:B------:R-:W-:Y:S04]  /*2870*/  @!P5 LDGSTS.E.BYPASS.LTC128B.128 [R0+0xa000], desc[UR36][R2.64] ;  /* 0x0a0000000200dfae */ /* 0x000fe8000b981a24 */
[----:B------:R-:W-:Y:S04]  /*2880*/  @!P5 LDGSTS.E.BYPASS.LTC128B.128 [R0+0xc000], desc[UR36][R2.64+0x40] ;  /* 0x0c0000400200dfae */ /* 0x000fe8000b981a24 */
[----:B------:R3:W-:Y:S04]  /*2890*/  @!P5 LDGSTS.E.BYPASS.LTC128B.128 [R0+0xe000], desc[UR36][R2.64+0x80] ;  /* 0x0e0000800200dfae */ /* 0x0007e8000b981a24 */
[----:B------:R-:W0:Y:S01]  /*28a0*/  LDGDEPBAR ;  /* 0x00000000000079af */ /* 0x000e220000000000 */
[----:B------:R-:W-:-:S02]  /*28b0*/  IMAD.SHL.U32 R8, R22, 0x20, RZ ;  /* 0x0000002016087824 */ /* 0x000fc400078e00ff */
[----:B------:R-:W-:-:S03]  /*28c0*/  IMAD.SHL.U32 R9, R22, 0x4, RZ ;  /* 0x0000000416097824 */ /* 0x000fc600078e00ff */
[----:B------:R-:W-:Y:S02]  /*28d0*/  LOP3.LUT R6, R8, 0x120, RZ, 0xc0, !PT ;  /* 0x0000012008067812 */ /* 0x000fe400078ec0ff */
[----:B------:R-:W-:Y:S01]  /*28e0*/  LOP3.LUT R9, R9, 0x18, RZ, 0xc0, !PT ;  /* 0x0000001809097812 */ /* 0x000fe200078ec0ff */
[----:B---3--:R-:W-:Y:S01]  /*28f0*/  IMAD.WIDE.U32 R2, R242, R4, UR58 ;  /* 0x0000003af2027e25 */ /* 0x008fe2000f8e0004 */
[----:B----4-:R-:W-:Y:S01]  /*2900*/  LOP3.LUT R0, R8, 0x20, RZ, 0xc0, !PT ;  /* 0x0000002008007812 */ /* 0x010fe200078ec0ff */
[----:B------:R-:W-:-:S04]  /*2910*/  DEPBAR.LE SB0, 0x1 ;  /* 0x000080400000791a */ /* 0x000fc80000000000 */
[----:B------:R-:W5:Y:S04]  /*2920*/  @!P0 LDG.E R251, desc[UR36][R2.64] ;  /* 0x0000002402fb8981 */ /* 0x000f68000c1e1900 */
[----:B------:R-:W5:Y:S04]  /*2930*/  @!P3 LDG.E R250, desc[UR36][R2.64+0x20] ;  /* 0x0000202402fab981 */ /* 0x000f68000c1e1900 */
[----:B------:R-:W5:Y:S04]  /*2940*/  @!P2 LDG.E R249, desc[UR36][R2.64+0x80] ;  /* 0x0000802402f9a981 */ /* 0x000f68000c1e1900 */
[----:B------:R3:W5:Y:S01]  /*2950*/  @!P1 LDG.E R248, desc[UR36][R2.64+0xa0] ;  /* 0x0000a02402f89981 */ /* 0x000762000c1e1900 */
[----:B------:R-:W-:Y:S01]  /*2960*/  LOP3.LUT R4, R9, 0xc0, R8, 0xf8, !PT ;  /* 0x000000c009047812 */ /* 0x000fe200078ef808 */
[C---:B------:R-:W-:Y:S01]  /*2970*/  IMAD.SHL.U32 R10, R231.reuse, 0x20, RZ ;  /* 0x00000020e70a7824 */ /* 0x040fe200078e00ff */
[----:B------:R-:W-:Y:S01]  /*2980*/  LOP3.LUT P0, RZ, R22, 0x4, RZ, 0xc0, !PT ;  /* 0x0000000416ff7812 */ /* 0x000fe2000780c0ff */
[----:B------:R-:W-:Y:S01]  /*2990*/  IMAD.SHL.U32 R11, R231, 0x4, RZ ;  /* 0x00000004e70b7824 */ /* 0x000fe200078e00ff */
[----:B------:R-:W-:Y:S01]  /*29a0*/  LOP3.LUT R5, R4, 0x8, R23, 0x78, !PT ;  /* 0x0000000804057812 */ /* 0x000fe200078e7817 */
[----:B------:R-:W-:Y:S01]  /*29b0*/  USHF.L.U32 UR10, UR10, 0x6, URZ ;  /* 0x000000060a0a7899 */ /* 0x000fe200080006ff */
[----:B------:R-:W-:Y:S01]  /*29c0*/  LOP3.LUT R7, R10, 0xc0, RZ, 0xc0, !PT ;  /* 0x000000c00a077812 */ /* 0x000fe200078ec0ff */
[----:B------:R-:W-:Y:S01]  /*29d0*/  USHF.L.U32 UR11, UR11, 0x6, URZ ;  /* 0x000000060b0b7899 */ /* 0x000fe200080006ff */
[----:B------:R-:W-:-:S02]  /*29e0*/  SEL R229, R229, 0xffffffe0, !P0 ;  /* 0xffffffe0e5e57807 */ /* 0x000fc40004000000 */
[----:B------:R-:W-:Y:S01]  /*29f0*/  LOP3.LUT R7, R7, 0x18, R11, 0xf8, !PT ;  /* 0x0000001807077812 */ /* 0x000fe200078ef80b */
[----:B------:R-:W-:Y:S01]  /*2a00*/  BAR.SYNC.DEFER_BLOCKING 0x0 ;  /* 0x0000000000007b1d */ /* 0x000fe20000010000 */
[C---:B------:R-:W-:Y:S02]  /*2a10*/  LOP3.LUT P1, RZ, R231.reuse, 0x4, RZ, 0xc0, !PT ;  /* 0x00000004e7ff7812 */ /* 0x040fe4000782c0ff */
[----:B------:R-:W-:Y:S01]  /*2a20*/  LOP3.LUT P2, RZ, R231, 0x8, RZ, 0xc0, !PT ;  /* 0x00000008e7ff7812 */ /* 0x000fe2000784c0ff */
[----:B---3--:R-:W-:Y:S01]  /*2a30*/  IMAD.SHL.U32 R2, R22, 0x10, RZ ;  /* 0x0000001016027824 */ /* 0x008fe200078e00ff */
[----:B------:R-:W-:-:S04]  /*2a40*/  SHF.R.U32.HI R3, RZ, 0x4, R22 ;  /* 0x00000004ff037819 */ /* 0x000fc80000011616 */
[--C-:B------:R-:W-:Y:S02]  /*2a50*/  LOP3.LUT R0, R0, 0x3c00, R2.reuse, 0xf8, !PT ;  /* 0x00003c0000007812 */ /* 0x100fe400078ef802 */
[----:B------:R-:W-:Y:S02]  /*2a60*/  LOP3.LUT R3, R3, 0x8, RZ, 0xc0, !PT ;  /* 0x0000000803037812 */ /* 0x000fe400078ec0ff */
[--C-:B------:R-:W-:Y:S02]  /*2a70*/  LOP3.LUT R6, R6, 0x200, R2.reuse, 0xf8, !PT ;  /* 0x0000020006067812 */ /* 0x100fe400078ef802 */
[----:B------:R-:W-:Y:S02]  /*2a80*/  LOP3.LUT R2, R0, 0x100, R2, 0xf8, !PT ;  /* 0x0000010000027812 */ /* 0x000fe400078ef802 */
[--C-:B------:R-:W-:Y:S01]  /*2a90*/  LOP3.LUT R0, R4, 0x8, R22.reuse, 0x78, !PT ;  /* 0x0000000804007812 */ /* 0x100fe200078e7816 */
[----:B------:R-:W-:Y:S01]  /*2aa0*/  IMAD.U32 R4, RZ, RZ, UR44 ;  /* 0x0000002cff047e24 */ /* 0x000fe2000f8e00ff */
[----:B------:R-:W-:-:S02]  /*2ab0*/  LOP3.LUT R3, R3, 0x10, R22, 0xf8, !PT ;  /* 0x0000001003037812 */ /* 0x000fc400078ef816 */
[----:B------:R-:W-:Y:S02]  /*2ac0*/  LOP3.LUT R0, R2, R0, RZ, 0xfc, !PT ;  /* 0x0000000002007212 */ /* 0x000fe400078efcff */
[----:B------:R-:W-:Y:S01]  /*2ad0*/  LOP3.LUT R2, R3, 0xc0, R8, 0xf8, !PT ;  /* 0x000000c003027812 */ /* 0x000fe200078ef808 */
[----:B------:R-:W-:Y:S01]  /*2ae0*/  IMAD.U32 R3, RZ, RZ, UR46 ;  /* 0x0000002eff037e24 */ /* 0x000fe2000f8e00ff */
[----:B------:R-:W-:Y:S02]  /*2af0*/  IADD3 R4, PT, PT, R4, UR38, R242 ;  /* 0x0000002604047c10 */ /* 0x000fe4000fffe0f2 */
[----:B------:R-:W-:Y:S02]  /*2b00*/  LOP3.LUT R2, R2, R9, RZ, 0x3c, !PT ;  /* 0x0000000902027212 */ /* 0x000fe400078e3cff */
[----:B------:R-:W-:Y:S01]  /*2b10*/  IADD3 R236, PT, PT, R4, -0x1f, -R3 ;  /* 0xffffffe104ec7810 */ /* 0x000fe20007ffe803 */
[----:B------:R-:W-:Y:S01]  /*2b20*/  IMAD.SHL.U32 R3, R231, 0x10, RZ ;  /* 0x00000010e7037824 */ /* 0x000fe200078e00ff */
[----:B------:R-:W-:-:S02]  /*2b30*/  LOP3.LUT R4, R10, 0x120, RZ, 0xc0, !PT ;  /* 0x000001200a047812 */ /* 0x000fc400078ec0ff */
[----:B------:R-:W-:Y:S02]  /*2b40*/  LEA R226, R0, UR6, 0x1 ;  /* 0x0000000600e27c11 */ /* 0x000fe4000f8e08ff */
[----:B------:R-:W-:Y:S02]  /*2b50*/  LOP3.LUT R224, R2, 0x120, R8, 0xf8, !PT ;  /* 0x0000012002e07812 */ /* 0x000fe400078ef808 */
[----:B------:R-:W-:Y:S01]  /*2b60*/  LOP3.LUT R2, R4, 0x200, R3, 0xf8, !PT ;  /* 0x0000020004027812 */ /* 0x000fe200078ef803 */
[C---:B------:R-:W-:Y:S01]  /*2b70*/  VIADD R4, R226.reuse, 0xf000 ;  /* 0x0000f000e2047836 */ /* 0x040fe20000000000 */
[----:B------:R3:W4:Y:S01]  /*2b80*/  LDSM.16.M88.4 R176, [R226+0xf000] ;  /* 0x00f00000e2b0783b */ /* 0x0007220000000200 */
[----:B------:R-:W-:Y:S01]  /*2b90*/  VIADD R220, R226, 0xf020 ;  /* 0x0000f020e2dc7836 */ /* 0x000fe20000000000 */
[----:B------:R-:W-:Y:S01]  /*2ba0*/  LOP3.LUT R3, R3, 0x1c0, RZ, 0xc0, !PT ;  /* 0x000001c003037812 */ /* 0x000fe200078ec0ff */
[----:B------:R-:W-:Y:S01]  /*2bb0*/  @P0 VIADD R220, R4, 0xffffffe0 ;  /* 0xffffffe004dc0836 */ /* 0x000fe20000000000 */
[----:B------:R3:W1:Y:S01]  /*2bc0*/  LDSM.16.M88.4 R180, [R226+0xf400] ;  /* 0x00f40000e2b4783b */ /* 0x0006620000000200 */
[----:B------:R-:W-:Y:S01]  /*2bd0*/  LOP3.LUT R0, R7, 0x8, R24, 0x78, !PT ;  /* 0x0000000807007812 */ /* 0x000fe200078e7818 */
[----:B------:R-:W-:Y:S01]  /*2be0*/  IMAD.IADD R227, R226, 0x1, R229 ;  /* 0x00000001e2e37824 */ /* 0x000fe200078e02e5 */
[----:B------:R-:W-:Y:S01]  /*2bf0*/  LOP3.LUT R6, R6, R5, RZ, 0xfc, !PT ;  /* 0x0000000506067212 */ /* 0x000fe200078efcff */
[----:B------:R3:W1:Y:S01]  /*2c00*/  LDSM.16.M88.4 R184, [R220] ;  /* 0x00000000dcb8783b */ /* 0x0006620000000200 */
[----:B------:R-:W-:-:S02]  /*2c10*/  LOP3.LUT R5, R10, 0x7400, RZ, 0xc0, !PT ;  /* 0x000074000a057812 */ /* 0x000fc400078ec0ff */
[--C-:B------:R-:W-:Y:S01]  /*2c20*/  LOP3.LUT R3, R3, 0x38, R25.reuse, 0xf8, !PT ;  /* 0x0000003803037812 */ /* 0x100fe200078ef819 */
[----:B------:R3:W1:Y:S01]  /*2c30*/  LDSM.16.M88.4 R188, [R220+0x400] ;  /* 0x00040000dcbc783b */ /* 0x0006620000000200 */
[----:B------:R-:W-:Y:S01]  /*2c40*/  LOP3.LUT R230, R2, R0, RZ, 0xfc, !PT ;  /* 0x0000000002e67212 */ /* 0x000fe200078efcff */
[----:B------:R-:W-:Y:S01]  /*2c50*/  IMAD.MOV.U32 R0, RZ, RZ, 0x10 ;  /* 0x00000010ff007424 */ /* 0x000fe200078e00ff */
[----:B------:R-:W-:Y:S01]  /*2c60*/  LEA R225, R6, UR6, 0x1 ;  /* 0x0000000606e17c11 */ /* 0x000fe2000f8e08ff */
[----:B------:R3:W1:Y:S01]  /*2c70*/  LDSM.16.M88.4 R200, [R220+0x2000] ;  /* 0x00200000dcc8783b */ /* 0x0006620000000200 */
[----:B------:R-:W-:Y:S02]  /*2c80*/  LEA R224, R224, UR6, 0x1 ;  /* 0x00000006e0e07c11 */ /* 0x000fe4000f8e08ff */
[----:B------:R-:W-:Y:S01]  /*2c90*/  LOP3.LUT R5, R5, 0x6, R25, 0xf8, !PT ;  /* 0x0000000605057812 */ /* 0x000fe200078ef819 */
[----:B------:R3:W1:Y:S01]  /*2ca0*/  LDSM.16.M88.4 R204, [R220+0x2400] ;  /* 0x00240000dccc783b */ /* 0x0006620000000200 */
[----:B------:R-:W-:Y:S01]  /*2cb0*/  LOP3.LUT R3, R3, 0x20, R24, 0x78, !PT ;  /* 0x0000002003037812 */ /* 0x000fe200078e7818 */
[----:B------:R-:W-:Y:S01]  /*2cc0*/  VIADD R225, R225, UR5 ;  /* 0x00000005e1e17c36 */ /* 0x000fe20008000000 */
[----:B------:R-:W-:Y:S01]  /*2cd0*/  LOP3.LUT P0, RZ, R231, 0x2, RZ, 0xc0, !PT ;  /* 0x00000002e7ff7812 */ /* 0x000fe2000780c0ff */
[----:B------:R3:W1:Y:S01]  /*2ce0*/  LDSM.16.M88.4 R216, [R220+0x4000] ;  /* 0x00400000dcd8783b */ /* 0x0006620000000200 */
[----:B------:R-:W-:Y:S01]  /*2cf0*/  LOP3.LUT R252, R5, R3, RZ, 0xfc, !PT ;  /* 0x0000000305fc7212 */ /* 0x000fe200078efcff */
[----:B------:R-:W-:Y:S01]  /*2d00*/  VIADD R224, R224, UR5 ;  /* 0x00000005e0e07c36 */ /* 0x000fe20008000000 */
[----:B------:R-:W-:Y:S01]  /*2d10*/  SEL R0, R0, 0xfffffff0, !P1 ;  /* 0xfffffff000007807 */ /* 0x000fe20004800000 */
[----:B------:R-:W1:Y:S01]  /*2d20*/  LDSM.16.M88.4 R220, [R220+0x4400] ;  /* 0x00440000dcdc783b */ /* 0x000e620000000200 */
[----:B------:R-:W-:-:S03]  /*2d30*/  SEL R228, R228, 0xffffffe0, !P0 ;  /* 0xffffffe0e4e47807 */ /* 0x000fc60004000000 */
[----:B------:R3:W1:Y:S04]  /*2d40*/  LDSM.16.M88.4 R192, [R226+0x11000] ;  /* 0x01100000e2c0783b */ /* 0x0006680000000200 */
[----:B------:R3:W1:Y:S04]  /*2d50*/  LDSM.16.M88.4 R196, [R226+0x11400] ;  /* 0x01140000e2c4783b */ /* 0x0006680000000200 */
[----:B------:R3:W1:Y:S04]  /*2d60*/  LDSM.16.M88.4 R208, [R226+0x13000] ;  /* 0x01300000e2d0783b */ /* 0x0006680000000200 */
[----:B--2-4-:R3:W1:Y:S02]  /*2d70*/  LDSM.16.M88.4 R212, [R226+0x13400] ;  /* 0x01340000e2d4783b */ /* 0x0146640000000200 */
.L_x_95:
[----:B------:R-:W0:Y:S01]  /*2d80*/  LDGDEPBAR ;  /* 0x00000000000079af */ /* 0x000e220000000000 */
[----:B------:R-:W-:Y:S01]  /*2d90*/  IMAD.IADD R0, R225, 0x1, R229 ;  /* 0x00000001e1007824 */ /* 0x000fe200078e02e5 */
[----:B------:R-:W-:Y:S01]  /*2da0*/  UIADD3 UR44, UPT, UPT, UR44, -0x40, URZ ;  /* 0xffffffc02c2c7890 */ /* 0x000fe2000fffe0ff */
[----:B------:R-:W-:Y:S01]  /*2db0*/  IMAD.SHL.U32 R2, R231, 0x2, RZ ;  /* 0x00000002e7027824 */ /* 0x000fe200078e00ff */
[----:B------:R-:W-:Y:S01]  /*2dc0*/  USHF.L.U32 UR5, UR40, 0x7, URZ ;  /* 0x0000000728057899 */ /* 0x000fe200080006ff */
[--C-:B------:R-:W-:Y:S01]  /*2dd0*/  SHF.R.U32.HI R232, RZ, 0x1, R231.reuse ;  /* 0x00000001ffe87819 */ /* 0x100fe200000116e7 */
[----:B------:R-:W-:Y:S01]  /*2de0*/  UISETP.GE.AND UP0, UPT, UR44, UR49, UPT ;  /* 0x000000312c00728c */ /* 0x000fe2000bf06270 */
[----:B------:R-:W-:Y:S01]  /*2df0*/  IMAD.MOV.U32 R3, RZ, RZ, 0x20 ;  /* 0x00000020ff037424 */ /* 0x000fe200078e00ff */
[----:B------:R-:W-:Y:S01]  /*2e00*/  UIADD3 UR5, UPT, UPT, UR5, 0x80, URZ ;  /* 0x0000008005057890 */ /* 0x000fe2000fffe0ff */
[----:B-----5:R-:W-:Y:S01]  /*2e10*/  FSETP.NEU.FTZ.AND P3, PT, R251, -INF , PT ;  /* 0xff800000fb00780b */ /* 0x020fe20003f7d000 */
        /* <DEDUP_REMOVED lines=8> */
[----:B------:R-:W4:Y:S08]  /*2ea0*/  LDSM.16.M88.4 R28, [R225+0x800] ;  /* 0x00080000e11c783b */ /* 0x000f300000000200 */
[----:B------:R-:W3:Y:S08]  /*2eb0*/  LDSM.16.M88.4 R132, [R226+0x9400] ;  /* 0x00940000e284783b */ /* 0x000ef00000000200 */
[----:B------:R-:W-:Y:S08]  /*2ec0*/  LDSM.16.M88.4 R136, [R0] ;  /* 0x000000000088783b */ /* 0x000ff00000000200 */
[----:B------:R-:W1:Y:S01]  /*2ed0*/  LDSM.16.M88.4 R140, [R227+0x9000] ;  /* 0x00900000e38c783b */ /* 0x000e620000000200 */
[-C--:B--2---:R-:W-:Y:S07]  /*2ee0*/  HMMA.16816.F32 R4, R32, R16.reuse, RZ ;  /* 0x000000102004723c */ /* 0x084fee00000018ff */
[----:B------:R-:W2:Y:S01]  /*2ef0*/  LDSM.16.M88.4 R144, [R0+0x800] ;  /* 0x000800000090783b */ /* 0x000ea20000000200 */
[C---:B----4-:R-:W-:Y:S07]  /*2f00*/  HMMA.16816.F32 R8, R28.reuse, R16, RZ ;  /* 0x000000101c08723c */ /* 0x050fee00000018ff */
[----:B------:R-:W4:Y:S01]  /*2f10*/  LDSM.16.M88.4 R148, [R227+0x9400] ;  /* 0x00940000e394783b */ /* 0x000f220000000200 */
[-C--:B------:R-:W-:Y:S07]  /*2f20*/  HMMA.16816.F32 R12, R28, R18.reuse, RZ ;  /* 0x000000121c0c723c */ /* 0x080fee00000018ff */
[----:B------:R-:W-:Y:S01]  /*2f30*/  LDSM.16.M88.4 R152, [R225+0x1000] ;  /* 0x00100000e198783b */ /* 0x000fe20000000200 */
[C---:B------:R-:W-:Y:S07]  /*2f40*/  HMMA.16816.F32 R16, R32.reuse, R18, RZ ;  /* 0x000000122010723c */ /* 0x040fee00000018ff */
[----:B------:R-:W4:Y:S01]  /*2f50*/  LDSM.16.M88.4 R156, [R226+0xb000] ;  /* 0x00b00000e29c783b */ /* 0x000f220000000200 */
[-C--:B---3--:R-:W-:Y:S07]  /*2f60*/  HMMA.16816.F32 R20, R32, R132.reuse, RZ ;  /* 0x000000842014723c */ /* 0x088fee00000018ff */
[----:B------:R-:W3:Y:S01]  /*2f70*/  LDSM.16.M88.4 R160, [R225+0x1800] ;  /* 0x00180000e1a0783b */ /* 0x000ee20000000200 */
[C---:B------:R-:W-:Y:S07]  /*2f80*/  HMMA.16816.F32 R24, R28.reuse, R132, RZ ;  /* 0x000000841c18723c */ /* 0x040fee00000018ff */
[----:B------:R-:W-:Y:S01]  /*2f90*/  LDSM.16.M88.4 R164, [R0+0x1000] ;  /* 0x0010000000a4783b */ /* 0x000fe20000000200 */
[-C--:B------:R-:W-:Y:S07]  /*2fa0*/  HMMA.16816.F32 R28, R28, R134.reuse, RZ ;  /* 0x000000861c1c723c */ /* 0x080fee00000018ff */
[----:B------:R-:W-:Y:S01]  /*2fb0*/  LDSM.16.M88.4 R168, [R227+0xb000] ;  /* 0x00b00000e3a8783b */ /* 0x000fe20000000200 */
[----:B------:R-:W-:Y:S07]  /*2fc0*/  HMMA.16816.F32 R32, R32, R134, RZ ;  /* 0x000000862020723c */ /* 0x000fee00000018ff */
[----:B------:R-:W3:Y:S01]  /*2fd0*/  LDSM.16.M88.4 R132, [R226+0xb400] ;  /* 0x00b40000e284783b */ /* 0x000ee20000000200 */
[-C--:B-1----:R-:W-:Y:S07]  /*2fe0*/  HMMA.16816.F32 R4, R136, R140.reuse, R4 ;  /* 0x0000008c8804723c */ /* 0x082fee0000001804 */
[----:B------:R-:W1:Y:S01]  /*2ff0*/  LDSM.16.M88.4 R172, [R0+0x1800] ;  /* 0x0018000000ac783b */ /* 0x000e620000000200 */
[C---:B--2---:R-:W-:Y:S08]  /*3000*/  HMMA.16816.F32 R8, R144.reuse, R140, R8 ;  /* 0x0000008c9008723c */ /* 0x044ff00000001808 */
[-C--:B------:R-:W-:Y:S08]  /*3010*/  HMMA.16816.F32 R12, R144, R142.reuse, R12 ;  /* 0x0000008e900c723c */ /* 0x080ff0000000180c */
[C---:B------:R-:W-:Y:S01]  /*3020*/  HMMA.16816.F32 R16, R136.reuse, R142, R16 ;  /* 0x0000008e8810723c */ /* 0x040fe20000001810 */
[----:B------:R-:W-:Y:S07]  /*3030*/  LDSM.16.M88.4 R140, [R225+0x2000] ;  /* 0x00200000e18c783b */ /* 0x000fee0000000200 */
[-C--:B----4-:R-:W-:Y:S08]  /*3040*/  HMMA.16816.F32 R20, R136, R148.reuse, R20 ;  /* 0x000000948814723c */ /* 0x090ff00000001814 */
[C---:B------:R-:W-:Y:S08]  /*3050*/  HMMA.16816.F32 R24, R144.reuse, R148, R24 ;  /* 0x000000949018723c */ /* 0x040ff00000001818 */
[-C--:B------:R-:W-:Y:S01]  /*3060*/  HMMA.16816.F32 R28, R144, R150.reuse, R28 ;  /* 0x00000096901c723c */ /* 0x080fe2000000181c */
[----:B------:R-:W-:Y:S07]  /*3070*/  LDSM.16.M88.4 R144, [R226+0xd000] ;  /* 0x00d00000e290783b */ /* 0x000fee0000000200 */
[----:B------:R-:W-:Y:S01]  /*3080*/  HMMA.16816.F32 R32, R136, R150, R32 ;  /* 0x000000968820723c */ /* 0x000fe20000001820 */
[----:B------:R-:W2:Y:S07]  /*3090*/  LDSM.16.M88.4 R136, [R227+0xb400] ;  /* 0x00b40000e388783b */ /* 0x000eae0000000200 */
[-C--:B------:R-:W-:Y:S01]  /*30a0*/  HMMA.16816.F32 R4, R152, R156.reuse, R4 ;  /* 0x0000009c9804723c */ /* 0x080fe20000001804 */
[----:B------:R-:W4:Y:S07]  /*30b0*/  LDSM.16.M88.4 R148, [R225+0x2800] ;  /* 0x00280000e194783b */ /* 0x000f2e0000000200 */
[C---:B---3--:R-:W-:Y:S08]  /*30c0*/  HMMA.16816.F32 R8, R160.reuse, R156, R8 ;  /* 0x0000009ca008723c */ /* 0x048ff00000001808 */
[-C--:B------:R-:W-:Y:S08]  /*30d0*/  HMMA.16816.F32 R12, R160, R158.reuse, R12 ;  /* 0x0000009ea00c723c */ /* 0x080ff0000000180c */
[C---:B------:R-:W-:Y:S01]  /*30e0*/  HMMA.16816.F32 R16, R152.reuse, R158, R16 ;  /* 0x0000009e9810723c */ /* 0x040fe20000001810 */
[----:B------:R-:W-:Y:S07]  /*30f0*/  LDSM.16.M88.4 R156, [R227+0xd000] ;  /* 0x00d00000e39c783b */ /* 0x000fee0000000200 */
[-C--:B------:R-:W-:Y:S08]  /*3100*/  HMMA.16816.F32 R20, R152, R132.reuse, R20 ;  /* 0x000000849814723c */ /* 0x080ff00000001814 */
[C---:B------:R-:W-:Y:S08]  /*3110*/  HMMA.16816.F32 R24, R160.reuse, R132, R24 ;  /* 0x00000084a018723c */ /* 0x040ff00000001818 */
[-C--:B------:R-:W-:Y:S08]  /*3120*/  HMMA.16816.F32 R28, R160, R134.reuse, R28 ;  /* 0x00000086a01c723c */ /* 0x080ff0000000181c */
[----:B------:R-:W-:Y:S01]  /*3130*/  HMMA.16816.F32 R32, R152, R134, R32 ;  /* 0x000000869820723c */ /* 0x000fe20000001820 */
[----:B------:R-:W3:Y:S07]  /*3140*/  LDSM.16.M88.4 R132, [R226+0xd400] ;  /* 0x00d40000e284783b */ /* 0x000eee0000000200 */
[-C--:B------:R-:W-:Y:S01]  /*3150*/  HMMA.16816.F32 R4, R164, R168.reuse, R4 ;  /* 0x000000a8a404723c */ /* 0x080fe20000001804 */
[----:B------:R-:W3:Y:S07]  /*3160*/  LDSM.16.M88.4 R152, [R0+0x2000] ;  /* 0x002000000098783b */ /* 0x000eee0000000200 */
[C---:B-1----:R-:W-:Y:S08]  /*3170*/  HMMA.16816.F32 R8, R172.reuse, R168, R8 ;  /* 0x000000a8ac08723c */ /* 0x042ff00000001808 */
[-C--:B------:R-:W-:Y:S08]  /*3180*/  HMMA.16816.F32 R12, R172, R170.reuse, R12 ;  /* 0x000000aaac0c723c */ /* 0x080ff0000000180c */
[C---:B------:R-:W-:Y:S08]  /*3190*/  HMMA.16816.F32 R16, R164.reuse, R170, R16 ;  /* 0x000000aaa410723c */ /* 0x040ff00000001810 */
[-C--:B--2---:R-:W-:Y:S08]  /*31a0*/  HMMA.16816.F32 R20, R164, R136.reuse, R20 ;  /* 0x00000088a414723c */ /* 0x084ff00000001814 */
[C---:B------:R-:W-:Y:S08]  /*31b0*/  HMMA.16816.F32 R24, R172.reuse, R136, R24 ;  /* 0x00000088ac18723c */ /* 0x040ff00000001818 */
[-C--:B------:R-:W-:Y:S08]  /*31c0*/  HMMA.16816.F32 R28, R172, R138.reuse, R28 ;  /* 0x0000008aac1c723c */ /* 0x080ff0000000181c */
[----:B------:R-:W-:Y:S01]  /*31d0*/  HMMA.16816.F32 R32, R164, R138, R32 ;  /* 0x0000008aa420723c */ /* 0x000fe20000001820 */
[----:B------:R1:W2:Y:S03]  /*31e0*/  LDSM.16.M88.4 R136, [R0+0x2800] ;  /* 0x002800000088783b */ /* 0x0002a60000000200 */
[--C-:B------:R-:W-:Y:S04]  /*31f0*/  SHF.R.U32.HI R164, RZ, 0x1, R231.reuse ;  /* 0x00000001ffa47819 */ /* 0x100fe800000116e7 */
[-C--:B------:R-:W-:Y:S08]  /*3200*/  HMMA.16816.F32 R4, R140, R144.reuse, R4 ;  /* 0x000000908c04723c */ /* 0x080ff00000001804 */
[C---:B----4-:R-:W-:Y:S04]  /*3210*/  HMMA.16816.F32 R8, R148.reuse, R144, R8 ;  /* 0x000000909408723c */ /* 0x050fe80000001808 */
[----:B------:R-:W-:Y:S04]  /*3220*/  LEA R144, R252, UR4, 0x1 ;  /* 0x00000004fc907c11 */ /* 0x000fe8000f8e08ff */
[-C--:B------:R-:W-:Y:S03]  /*3230*/  HMMA.16816.F32 R12, R148, R146.reuse, R12 ;  /* 0x00000092940c723c */ /* 0x080fe6000000180c */
[----:B-1----:R-:W-:Y:S01]  /*3240*/  @!P0 LOP3.LUT R0, R2, 0x6, RZ, 0xc0, !PT ;  /* 0x0000000602008812 */ /* 0x002fe200078ec0ff */
[----:B------:R-:W-:Y:S03]  /*3250*/  IMAD.U32 R2, RZ, RZ, UR40 ;  /* 0x00000028ff027e24 */ /* 0x000fe6000f8e00ff */
[----:B------:R-:W-:Y:S01]  /*3260*/  @!P0 LOP3.LUT R0, R0, 0x1e0, R232, 0xf8, !PT ;  /* 0x000001e000008812 */ /* 0x000fe200078ef8e8 */
[C---:B------:R-:W-:Y:S04]  /*3270*/  HMMA.16816.F32 R16, R140.reuse, R146, R16 ;  /* 0x000000928c10723c */ /* 0x040fe80000001810 */
[----:B------:R-:W-:Y:S02]  /*3280*/  @!P0 IMAD R0, R2, 0x80, R0 ;  /* 0x0000008002008824 */ /* 0x000fe400078e0200 */
[C---:B------:R-:W-:Y:S02]  /*3290*/  VIADD R147, R144.reuse, 0x13000 ;  /* 0x0001300090937836 */ /* 0x040fe40000000000 */
[-C--:B---3--:R-:W-:Y:S01]  /*32a0*/  HMMA.16816.F32 R20, R140, R132.reuse, R20 ;  /* 0x000000848c14723c */ /* 0x088fe20000001814 */
[----:B------:R-:W-:Y:S02]  /*32b0*/  IMAD.MOV.U32 R2, RZ, RZ, 0x8 ;  /* 0x00000008ff027424 */ /* 0x000fe400078e00ff */
[----:B------:R-:W-:Y:S05]  /*32c0*/  VIADD R146, R144, 0x13020 ;  /* 0x0001302090927836 */ /* 0x000fea0000000000 */
[C---:B------:R-:W-:Y:S04]  /*32d0*/  HMMA.16816.F32 R24, R148.reuse, R132, R24 ;  /* 0x000000849418723c */ /* 0x040fe80000001818 */
[----:B------:R-:W-:Y:S01]  /*32e0*/  @!P0 VIMNMX R133, PT, PT, R236, UR38, PT ;  /* 0x00000026ec858c48 */ /* 0x000fe2000bfe0100 */
[----:B------:R-:W-:Y:S03]  /*32f0*/  FMUL.FTZ R132, R249, 1.4426950216293334961 ;  /* 0x3fb8aa3bf9847820 */ /* 0x000fe60000410000 */
[-C--:B------:R-:W-:Y:S08]  /*3300*/  HMMA.16816.F32 R28, R148, R134.reuse, R28 ;  /* 0x00000086941c723c */ /* 0x080ff0000000181c */
[----:B------:R-:W-:Y:S01]  /*3310*/  HMMA.16816.F32 R32, R140, R134, R32 ;  /* 0x000000868c20723c */ /* 0x000fe20000001820 */
[----:B------:R-:W-:Y:S03]  /*3320*/  IMAD.MOV.U32 R143, RZ, RZ, 0x10 ;  /* 0x00000010ff8f7424 */ /* 0x000fe600078e00ff */
[----:B------:R-:W-:Y:S01]  /*3330*/  @!P0 VIADD R142, R0, 0x1 ;  /* 0x00000001008e8836 */ /* 0x000fe20000000000 */
[C---:B------:R-:W-:Y:S01]  /*3340*/  @!P0 VIADDMNMX R141, R236.reuse, -R3, UR38, PT ;  /* 0x00000026ec8d8e46 */ /* 0x040fe2000b800903 */
[----:B------:R-:W-:Y:S01]  /*3350*/  IMAD.MOV.U32 R3, RZ, RZ, 0x18 ;  /* 0x00000018ff037424 */ /* 0x000fe200078e00ff */
[----:B------:R-:W-:Y:S01]  /*3360*/  SEL R143, R143, 0xfffffff0, !P1 ;  /* 0xfffffff08f8f7807 */ /* 0x000fe20004800000 */
[-C--:B------:R-:W-:Y:S05]  /*3370*/  HMMA.16816.F32 R4, R152, R156.reuse, R4 ;  /* 0x0000009c9804723c */ /* 0x080fea0000001804 */
[----:B------:R-:W-:Y:S01]  /*3380*/  @!P0 VIADDMNMX R135, R236, -R3, UR38, PT ;  /* 0x00000026ec878e46 */ /* 0x000fe2000b800903 */
[----:B------:R-:W-:Y:S01]  /*3390*/  IMAD.IADD R145, R143, 0x1, R144 ;  /* 0x000000018f917824 */ /* 0x000fe200078e0290 */
[----:B------:R-:W-:Y:S01]  /*33a0*/  @!P0 ISETP.GE.AND P4, PT, R0, R141, PT ;  /* 0x0000008d0000820c */ /* 0x000fe20003f86270 */
[C---:B--2---:R-:W-:Y:S04]  /*33b0*/  HMMA.16816.F32 R8, R136.reuse, R156, R8 ;  /* 0x0000009c8808723c */ /* 0x044fe80000001808 */
[----:B------:R-:W-:Y:S01]  /*33c0*/  FMUL.FTZ R140, R251, 1.4426950216293334961 ;  /* 0x3fb8aa3bfb8c7820 */ /* 0x000fe20000410000 */
[----:B------:R-:W-:Y:S01]  /*33d0*/  FMUL.FTZ R134, R250, 1.4426950216293334961 ;  /* 0x3fb8aa3bfa867820 */ /* 0x000fe20000410000 */
[----:B------:R-:W-:Y:S01]  /*33e0*/  @!P0 VIADDMNMX R3, R236, R2, UR38, PT ;  /* 0x00000026ec038e46 */ /* 0x000fe2000b800102 */
[----:B------:R-:W-:Y:S01]  /*33f0*/  FMUL.FTZ R2, R248, 1.4426950216293334961 ;  /* 0x3fb8aa3bf8027820 */ /* 0x000fe20000410000 */
[-C--:B------:R-:W-:Y:S03]  /*3400*/  HMMA.16816.F32 R12, R136, R158.reuse, R12 ;  /* 0x0000009e880c723c */ /* 0x080fe6000000180c */
[----:B------:R-:W-:Y:S02]  /*3410*/  @!P0 FSEL R4, R4, -INF , !P4 ;  /* 0xff80000004048808 */ /* 0x000fe40006000000 */
[----:B------:R-:W-:Y:S02]  /*3420*/  @!P0 ISETP.GE.AND P4, PT, R0, R135, PT ;  /* 0x000000870000820c */ /* 0x000fe40003f86270 */
[----:B------:R-:W-:Y:S01]  /*3430*/  FSEL R140, R140, RZ, P3 ;  /* 0x000000ff8c8c7208 */ /* 0x000fe20001800000 */
[C---:B------:R-:W-:Y:S04]  /*3440*/  HMMA.16816.F32 R16, R152.reuse, R158, R16 ;  /* 0x0000009e9810723c */ /* 0x040fe80000001810 */
[----:B------:R-:W-:Y:S01]  /*3450*/  @!P0 ISETP.GE.AND P3, PT, R142, R141, PT ;  /* 0x0000008d8e00820c */ /* 0x000fe20003f66270 */
[--C-:B------:R-:W-:Y:S01]  /*3460*/  FFMA.FTZ R4, R4, UR9, -R140.reuse ;  /* 0x0000000904047c23 */ /* 0x100fe2000801088c */
[----:B------:R-:W-:Y:S02]  /*3470*/  @!P0 FSEL R6, R6, -INF , !P4 ;  /* 0xff80000006068808 */ /* 0x000fe40006000000 */
[----:B------:R-:W-:Y:S01]  /*3480*/  @!P0 ISETP.GE.AND P4, PT, R142, R135, PT ;  /* 0x000000878e00820c */ /* 0x000fe20003f86270 */
[----:B------:R-:W-:Y:S01]  /*3490*/  MUFU.EX2 R148, R4 ;  /* 0x0000000400947308 */ /* 0x000fe20000000800 */
[----:B------:R-:W-:Y:S02]  /*34a0*/  @!P0 FSEL R5, R5, -INF , !P3 ;  /* 0xff80000005058808 */ /* 0x000fe40005800000 */
[----:B------:R-:W-:Y:S02]  /*34b0*/  FSETP.NEU.FTZ.AND P3, PT, R250, -INF , PT ;  /* 0xff800000fa00780b */ /* 0x000fe40003f7d000 */
[----:B------:R-:W-:Y:S01]  /*34c0*/  @!P0 FSEL R7, R7, -INF , !P4 ;  /* 0xff80000007078808 */ /* 0x000fe20006000000 */
[----:B------:R-:W-:Y:S01]  /*34d0*/  FFMA.FTZ R5, R5, UR9, -R140 ;  /* 0x0000000905057c23 */ /* 0x000fe2000801088c */
[-C--:B------:R-:W-:Y:S02]  /*34e0*/  @!P0 ISETP.GE.AND P4, PT, R0, R133.reuse, PT ;  /* 0x000000850000820c */ /* 0x080fe40003f86270 */
[----:B------:R-:W-:Y:S01]  /*34f0*/  FSEL R134, R134, RZ, P3 ;  /* 0x000000ff86867208 */ /* 0x000fe20001800000 */
[----:B------:R-:W1:Y:S01]  /*3500*/  MUFU.EX2 R163, R5 ;  /* 0x0000000500a37308 */ /* 0x000e620000000800 */
[----:B------:R-:W-:Y:S02]  /*3510*/  @!P0 FSEL R8, R8, -INF , !P4 ;  /* 0xff80000008088808 */ /* 0x000fe40006000000 */
[----:B------:R-:W-:Y:S01]  /*3520*/  @!P0 ISETP.GE.AND P4, PT, R142, R133, PT ;  /* 0x000000858e00820c */ /* 0x000fe20003f86270 */
[--C-:B------:R-:W-:Y:S01]  /*3530*/  FFMA.FTZ R6, R6, UR9, -R134.reuse ;  /* 0x0000000906067c23 */ /* 0x100fe20008010886 */
[----:B------:R-:W-:Y:S01]  /*3540*/  FFMA.FTZ R7, R7, UR9, -R134 ;  /* 0x0000000907077c23 */ /* 0x000fe20008010886 */
[----:B------:R-:W-:Y:S04]  /*3550*/  FSETP.NEU.FTZ.AND P3, PT, R249, -INF , PT ;  /* 0xff800000f900780b */ /* 0x000fe80003f7d000 */
[----:B------:R-:W-:Y:S01]  /*3560*/  MUFU.EX2 R247, R6 ;  /* 0x0000000600f77308 */ /* 0x000fe20000000800 */
[----:B------:R-:W-:Y:S02]  /*3570*/  @!P0 FSEL R9, R9, -INF , !P4 ;  /* 0xff80000009098808 */ /* 0x000fe40006000000 */
[----:B------:R-:W-:Y:S02]  /*3580*/  FSEL R132, R132, RZ, P3 ;  /* 0x000000ff84847208 */ /* 0x000fe40001800000 */
[----:B------:R-:W-:Y:S02]  /*3590*/  FSETP.NEU.FTZ.AND P3, PT, R248, -INF , PT ;  /* 0xff800000f800780b */ /* 0x000fe40003f7d000 */
[-C--:B------:R-:W-:Y:S03]  /*35a0*/  @!P0 ISETP.GE.AND P4, PT, R0, R3.reuse, PT ;  /* 0x000000030000820c */ /* 0x080fe60003f86270 */
[----:B------:R2:W-:Y:S01]  /*35b0*/  MUFU.EX2 R246, R7 ;  /* 0x0000000700f67308 */ /* 0x0005e20000000800 */
[--C-:B------:R-:W-:Y:S01]  /*35c0*/  FFMA.FTZ R9, R9, UR9, -R132.reuse ;  /* 0x0000000909097c23 */ /* 0x100fe20008010884 */
[----:B------:R-:W-:Y:S01]  /*35d0*/  FFMA.FTZ R8, R8, UR9, -R132 ;  /* 0x0000000908087c23 */ /* 0x000fe20008010884 */
[----:B------:R-:W-:Y:S02]  /*35e0*/  FSEL R2, R2, RZ, P3 ;  /* 0x000000ff02027208 */ /* 0x000fe40001800000 */
[----:B------:R-:W-:Y:S02]  /*35f0*/  @!P0 ISETP.GE.AND P3, PT, R142, R3, PT ;  /* 0x000000038e00820c */ /* 0x000fe40003f66270 */
[----:B------:R-:W-:Y:S03]  /*3600*/  @!P0 FSEL R10, R10, -INF , !P4 ;  /* 0xff8000000a0a8808 */ /* 0x000fe60006000000 */
[----:B------:R3:W-:Y:S01]  /*3610*/  MUFU.EX2 R161, R9 ;  /* 0x0000000900a17308 */ /* 0x0007e20000000800 */
[----:B------:R-:W-:Y:S01]  /*3620*/  @!P0 FSEL R11, R11, -INF , !P3 ;  /* 0xff8000000b0b8808 */ /* 0x000fe20005800000 */
[--C-:B------:R-:W-:Y:S04]  /*3630*/  FFMA.FTZ R10, R10, UR9, -R2.reuse ;  /* 0x000000090a0a7c23 */ /* 0x100fe80008010802 */
[----:B------:R-:W-:Y:S04]  /*3640*/  FFMA.FTZ R11, R11, UR9, -R2 ;  /* 0x000000090b0b7c23 */ /* 0x000fe80008010802 */
[----:B------:R4:W-:Y:S01]  /*3650*/  MUFU.EX2 R166, R8 ;  /* 0x0000000800a67308 */ /* 0x0009e20000000800 */
[----:B--2---:R-:W2:Y:S09]  /*3660*/  LDSM.16.M88.4 R4, [R227+0xd400] ;  /* 0x00d40000e304783b */ /* 0x004eb20000000200 */
[----:B------:R-:W-:Y:S01]  /*3670*/  MUFU.EX2 R168, R10 ;  /* 0x0000000a00a87308 */ /* 0x000fe20000000800 */
[C---:B---3--:R-:W-:Y:S05]  /*3680*/  @!P0 VIADD R9, R0.reuse, 0x8 ;  /* 0x0000000800098836 */ /* 0x048fea0000000000 */
[-C--:B------:R-:W-:Y:S04]  /*3690*/  @!P0 ISETP.GE.AND P3, PT, R9, R133.reuse, PT ;  /* 0x000000850900820c */ /* 0x080fe80003f66270 */
[----:B------:R-:W-:Y:S01]  /*36a0*/  MUFU.EX2 R167, R11 ;  /* 0x0000000b00a77308 */ /* 0x000fe20000000800 */
[----:B----4-:R-:W-:Y:S01]  /*36b0*/  @!P0 VIADD R8, R0, 0x9 ;  /* 0x0000000900088836 */ /* 0x010fe20000000000 */
[----:B------:R-:W-:Y:S04]  /*36c0*/  @!P0 FSEL R12, R12, -INF , !P3 ;  /* 0xff8000000c0c8808 */ /* 0x000fe80005800000 */
[----:B------:R-:W-:Y:S01]  /*36d0*/  @!P0 ISETP.GE.AND P3, PT, R8, R133, PT ;  /* 0x000000850800820c */ /* 0x000fe20003f66270 */
[--C-:B------:R-:W-:Y:S03]  /*36e0*/  FFMA.FTZ R12, R12, UR9, -R132.reuse ;  /* 0x000000090c0c7c23 */ /* 0x100fe60008010884 */
[----:B------:R-:W-:Y:S01]  /*36f0*/  @!P0 FSEL R13, R13, -INF , !P3 ;  /* 0xff8000000d0d8808 */ /* 0x000fe20005800000 */
[----:B------:R-:W-:Y:S01]  /*3700*/  MUFU.EX2 R160, R12 ;  /* 0x0000000c00a07308 */ /* 0x000fe20000000800 */
[-C--:B------:R-:W-:Y:S03]  /*3710*/  @!P0 ISETP.GE.AND P3, PT, R9, R3.reuse, PT ;  /* 0x000000030900820c */ /* 0x080fe60003f66270 */
[----:B------:R-:W-:Y:S01]  /*3720*/  FFMA.FTZ R13, R13, UR9, -R132 ;  /* 0x000000090d0d7c23 */ /* 0x000fe20008010884 */
[----:B------:R-:W-:Y:S02]  /*3730*/  @!P0 FSEL R14, R14, -INF , !P3 ;  /* 0xff8000000e0e8808 */ /* 0x000fe40005800000 */
[----:B------:R-:W-:Y:S03]  /*3740*/  @!P0 ISETP.GE.AND P3, PT, R8, R3, PT ;  /* 0x000000030800820c */ /* 0x000fe60003f66270 */
[----:B------:R-:W-:Y:S01]  /*3750*/  MUFU.EX2 R159, R13 ;  /* 0x0000000d009f7308 */ /* 0x000fe20000000800 */
[--C-:B------:R-:W-:Y:S01]  /*3760*/  FFMA.FTZ R14, R14, UR9, -R2.reuse ;  /* 0x000000090e0e7c23 */ /* 0x100fe20008010802 */
[----:B------:R-:W-:Y:S02]  /*3770*/  @!P0 FSEL R15, R15, -INF , !P3 ;  /* 0xff8000000f0f8808 */ /* 0x000fe40005800000 */
[-C--:B------:R-:W-:Y:S01]  /*3780*/  @!P0 ISETP.GE.AND P3, PT, R9, R141.reuse, PT ;  /* 0x0000008d0900820c */ /* 0x080fe20003f66270 */
[-C--:B--2---:R-:W-:Y:S05]  /*3790*/  HMMA.16816.F32 R20, R152, R4.reuse, R20 ;  /* 0x000000049814723c */ /* 0x084fea0000001814 */
[----:B------:R-:W-:Y:S01]  /*37a0*/  MUFU.EX2 R165, R14 ;  /* 0x0000000e00a57308 */ /* 0x000fe20000000800 */
[----:B------:R-:W-:Y:S01]  /*37b0*/  @!P0 FSEL R16, R16, -INF , !P3 ;  /* 0xff80000010108808 */ /* 0x000fe20005800000 */
[----:B------:R-:W-:Y:S01]  /*37c0*/  FFMA.FTZ R15, R15, UR9, -R2 ;  /* 0x000000090f0f7c23 */ /* 0x000fe20008010802 */
[----:B------:R-:W-:Y:S01]  /*37d0*/  @!P0 ISETP.GE.AND P3, PT, R8, R141, PT ;  /* 0x0000008d0800820c */ /* 0x000fe20003f66270 */
[C---:B------:R-:W-:Y:S06]  /*37e0*/  HMMA.16816.F32 R24, R136.reuse, R4, R24 ;  /* 0x000000048818723c */ /* 0x040fec0000001818 */
[----:B------:R-:W2:Y:S01]  /*37f0*/  MUFU.EX2 R162, R15 ;  /* 0x0000000f00a27308 */ /* 0x000ea20000000800 */
[----:B------:R-:W-:Y:S01]  /*3800*/  @!P0 FSEL R17, R17, -INF , !P3 ;  /* 0xff80000011118808 */ /* 0x000fe20005800000 */
[C---:B------:R-:W-:Y:S01]  /*3810*/  @!P0 VIADD R4, R0.reuse, 0x18 ;  /* 0x0000001800048836 */ /* 0x040fe20000000000 */
[-C--:B------:R-:W-:Y:S01]  /*3820*/  @!P0 ISETP.GE.AND P3, PT, R9, R135.reuse, PT ;  /* 0x000000870900820c */ /* 0x080fe20003f66270 */
[----:B------:R-:W-:Y:S01]  /*3830*/  @!P0 VIADD R9, R0, 0x11 ;  /* 0x0000001100098836 */ /* 0x000fe20000000000 */
[-C--:B------:R-:W-:Y:S03]  /*3840*/  HMMA.16816.F32 R28, R136, R6.reuse, R28 ;  /* 0x00000006881c723c */ /* 0x080fe6000000181c */
[----:B------:R-:W-:Y:S01]  /*3850*/  @!P0 FSEL R18, R18, -INF , !P3 ;  /* 0xff80000012128808 */ /* 0x000fe20005800000 */
[--C-:B------:R-:W-:Y:S01]  /*3860*/  FFMA.FTZ R16, R16, UR9, -R140.reuse ;  /* 0x0000000910107c23 */ /* 0x100fe2000801088c */
[----:B------:R-:W-:Y:S01]  /*3870*/  @!P0 ISETP.GE.AND P3, PT, R8, R135, PT ;  /* 0x000000870800820c */ /* 0x000fe20003f66270 */
[C---:B------:R-:W-:Y:S01]  /*3880*/  @!P0 VIADD R8, R0.reuse, 0x10 ;  /* 0x0000001000088836 */ /* 0x040fe20000000000 */
[----:B-1----:R-:W-:Y:S01]  /*3890*/  F2FP.F16.F32.PACK_AB R5, R163, R148 ;  /* 0x00000094a305723e */ /* 0x002fe200000000ff */
[----:B------:R-:W-:Y:S01]  /*38a0*/  HMMA.16816.F32 R32, R152, R6, R32 ;  /* 0x000000069820723c */ /* 0x000fe20000001820 */
[----:B------:R-:W-:Y:S03]  /*38b0*/  MUFU.EX2 R175, R16 ;  /* 0x0000001000af7308 */ /* 0x000fe60000000800 */
[----:B------:R-:W-:Y:S01]  /*38c0*/  @!P0 FSEL R19, R19, -INF , !P3 ;  /* 0xff80000013138808 */ /* 0x000fe20005800000 */
[----:B------:R-:W-:Y:S01]  /*38d0*/  @!P0 VIADD R0, R0, 0x19 ;  /* 0x0000001900008836 */ /* 0x000fe20000000000 */
[-C--:B------:R-:W-:Y:S01]  /*38e0*/  @!P0 ISETP.GE.AND P3, PT, R8, R141.reuse, PT ;  /* 0x0000008d0800820c */ /* 0x080fe20003f66270 */
[----:B------:R-:W-:Y:S01]  /*38f0*/  FFMA.FTZ R17, R17, UR9, -R140 ;  /* 0x0000000911117c23 */ /* 0x000fe2000801088c */
[--C-:B------:R-:W-:Y:S01]  /*3900*/  FFMA.FTZ R18, R18, UR9, -R134.reuse ;  /* 0x0000000912127c23 */ /* 0x100fe20008010886 */
[----:B------:R-:W-:Y:S01]  /*3910*/  FFMA.FTZ R19, R19, UR9, -R134 ;  /* 0x0000000913137c23 */ /* 0x000fe20008010886 */
[----:B------:R-:W-:Y:S01]  /*3920*/  @!P0 FSEL R20, R20, -INF , !P3 ;  /* 0xff80000014148808 */ /* 0x000fe20005800000 */
[----:B------:R-:W-:Y:S01]  /*3930*/  MUFU.EX2 R174, R17 ;  /* 0x0000001100ae7308 */ /* 0x000fe20000000800 */
[----:B------:R-:W-:Y:S01]  /*3940*/  @!P0 ISETP.GE.AND P3, PT, R9, R141, PT ;  /* 0x0000008d0900820c */ /* 0x000fe20003f66270 */
[----:B------:R1:W-:Y:S01]  /*3950*/  STS [R144+0x13000], R5 ;  /* 0x0130000590007388 */ /* 0x0003e20000000800 */
[----:B------:R-:W-:Y:S01]  /*3960*/  @!P0 ISETP.GE.AND P4, PT, R4, R3, PT ;  /* 0x000000030400820c */ /* 0x000fe20003f86270 */
[--C-:B------:R-:W-:Y:S01]  /*3970*/  FFMA.FTZ R20, R20, UR9, -R140.reuse ;  /* 0x0000000914147c23 */ /* 0x100fe2000801088c */
[----:B------:R-:W-:Y:S02]  /*3980*/  @!P0 FSEL R21, R21, -INF , !P3 ;  /* 0xff80000015158808 */ /* 0x000fe40005800000 */
[-C--:B------:R-:W-:Y:S03]  /*3990*/  @!P0 ISETP.GE.AND P3, PT, R8, R135.reuse, PT ;  /* 0x000000870800820c */ /* 0x080fe60003f66270 */
[----:B------:R-:W-:Y:S01]  /*39a0*/  MUFU.EX2 R245, R18 ;  /* 0x0000001200f57308 */ /* 0x000fe20000000800 */
[----:B------:R-:W-:Y:S01]  /*39b0*/  @!P0 FSEL R30, R30, -INF , !P4 ;  /* 0xff8000001e1e8808 */ /* 0x000fe20006000000 */
[----:B------:R-:W-:Y:S01]  /*39c0*/  FFMA.FTZ R21, R21, UR9, -R140 ;  /* 0x0000000915157c23 */ /* 0x000fe2000801088c */
[----:B------:R-:W-:Y:S02]  /*39d0*/  @!P0 FSEL R22, R22, -INF , !P3 ;  /* 0xff80000016168808 */ /* 0x000fe40005800000 */
[----:B------:R-:W-:Y:S01]  /*39e0*/  @!P0 ISETP.GE.AND P3, PT, R9, R135, PT ;  /* 0x000000870900820c */ /* 0x000fe20003f66270 */
[----:B------:R-:W-:Y:S01]  /*39f0*/  FFMA.FTZ R30, R30, UR9, -R2 ;  /* 0x000000091e1e7c23 */ /* 0x000fe20008010802 */
[----:B--2---:R-:W-:Y:S03]  /*3a00*/  F2FP.F16.F32.PACK_AB R7, R162, R165 ;  /* 0x000000a5a207723e */ /* 0x004fe600000000ff */
[----:B------:R-:W-:Y:S01]  /*3a10*/  MUFU.EX2 R244, R19 ;  /* 0x0000001300f47308 */ /* 0x000fe20000000800 */
[----:B------:R-:W-:Y:S01]  /*3a20*/  @!P0 FSEL R23, R23, -INF , !P3 ;  /* 0xff80000017178808 */ /* 0x000fe20005800000 */
[--C-:B------:R-:W-:Y:S01]  /*3a30*/  FFMA.FTZ R22, R22, UR9, -R134.reuse ;  /* 0x0000000916167c23 */ /* 0x100fe20008010886 */
[-C--:B------:R-:W-:Y:S03]  /*3a40*/  @!P0 ISETP.GE.AND P3, PT, R8, R133.reuse, PT ;  /* 0x000000850800820c */ /* 0x080fe60003f66270 */
[----:B------:R-:W-:Y:S01]  /*3a50*/  FFMA.FTZ R23, R23, UR9, -R134 ;  /* 0x0000000917177c23 */ /* 0x000fe20008010886 */
[----:B------:R-:W-:Y:S03]  /*3a60*/  @!P0 FSEL R24, R24, -INF , !P3 ;  /* 0xff80000018188808 */ /* 0x000fe60005800000 */
[----:B------:R-:W-:Y:S01]  /*3a70*/  MUFU.EX2 R173, R20 ;  /* 0x0000001400ad7308 */ /* 0x000fe20000000800 */
[----:B------:R-:W-:Y:S01]  /*3a80*/  @!P0 ISETP.GE.AND P3, PT, R9, R133, PT ;  /* 0x000000850900820c */ /* 0x000fe20003f66270 */
[--C-:B------:R-:W-:Y:S03]  /*3a90*/  FFMA.FTZ R24, R24, UR9, -R132.reuse ;  /* 0x0000000918187c23 */ /* 0x100fe60008010884 */
[----:B------:R-:W-:Y:S02]  /*3aa0*/  @!P0 FSEL R25, R25, -INF , !P3 ;  /* 0xff80000019198808 */ /* 0x000fe40005800000 */
[-C--:B------:R-:W-:Y:S03]  /*3ab0*/  @!P0 ISETP.GE.AND P3, PT, R8, R3.reuse, PT ;  /* 0x000000030800820c */ /* 0x080fe60003f66270 */
[----:B------:R-:W2:Y:S01]  /*3ac0*/  MUFU.EX2 R172, R21 ;  /* 0x0000001500ac7308 */ /* 0x000ea20000000800 */
[----:B------:R-:W-:Y:S01]  /*3ad0*/  FFMA.FTZ R25, R25, UR9, -R132 ;  /* 0x0000000919197c23 */ /* 0x000fe20008010884 */
[----:B------:R-:W-:Y:S02]  /*3ae0*/  @!P0 FSEL R26, R26, -INF , !P3 ;  /* 0xff8000001a1a8808 */ /* 0x000fe40005800000 */
[----:B------:R-:W-:Y:S06]  /*3af0*/  @!P0 ISETP.GE.AND P3, PT, R9, R3, PT ;  /* 0x000000030900820c */ /* 0x000fec0003f66270 */
[----:B------:R-:W-:Y:S01]  /*3b00*/  MUFU.EX2 R232, R22 ;  /* 0x0000001600e87308 */ /* 0x000fe20000000800 */
[----:B------:R-:W-:Y:S01]  /*3b10*/  @!P0 FSEL R27, R27, -INF , !P3 ;  /* 0xff8000001b1b8808 */ /* 0x000fe20005800000 */
[--C-:B------:R-:W-:Y:S01]  /*3b20*/  FFMA.FTZ R26, R26, UR9, -R2.reuse ;  /* 0x000000091a1a7c23 */ /* 0x100fe20008010802 */
[-C--:B------:R-:W-:Y:S03]  /*3b30*/  @!P0 ISETP.GE.AND P3, PT, R4, R133.reuse, PT ;  /* 0x000000850400820c */ /* 0x080fe60003f66270 */
[----:B------:R-:W-:Y:S01]  /*3b40*/  FFMA.FTZ R27, R27, UR9, -R2 ;  /* 0x000000091b1b7c23 */ /* 0x000fe20008010802 */
[----:B------:R-:W-:Y:S03]  /*3b50*/  @!P0 FSEL R28, R28, -INF , !P3 ;  /* 0xff8000001c1c8808 */ /* 0x000fe60005800000 */
[----:B------:R-:W1:Y:S01]  /*3b60*/  MUFU.EX2 R233, R23 ;  /* 0x0000001700e97308 */ /* 0x000e620000000800 */
[----:B------:R-:W-:Y:S02]  /*3b70*/  @!P0 ISETP.GE.AND P3, PT, R0, R133, PT ;  /* 0x000000850000820c */ /* 0x000fe40003f66270 */
[----:B--2---:R-:W-:Y:S01]  /*3b80*/  F2FP.F16.F32.PACK_AB R6, R172, R173 ;  /* 0x000000adac06723e */ /* 0x004fe200000000ff */
[--C-:B------:R-:W-:Y:S01]  /*3b90*/  FFMA.FTZ R28, R28, UR9, -R132.reuse ;  /* 0x000000091c1c7c23 */ /* 0x100fe20008010884 */
[----:B------:R-:W-:Y:S02]  /*3ba0*/  @!P0 FSEL R29, R29, -INF , !P3 ;  /* 0xff8000001d1d8808 */ /* 0x000fe40005800000 */
[-C--:B------:R-:W-:Y:S03]  /*3bb0*/  @!P0 ISETP.GE.AND P3, PT, R4, R141.reuse, PT ;  /* 0x0000008d0400820c */ /* 0x080fe60003f66270 */
[----:B------:R-:W-:Y:S01]  /*3bc0*/  MUFU.EX2 R157, R24 ;  /* 0x00000018009d7308 */ /* 0x000fe20000000800 */
[----:B------:R-:W-:Y:S01]  /*3bd0*/  FFMA.FTZ R132, R29, UR9, -R132 ;  /* 0x000000091d847c23 */ /* 0x000fe20008010884 */
[----:B------:R-:W-:Y:S02]  /*3be0*/  @!P0 FSEL R32, R32, -INF , !P3 ;  /* 0xff80000020208808 */ /* 0x000fe40005800000 */
[----:B------:R-:W-:Y:S01]  /*3bf0*/  @!P0 ISETP.GE.AND P3, PT, R0, R141, PT ;  /* 0x0000008d0000820c */ /* 0x000fe20003f66270 */
[----:B------:R-:W-:Y:S02]  /*3c00*/  IMAD.U32 R141, RZ, RZ, UR61 ;  /* 0x0000003dff8d7e24 */ /* 0x000fe4000f8e00ff */
[--C-:B------:R-:W-:Y:S01]  /*3c10*/  FFMA.FTZ R32, R32, UR9, -R140.reuse ;  /* 0x0000000920207c23 */ /* 0x100fe2000801088c */
[----:B------:R-:W-:Y:S02]  /*3c20*/  @!P0 FSEL R33, R33, -INF , !P3 ;  /* 0xff80000021218808 */ /* 0x000fe40005800000 */
[----:B------:R-:W-:Y:S01]  /*3c30*/  MUFU.EX2 R156, R25 ;  /* 0x00000019009c7308 */ /* 0x000fe20000000800 */
[----:B------:R-:W-:Y:S02]  /*3c40*/  @!P0 ISETP.GE.AND P3, PT, R4, R135, PT ;  /* 0x000000870400820c */ /* 0x000fe40003f66270 */
[----:B------:R-:W-:Y:S01]  /*3c50*/  F2FP.F16.F32.PACK_AB R4, R246, R247 ;  /* 0x000000f7f604723e */ /* 0x000fe200000000ff */
[----:B------:R-:W-:Y:S01]  /*3c60*/  FFMA.FTZ R140, R33, UR9, -R140 ;  /* 0x00000009218c7c23 */ /* 0x000fe2000801088c */
[----:B------:R-:W-:Y:S02]  /*3c70*/  @!P0 FSEL R34, R34, -INF , !P3 ;  /* 0xff80000022228808 */ /* 0x000fe40005800000 */
[----:B------:R-:W-:Y:S01]  /*3c80*/  @!P0 ISETP.GE.AND P3, PT, R0, R135, PT ;  /* 0x000000870000820c */ /* 0x000fe20003f66270 */
[----:B------:R2:W-:Y:S02]  /*3c90*/  STS [R144+0x13400], R4 ;  /* 0x0134000490007388 */ /* 0x0005e40000000800 */
[----:B------:R-:W-:Y:S01]  /*3ca0*/  MUFU.EX2 R169, R32 ;  /* 0x0000002000a97308 */ /* 0x000fe20000000800 */
[--C-:B------:R-:W-:Y:S01]  /*3cb0*/  FFMA.FTZ R34, R34, UR9, -R134.reuse ;  /* 0x0000000922227c23 */ /* 0x100fe20008010886 */
[----:B------:R-:W-:Y:S02]  /*3cc0*/  @!P0 FSEL R35, R35, -INF , !P3 ;  /* 0xff80000023238808 */ /* 0x000fe40005800000 */
[----:B------:R-:W-:Y:S02]  /*3cd0*/  @!P0 ISETP.GE.AND P3, PT, R0, R3, PT ;  /* 0x000000030000820c */ /* 0x000fe40003f66270 */
[----:B------:R-:W-:Y:S01]  /*3ce0*/  F2FP.F16.F32.PACK_AB R3, R174, R175 ;  /* 0x000000afae03723e */ /* 0x000fe200000000ff */
[----:B------:R-:W-:Y:S01]  /*3cf0*/  FFMA.FTZ R134, R35, UR9, -R134 ;  /* 0x0000000923867c23 */ /* 0x000fe20008010886 */
[----:B------:R-:W-:Y:S02]  /*3d00*/  F2FP.F16.F32.PACK_AB R0, R244, R245 ;  /* 0x000000f5f400723e */ /* 0x000fe400000000ff */
[----:B------:R3:W4:Y:S01]  /*3d10*/  MUFU.EX2 R155, R140 ;  /* 0x0000008c009b7308 */ /* 0x0007220000000800 */
[----:B------:R-:W-:Y:S01]  /*3d20*/  @!P0 FSEL R31, R31, -INF , !P3 ;  /* 0xff8000001f1f8808 */ /* 0x000fe20005800000 */
[----:B------:R4:W-:Y:S01]  /*3d30*/  STS [R145+0x13000], R3 ;  /* 0x0130000391007388 */ /* 0x0009e20000000800 */
[----:B-1----:R-:W-:Y:S03]  /*3d40*/  F2FP.F16.F32.PACK_AB R5, R233, R232 ;  /* 0x000000e8e905723e */ /* 0x002fe600000000ff */
[----:B------:R1:W-:Y:S01]  /*3d50*/  STS [R145+0x13400], R0 ;  /* 0x0134000091007388 */ /* 0x0003e20000000800 */
[----:B------:R-:W-:Y:S03]  /*3d60*/  FFMA.FTZ R31, R31, UR9, -R2 ;  /* 0x000000091f1f7c23 */ /* 0x000fe60008010802 */
[----:B------:R-:W-:Y:S01]  /*3d70*/  MUFU.EX2 R171, R34 ;  /* 0x0000002200ab7308 */ /* 0x000fe20000000800 */
[----:B------:R-:W-:Y:S02]  /*3d80*/  IMAD.MOV.U32 R2, RZ, RZ, R146 ;  /* 0x000000ffff027224 */ /* 0x000fe400078e0092 */
[----:B------:R-:W-:Y:S01]  /*3d90*/  @P2 VIADD R2, R147, 0xffffffe0 ;  /* 0xffffffe093022836 */ /* 0x000fe20000000000 */
[----:B--2---:R-:W-:Y:S06]  /*3da0*/  F2FP.F16.F32.PACK_AB R4, R161, R166 ;  /* 0x000000a6a104723e */ /* 0x004fec00000000ff */
[----:B------:R-:W2:Y:S01]  /*3db0*/  MUFU.EX2 R170, R134 ;  /* 0x0000008600aa7308 */ /* 0x000ea20000000800 */
[----:B---3--:R-:W-:Y:S01]  /*3dc0*/  IMAD.U32 R140, RZ, RZ, UR60 ;  /* 0x0000003cff8c7e24 */ /* 0x008fe2000f8e00ff */
[----:B------:R3:W-:Y:S08]  /*3dd0*/  STS [R144+0x14000], R4 ;  /* 0x0140000490007388 */ /* 0x0007f00000000800 */
[----:B------:R-:W-:Y:S01]  /*3de0*/  MUFU.EX2 R158, R26 ;  /* 0x0000001a009e7308 */ /* 0x000fe20000000800 */
[----:B----4-:R-:W-:Y:S02]  /*3df0*/  F2FP.F16.F32.PACK_AB R3, R167, R168 ;  /* 0x000000a8a703723e */ /* 0x010fe400000000ff */
[----:B-1----:R-:W-:Y:S03]  /*3e00*/  F2FP.F16.F32.PACK_AB R0, R159, R160 ;  /* 0x000000a09f00723e */ /* 0x002fe600000000ff */
[----:B------:R1:W-:Y:S04]  /*3e10*/  STS [R144+0x14400], R3 ;  /* 0x0144000390007388 */ /* 0x0003e80000000800 */
[----:B------:R-:W4:Y:S01]  /*3e20*/  MUFU.EX2 R154, R27 ;  /* 0x0000001b009a7308 */ /* 0x000f220000000800 */
[----:B------:R2:W-:Y:S04]  /*3e30*/  STS [R145+0x14000], R0 ;  /* 0x0140000091007388 */ /* 0x0005e80000000800 */
[----:B------:R4:W-:Y:S05]  /*3e40*/  STS [R145+0x14400], R7 ;  /* 0x0144000791007388 */ /* 0x0009ea0000000800 */
[----:B------:R-:W-:Y:S01]  /*3e50*/  MUFU.EX2 R152, R28 ;  /* 0x0000001c00987308 */ /* 0x000fe20000000800 */
[----:B------:R4:W-:Y:S01]  /*3e60*/  STS [R2], R6 ;  /* 0x0000000602007388 */ /* 0x0009e20000000800 */
[----:B---3--:R-:W-:Y:S03]  /*3e70*/  F2FP.F16.F32.PACK_AB R4, R155, R169 ;  /* 0x000000a99b04723e */ /* 0x008fe600000000ff */
[----:B------:R3:W-:Y:S05]  /*3e80*/  STS [R2+0x400], R5 ;  /* 0x0004000502007388 */ /* 0x0007ea0000000800 */
[----:B------:R-:W3:Y:S01]  /*3e90*/  MUFU.EX2 R151, R132 ;  /* 0x0000008400977308 */ /* 0x000ee20000000800 */
[----:B-1----:R-:W-:Y:S09]  /*3ea0*/  IMAD.IADD R3, R143, 0x1, R2 ;  /* 0x000000018f037824 */ /* 0x002ff200078e0202 */
[----:B------:R-:W-:Y:S01]  /*3eb0*/  MUFU.EX2 R150, R30 ;  /* 0x0000001e00967308 */ /* 0x000fe20000000800 */
[----:B--2---:R-:W-:Y:S01]  /*3ec0*/  F2FP.F16.F32.PACK_AB R0, R170, R171 ;  /* 0x000000abaa00723e */ /* 0x004fe200000000ff */
[----:B------:R1:W-:Y:S01]  /*3ed0*/  STS [R3], R4 ;  /* 0x0000000403007388 */ /* 0x0003e20000000800 */
[----:B----4-:R-:W-:Y:S03]  /*3ee0*/  F2FP.F16.F32.PACK_AB R7, R156, R157 ;  /* 0x0000009d9c07723e */ /* 0x010fe600000000ff */
[----:B------:R2:W-:Y:S04]  /*3ef0*/  STS [R3+0x400], R0 ;  /* 0x0004000003007388 */ /* 0x0005e80000000800 */
[----:B------:R-:W1:Y:S01]  /*3f00*/  MUFU.EX2 R149, R31 ;  /* 0x0000001f00957308 */ /* 0x000e620000000800 */
[----:B------:R-:W-:Y:S01]  /*3f10*/  F2FP.F16.F32.PACK_AB R6, R154, R158 ;  /* 0x0000009e9a06723e */ /* 0x000fe200000000ff */
[----:B------:R-:W-:Y:S01]  /*3f20*/  STS [R2+0x1000], R7 ;  /* 0x0010000702007388 */ /* 0x000fe20000000800 */
[----:B---3--:R-:W-:Y:S03]  /*3f30*/  F2FP.F16.F32.PACK_AB R5, R151, R152 ;  /* 0x000000989705723e */ /* 0x008fe600000000ff */
[----:B------:R3:W-:Y:S04]  /*3f40*/  STS [R2+0x1400], R6 ;  /* 0x0014000602007388 */ /* 0x0007e80000000800 */
[----:B------:R-:W-:Y:S01]  /*3f50*/  STS [R3+0x1000], R5 ;  /* 0x0010000503007388 */ /* 0x000fe20000000800 */
[----:B-1----:R-:W-:Y:S02]  /*3f60*/  F2FP.F16.F32.PACK_AB R4, R149, R150 ;  /* 0x000000969504723e */ /* 0x002fe400000000ff */
[----:B--2---:R-:W-:Y:S03]  /*3f70*/  LEA R0, R230, UR4, 0x1 ;  /* 0x00000004e6007c11 */ /* 0x004fe6000f8e08ff */
[----:B------:R1:W-:Y:S04]  /*3f80*/  STS [R3+0x1400], R4 ;  /* 0x0014000403007388 */ /* 0x0003e80000000800 */
[----:B------:R-:W2:Y:S01]  /*3f90*/  LDSM.16.M88.4 R32, [R0+0x6000] ;  /* 0x006000000020783b */ /* 0x000ea20000000200 */
[C---:B---3--:R-:W-:Y:S07]  /*3fa0*/  VIADD R2, R0.reuse, 0x6020 ;  /* 0x0000602000027836 */ /* 0x048fee0000000000 */
[----:B------:R-:W3:Y:S01]  /*3fb0*/  LDSM.16.M88.4 R28, [R0+0x6800] ;  /* 0x00680000001c783b */ /* 0x000ee20000000200 */
[----:B-1----:R-:W-:Y:S04]  /*3fc0*/  VIADD R3, R0, 0x6000 ;  /* 0x0000600000037836 */ /* 0x002fe80000000000 */
[----:B------:R-:W-:Y:S01]  /*3fd0*/  @P1 VIADD R2, R3, 0xffffffe0 ;  /* 0xffffffe003021836 */ /* 0x000fe20000000000 */
[----:B------:R-:W-:Y:S04]  /*3fe0*/  LOP3.LUT R3, R164, 0x30, RZ, 0xc0, !PT ;  /* 0x00000030a4037812 */ /* 0x000fe800078ec0ff */
[----:B------:R-:W1:Y:S01]  /*3ff0*/  LDSM.16.M88.4 R132, [R2] ;  /* 0x000000000284783b */ /* 0x000e620000000200 */
[----:B------:R-:W-:Y:S07]  /*4000*/  LOP3.LUT R3, R3, 0x8, R231, 0xf8, !PT ;  /* 0x0000000803037812 */ /* 0x000fee00078ef8e7 */
        /* <DEDUP_REMOVED lines=55> */
[----:B-1----:R-:W-:Y:S02]  /*4380*/  IMAD.MOV.U32 R2, RZ, RZ, R146 ;  /* 0x000000ffff027224 */ /* 0x002fe400078e0092 */
[----:B------:R-:W-:Y:S01]  /*4390*/  @P2 VIADD R2, R147, 0xffffffe0 ;  /* 0xffffffe093022836 */ /* 0x000fe20000000000 */
        /* <DEDUP_REMOVED lines=9> */
[C---:B------:R-:W-:Y:S03]  /*4430*/  FADD.FTZ R21, -R143.reuse, R21 ;  /* 0x000000158f157221 */ /* 0x040fe60000010100 */
[----:B------:R-:W-:Y:S01]  /*4440*/  FMUL.FTZ R153, R148, R4 ;  /* 0x0000000494997220 */ /* 0x000fe20000410000 */
[----:B------:R-:W-:Y:S01]  /*4450*/  FADD.FTZ R4, -R143, R5 ;  /* 0x000000058f047221 */ /* 0x000fe20000010100 */
[----:B------:R-:W-:Y:S02]  /*4460*/  IMAD.SHL.U32 R148, R231, 0x40, RZ ;  /* 0x00000040e7947824 */ /* 0x000fe400078e00ff */
[C---:B------:R-:W-:Y:S01]  /*4470*/  FADD.FTZ R5, -R143.reuse, R16 ;  /* 0x000000108f057221 */ /* 0x040fe20000010100 */
[----:B------:R-:W-:Y:S01]  /*4480*/  FADD.FTZ R16, -R143, R17 ;  /* 0x000000118f107221 */ /* 0x000fe20000010100 */
[----:B------:R-:W-:Y:S01]  /*4490*/  FMUL.FTZ R4, R163, R4 ;  /* 0x00000004a3047220 */ /* 0x000fe20000410000 */
[----:B------:R-:W-:Y:S01]  /*44a0*/  IMAD.SHL.U32 R163, R231, 0x8, RZ ;  /* 0x00000008e7a37824 */ /* 0x000fe200078e00ff */
[----:B------:R-:W-:Y:S01]  /*44b0*/  LOP3.LUT R3, R3, 0x1c0, R148, 0xf8, !PT ;  /* 0x000001c003037812 */ /* 0x000fe200078ef894 */
[----:B------:R-:W-:Y:S01]  /*44c0*/  FADD.FTZ R17, -R143, R20 ;  /* 0x000000148f117221 */ /* 0x000fe20000010100 */
[----:B------:R-:W-:Y:S01]  /*44d0*/  LOP3.LUT R0, R148, 0x400, RZ, 0xc0, !PT ;  /* 0x0000040094007812 */ /* 0x000fe200078ec0ff */
[----:B------:R-:W-:Y:S01]  /*44e0*/  FMUL.FTZ R5, R175, R5 ;  /* 0x00000005af057220 */ /* 0x000fe20000410000 */
[----:B------:R-:W-:Y:S01]  /*44f0*/  LOP3.LUT R3, R3, 0x38, R163, 0x78, !PT ;  /* 0x0000003803037812 */ /* 0x000fe200078e78a3 */
[----:B------:R-:W-:Y:S01]  /*4500*/  FMUL.FTZ R16, R174, R16 ;  /* 0x00000010ae107220 */ /* 0x000fe20000410000 */
[----:B------:R-:W-:Y:S01]  /*4510*/  FADD.FTZ R20, -R143, R33 ;  /* 0x000000218f147221 */ /* 0x000fe20000010100 */
[----:B------:R-:W-:Y:S01]  /*4520*/  FMUL.FTZ R17, R173, R17 ;  /* 0x00000011ad117220 */ /* 0x000fe20000410000 */
[----:B------:R-:W-:Y:S01]  /*4530*/  FMUL.FTZ R21, R172, R21 ;  /* 0x00000015ac157220 */ /* 0x000fe20000410000 */
[----:B------:R-:W-:Y:S02]  /*4540*/  IMAD R3, R3, 0x2, R0 ;  /* 0x0000000203037824 */ /* 0x000fe400078e0200 */
[----:B------:R-:W-:Y:S01]  /*4550*/  FADD.FTZ R0, -R143, R32 ;  /* 0x000000208f007221 */ /* 0x000fe20000010100 */
[----:B------:R-:W-:Y:S01]  /*4560*/  FMUL.FTZ R20, R155, R20 ;  /* 0x000000149b147220 */ /* 0x000fe20000410000 */
[----:B------:R-:W-:Y:S01]  /*4570*/  F2FP.F16.F32.PACK_AB R16, R16, R5 ;  /* 0x000000051010723e */ /* 0x000fe200000000ff */
[C---:B---3--:R-:W-:Y:S01]  /*4580*/  FADD.FTZ R6, -R142.reuse, R6 ;  /* 0x000000068e067221 */ /* 0x048fe20000010100 */
[----:B------:R-:W-:Y:S01]  /*4590*/  FMUL.FTZ R0, R169, R0 ;  /* 0x00000000a9007220 */ /* 0x000fe20000410000 */
[C---:B------:R-:W-:Y:S01]  /*45a0*/  FADD.FTZ R5, -R142.reuse, R7 ;  /* 0x000000078e057221 */ /* 0x040fe20000010100 */
[----:B------:R-:W-:Y:S01]  /*45b0*/  FADD.FTZ R18, -R142, R18 ;  /* 0x000000128e127221 */ /* 0x000fe20000010100 */
[----:B------:R-:W-:Y:S01]  /*45c0*/  FMUL.FTZ R6, R247, R6 ;  /* 0x00000006f7067220 */ /* 0x000fe20000410000 */
[----:B------:R-:W-:Y:S01]  /*45d0*/  F2FP.F16.F32.PACK_AB R21, R21, R17 ;  /* 0x000000111515723e */ /* 0x000fe200000000ff */
[----:B------:R-:W-:Y:S01]  /*45e0*/  FMUL.FTZ R5, R246, R5 ;  /* 0x00000005f6057220 */ /* 0x000fe20000410000 */
[----:B------:R-:W-:Y:S01]  /*45f0*/  F2FP.F16.F32.PACK_AB R20, R20, R0 ;  /* 0x000000001414723e */ /* 0x000fe200000000ff */
[C---:B------:R-:W-:Y:S01]  /*4600*/  FADD.FTZ R0, -R142.reuse, R19 ;  /* 0x000000138e007221 */ /* 0x040fe20000010100 */
[----:B------:R-:W-:Y:S01]  /*4610*/  FMUL.FTZ R32, R245, R18 ;  /* 0x00000012f5207220 */ /* 0x000fe20000410000 */
[C---:B------:R-:W-:Y:S01]  /*4620*/  FADD.FTZ R19, -R142.reuse, R22 ;  /* 0x000000168e137221 */ /* 0x040fe20000010100 */
[C---:B------:R-:W-:Y:S01]  /*4630*/  FADD.FTZ R17, -R142.reuse, R23 ;  /* 0x000000178e117221 */ /* 0x040fe20000010100 */
[C---:B------:R-:W-:Y:S01]  /*4640*/  FADD.FTZ R7, -R142.reuse, R34 ;  /* 0x000000228e077221 */ /* 0x040fe20000010100 */
[----:B------:R-:W-:Y:S01]  /*4650*/  FADD.FTZ R18, -R142, R35 ;  /* 0x000000238e127221 */ /* 0x000fe20000010100 */
[----:B------:R-:W-:Y:S01]  /*4660*/  F2FP.F16.F32.PACK_AB R4, R4, R153 ;  /* 0x000000990404723e */ /* 0x000fe200000000ff */
[----:B------:R-:W-:Y:S01]  /*4670*/  FMUL.FTZ R22, R244, R0 ;  /* 0x00000000f4167220 */ /* 0x000fe20000410000 */
[----:B------:R-:W-:Y:S01]  /*4680*/  F2FP.F16.F32.PACK_AB R5, R5, R6 ;  /* 0x000000060505723e */ /* 0x000fe200000000ff */
[----:B------:R-:W-:Y:S01]  /*4690*/  FMUL.FTZ R19, R232, R19 ;  /* 0x00000013e8137220 */ /* 0x000fe20000410000 */
[----:B------:R-:W-:Y:S01]  /*46a0*/  FMUL.FTZ R17, R233, R17 ;  /* 0x00000011e9117220 */ /* 0x000fe20000410000 */
[----:B------:R-:W-:Y:S01]  /*46b0*/  FMUL.FTZ R7, R171, R7 ;  /* 0x00000007ab077220 */ /* 0x000fe20000410000 */
[----:B------:R-:W-:Y:S01]  /*46c0*/  FMUL.FTZ R18, R170, R18 ;  /* 0x00000012aa127220 */ /* 0x000fe20000410000 */
        /* <DEDUP_REMOVED lines=20> */
.L_x_93:
[----:B------:R2:W-:Y:S01]  /*4810*/  STS [R144+0xf000], R4 ;  /* 0x00f0000490007388 */ /* 0x0005e20000000800 */
[C---:B-----5:R-:W-:Y:S01]  /*4820*/  FADD.FTZ R10, -R140.reuse, R10 ;  /* 0x0000000a8c0a7221 */ /* 0x060fe20000010100 */
[----:B------:R-:W-:Y:S01]  /*4830*/  FADD.FTZ R11, -R140, R11 ;  /* 0x0000000b8c0b7221 */ /* 0x000fe20000010100 */
[C---:B------:R-:W-:Y:S02]  /*4840*/  FADD.FTZ R8, -R141.reuse, R8 ;  /* 0x000000088d087221 */ /* 0x040fe40000010100 */
[----:B------:R3:W-:Y:S01]  /*4850*/  STS [R144+0xf400], R5 ;  /* 0x00f4000590007388 */ /* 0x0007e20000000800 */
[----:B------:R-:W-:Y:S01]  /*4860*/  FMUL.FTZ R10, R168, R10 ;  /* 0x0000000aa80a7220 */ /* 0x000fe20000410000 */
[C---:B------:R-:W-:Y:S01]  /*4870*/  FADD.FTZ R9, -R141.reuse, R9 ;  /* 0x000000098d097221 */ /* 0x040fe20000010100 */
[C---:B------:R-:W-:Y:S02]  /*4880*/  FADD.FTZ R12, -R141.reuse, R12 ;  /* 0x0000000c8d0c7221 */ /* 0x040fe40000010100 */
[----:B------:R-:W-:Y:S01]  /*4890*/  STS [R145+0xf000], R16 ;  /* 0x00f0001091007388 */ /* 0x000fe20000000800 */
[----:B------:R-:W-:Y:S01]  /*48a0*/  FADD.FTZ R13, -R141, R13 ;  /* 0x0000000d8d0d7221 */ /* 0x000fe20000010100 */
[----:B------:R-:W-:Y:S01]  /*48b0*/  FMUL.FTZ R6, R166, R8 ;  /* 0x00000008a6067220 */ /* 0x000fe20000410000 */
[----:B------:R-:W-:Y:S01]  /*48c0*/  FMUL.FTZ R0, R161, R9 ;  /* 0x00000009a1007220 */ /* 0x000fe20000410000 */
[C---:B------:R-:W-:Y:S01]  /*48d0*/  FADD.FTZ R14, -R140.reuse, R14 ;  /* 0x0000000e8c0e7221 */ /* 0x040fe20000010100 */
[----:B------:R-:W-:Y:S01]  /*48e0*/  FMUL.FTZ R8, R159, R13 ;  /* 0x0000000d9f087220 */ /* 0x000fe20000410000 */
[----:B------:R-:W-:Y:S01]  /*48f0*/  FADD.FTZ R15, -R140, R15 ;  /* 0x0000000f8c0f7221 */ /* 0x000fe20000010100 */
[----:B------:R-:W-:Y:S01]  /*4900*/  FADD.FTZ R24, -R141, R24 ;  /* 0x000000188d187221 */ /* 0x000fe20000010100 */
[----:B------:R-:W-:Y:S01]  /*4910*/  F2FP.F16.F32.PACK_AB R0, R0, R6 ;  /* 0x000000060000723e */ /* 0x000fe200000000ff */
[----:B------:R-:W-:Y:S01]  /*4920*/  FMUL.FTZ R14, R165, R14 ;  /* 0x0000000ea50e7220 */ /* 0x000fe20000410000 */
[----:B------:R-:W-:Y:S01]  /*4930*/  FADD.FTZ R25, -R141, R25 ;  /* 0x000000198d197221 */ /* 0x000fe20000010100 */
[C---:B------:R-:W-:Y:S01]  /*4940*/  FADD.FTZ R26, -R140.reuse, R26 ;  /* 0x0000001a8c1a7221 */ /* 0x040fe20000010100 */
[----:B------:R-:W-:Y:S01]  /*4950*/  FADD.FTZ R27, -R140, R27 ;  /* 0x0000001b8c1b7221 */ /* 0x000fe20000010100 */
[----:B------:R-:W-:Y:S01]  /*4960*/  F2FP.F16.F32.PACK_AB R17, R17, R19 ;  /* 0x000000131111723e */ /* 0x000fe200000000ff */
[C---:B------:R-:W-:Y:S01]  /*4970*/  FADD.FTZ R28, -R141.reuse, R28 ;  /* 0x0000001c8d1c7221 */ /* 0x040fe20000010100 */
[----:B------:R-:W-:Y:S01]  /*4980*/  F2FP.F16.F32.PACK_AB R18, R18, R7 ;  /* 0x000000071212723e */ /* 0x000fe200000000ff */
[----:B------:R-:W-:Y:S01]  /*4990*/  FADD.FTZ R29, -R141, R29 ;  /* 0x0000001d8d1d7221 */ /* 0x000fe20000010100 */
[----:B--2---:R-:W-:Y:S01]  /*49a0*/  F2FP.F16.F32.PACK_AB R4, R22, R32 ;  /* 0x000000201604723e */ /* 0x004fe200000000ff */
[----:B------:R-:W-:Y:S01]  /*49b0*/  FMUL.FTZ R24, R157, R24 ;  /* 0x000000189d187220 */ /* 0x000fe20000410000 */
[----:B------:R-:W-:Y:S01]  /*49c0*/  FMUL.FTZ R9, R156, R25 ;  /* 0x000000199c097220 */ /* 0x000fe20000410000 */
[----:B------:R-:W-:Y:S01]  /*49d0*/  FADD.FTZ R30, -R140, R30 ;  /* 0x0000001e8c1e7221 */ /* 0x000fe20000010100 */
[----:B---3--:R-:W-:Y:S01]  /*49e0*/  FMUL.FTZ R5, R160, R12 ;  /* 0x0000000ca0057220 */ /* 0x008fe20000410000 */
[----:B------:R2:W-:Y:S01]  /*49f0*/  STS [R145+0xf400], R4 ;  /* 0x00f4000491007388 */ /* 0x0005e20000000800 */
[----:B------:R-:W-:Y:S01]  /*4a00*/  FADD.FTZ R31, -R140, R31 ;  /* 0x0000001f8c1f7221 */ /* 0x000fe20000010100 */
[----:B------:R-:W-:Y:S01]  /*4a10*/  FMUL.FTZ R26, R158, R26 ;  /* 0x0000001a9e1a7220 */ /* 0x000fe20000410000 */
[----:B------:R-:W-:Y:S01]  /*4a20*/  FMUL.FTZ R7, R154, R27 ;  /* 0x0000001b9a077220 */ /* 0x000fe20000410000 */
[----:B------:R-:W-:Y:S01]  /*4a30*/  F2FP.F16.F32.PACK_AB R8, R8, R5 ;  /* 0x000000050808723e */ /* 0x000fe200000000ff */
[----:B------:R3:W-:Y:S01]  /*4a40*/  STS [R144+0x10000], R0 ;  /* 0x0100000090007388 */ /* 0x0007e20000000800 */
[----:B------:R-:W-:Y:S01]  /*4a50*/  FMUL.FTZ R5, R162, R15 ;  /* 0x0000000fa2057220 */ /* 0x000fe20000410000 */
[----:B------:R-:W-:Y:S01]  /*4a60*/  FMUL.FTZ R28, R152, R28 ;  /* 0x0000001c981c7220 */ /* 0x000fe20000410000 */
[----:B------:R-:W-:Y:S01]  /*4a70*/  FMUL.FTZ R12, R151, R29 ;  /* 0x0000001d970c7220 */ /* 0x000fe20000410000 */
[----:B------:R-:W-:Y:S01]  /*4a80*/  FMUL.FTZ R30, R150, R30 ;  /* 0x0000001e961e7220 */ /* 0x000fe20000410000 */
[----:B------:R-:W-:Y:S01]  /*4a90*/  FMUL.FTZ R6, R149, R31 ;  /* 0x0000001f95067220 */ /* 0x000fe20000410000 */
[----:B------:R-:W-:Y:S02]  /*4aa0*/  F2FP.F16.F32.PACK_AB R5, R5, R14 ;  /* 0x0000000e0505723e */ /* 0x000fe400000000ff */
[----:B------:R-:W-:Y:S02]  /*4ab0*/  F2FP.F16.F32.PACK_AB R9, R9, R24 ;  /* 0x000000180909723e */ /* 0x000fe400000000ff */
[----:B------:R-:W-:Y:S02]  /*4ac0*/  F2FP.F16.F32.PACK_AB R7, R7, R26 ;  /* 0x0000001a0707723e */ /* 0x000fe400000000ff */
[----:B------:R-:W-:Y:S02]  /*4ad0*/  F2FP.F16.F32.PACK_AB R12, R12, R28 ;  /* 0x0000001c0c0c723e */ /* 0x000fe400000000ff */
[----:B------:R-:W-:Y:S02]  /*4ae0*/  F2FP.F16.F32.PACK_AB R6, R6, R30 ;  /* 0x0000001e0606723e */ /* 0x000fe400000000ff */
[C---:B------:R-:W-:Y:S02]  /*4af0*/  SHF.L.U32 R149, R231.reuse, 0x5, RZ ;  /* 0x00000005e7957819 */ /* 0x040fe400000006ff */
[----:B------:R-:W-:Y:S01]  /*4b00*/  SHF.L.U32 R166, R231, 0x2, RZ ;  /* 0x00000002e7a67819 */ /* 0x000fe200000006ff */
[----:B--2---:R-:W-:Y:S01]  /*4b10*/  FMUL.FTZ R4, R167, R11 ;  /* 0x0000000ba7047220 */ /* 0x004fe20000410000 */
[----:B------:R-:W-:Y:S04]  /*4b20*/  IMAD R167, R243, UR8, RZ ;  /* 0x00000008f3a77c24 */ /* 0x000fe8000f8e02ff */
[----:B------:R-:W-:Y:S02]  /*4b30*/  F2FP.F16.F32.PACK_AB R4, R4, R10 ;  /* 0x0000000a0404723e */ /* 0x000fe400000000ff */
[----:B------:R-:W-:Y:S02]  /*4b40*/  MOV R10, 0x10 ;  /* 0x00000010000a7802 */ /* 0x000fe40000000f00 */
[--C-:B---3--:R-:W-:Y:S01]  /*4b50*/  SHF.R.U32.HI R0, RZ, 0x4, R231.reuse ;  /* 0x00000004ff007819 */ /* 0x108fe200000116e7 */
[----:B------:R2:W-:Y:S03]  /*4b60*/  STS [R144+0x10400], R4 ;  /* 0x0104000490007388 */ /* 0x0005e60000000800 */
[----:B------:R-:W-:Y:S02]  /*4b70*/  LOP3.LUT R165, R0, 0x8, RZ, 0xc0, !PT ;  /* 0x0000000800a57812 */ /* 0x000fe400078ec0ff */
[----:B------:R-:W-:Y:S02]  /*4b80*/  STS [R145+0x10000], R8 ;  /* 0x0100000891007388 */ /* 0x000fe40000000800 */
[----:B------:R-:W-:Y:S03]  /*4b90*/  LOP3.LUT R0, R165, 0x10, R231, 0xf8, !PT ;  /* 0x00000010a5007812 */ /* 0x000fe600078ef8e7 */
[----:B------:R-:W-:Y:S01]  /*4ba0*/  STS [R145+0x10400], R5 ;  /* 0x0104000591007388 */ /* 0x000fe20000000800 */
[--C-:B------:R-:W-:Y:S04]  /*4bb0*/  LOP3.LUT R0, R0, 0xc0, R149.reuse, 0xf8, !PT ;  /* 0x000000c000007812 */ /* 0x100fe800078ef895 */
[----:B------:R-:W-:Y:S01]  /*4bc0*/  STS [R2+-0x4000], R21 ;  /* 0xffc0001502007388 */ /* 0x000fe20000000800 */
[----:B------:R-:W-:Y:S04]  /*4bd0*/  LOP3.LUT R0, R0, 0x18, R166, 0x78, !PT ;  /* 0x0000001800007812 */ /* 0x000fe800078e78a6 */
[----:B------:R-:W-:Y:S01]  /*4be0*/  STS [R2+-0x3c00], R17 ;  /* 0xffc4001102007388 */ /* 0x000fe20000000800 */
[----:B------:R-:W-:Y:S04]  /*4bf0*/  LOP3.LUT R0, R0, 0x120, R149, 0xf8, !PT ;  /* 0x0000012000007812 */ /* 0x000fe800078ef895 */
[----:B------:R-:W-:Y:S02]  /*4c00*/  LEA R0, R0, UR4, 0x1 ;  /* 0x0000000400007c11 */ /* 0x000fe4000f8e08ff */
[----:B--2---:R-:W-:Y:S04]  /*4c10*/  SEL R4, R10, 0xfffffff0, !P1 ;  /* 0xfffffff00a047807 */ /* 0x004fe80004800000 */
[----:B------:R-:W-:Y:S05]  /*4c20*/  IADD3 R4, PT, PT, R4, R2, RZ ;  /* 0x0000000204047210 */ /* 0x000fea0007ffe0ff */
[----:B------:R-:W-:Y:S05]  /*4c30*/  STS [R4+-0x4000], R20 ;  /* 0xffc0001404007388 */ /* 0x000fea0000000800 */
[----:B------:R-:W-:Y:S05]  /*4c40*/  STS [R4+-0x3c00], R18 ;  /* 0xffc4001204007388 */ /* 0x000fea0000000800 */
        /* <DEDUP_REMOVED lines=84> */
[----:B------:R-:W-:Y:S05]  /*5190*/  IMAD.X R4, RZ, RZ, ~UR11, P0 ;  /* 0x8000000bff047e24 */ /* 0x000fea00080e06ff */
[----:B------:R-:W-:Y:S02]  /*51a0*/  SHF.R.S64 R6, R5, 0x1f, R4 ;  /* 0x0000001f05067819 */ /* 0x000fe40000001004 */
[----:B------:R-:W-:Y:S02]  /*51b0*/  LOP3.LUT R5, R7, 0x18, R231, 0x78, !PT ;  /* 0x0000001807057812 */ /* 0x000fe400078e78e7 */
[----:B------:R-:W-:Y:S02]  /*51c0*/  IADD3 R7, P0, PT, R238, R6, RZ ;  /* 0x00000006ee077210 */ /* 0x000fe40007f1e0ff */
[----:B------:R-:W-:Y:S02]  /*51d0*/  LOP3.LUT R5, R5, 0x1f20, R163, 0xf8, !PT ;  /* 0x00001f2005057812 */ /* 0x000fe400078ef8a3 */
        /* <DEDUP_REMOVED lines=11> */
.L_x_94:
[----:B-1----:R-:W-:Y:S01]  /*5290*/  LOP3.LUT R4, R148, 0x200, RZ, 0xc0, !PT ;  /* 0x0000020094047812 */ /* 0x002fe200078ec0ff */
[----:B------:R-:W-:Y:S01]  /*52a0*/  LDSM.16.MT88.4 R8, [R0+0x9000] ;  /* 0x009000000008783b */ /* 0x000fe20000004200 */
[----:B------:R-:W-:Y:S01]  /*52b0*/  LOP3.LUT R2, R2, 0x38, R163, 0xf8, !PT ;  /* 0x0000003802027812 */ /* 0x000fe200078ef8a3 */
        /* <DEDUP_REMOVED lines=8> */
[----:B------:R-:W-:Y:S01]  /*5340*/  @UP0 UIADD3 UR15, UP1, UPT, UR58, -0x100, URZ ;  /* 0xffffff003a0f0890 */ /* 0x000fe2000ff3e0ff */
[----:B------:R-:W-:Y:S01]  /*5350*/  LEA R172, P0, R172, R234, 0x2 ;  /* 0x000000eaacac7211 */ /* 0x000fe200078010ff */
[----:B------:R-:W-:Y:S01]  /*5360*/  LDSM.16.MT88.4 R132, [R0+0x9400] ;  /* 0x009400000084783b */ /* 0x000fe20000004200 */
[----:B------:R-:W-:Y:S01]  /*5370*/  LEA R2, R2, UR4, 0x1 ;  /* 0x0000000402027c11 */ /* 0x000fe2000f8e08ff */
[----:B------:R-:W-:Y:S01]  /*5380*/  @UP0 UIADD3.X UR14, UPT, UPT, UR59, -0x1, URZ, UP1, !UPT ;  /* 0xffffffff3b0e0890 */ /* 0x000fe20008ffe4ff */
[----:B------:R-:W-:Y:S01]  /*5390*/  VIADD R236, R236, 0xffffffc0 ;  /* 0xffffffc0ecec7836 */ /* 0x000fe20000000000 */
[----:B------:R-:W-:Y:S01]  /*53a0*/  LDSM.16.MT88.4 R136, [R0+0xb400] ;  /* 0x00b400000088783b */ /* 0x000fe20000004200 */
[----:B------:R-:W-:Y:S01]  /*53b0*/  @UP0 UIADD3 UR60, UP1, UPT, UR60, -0x100, URZ ;  /* 0xffffff003c3c0890 */ /* 0x000fe2000ff3e0ff */
[C---:B------:R-:W-:Y:S01]  /*53c0*/  IMAD.IADD R161, R2.reuse, 0x1, R228 ;  /* 0x0000000102a17824 */ /* 0x040fe200078e02e4 */
[----:B------:R-:W-:Y:S01]  /*53d0*/  ULOP3.LUT UR5, UR45, 0x1, URZ, 0xc0, !UPT ;  /* 0x000000012d057892 */ /* 0x000fe2000f8ec0ff */
[----:B------:R-:W1:Y:S01]  /*53e0*/  LDSM.16.M88.4 R24, [R2+0xf000] ;  /* 0x00f000000218783b */ /* 0x000e620000000200 */
[----:B------:R-:W-:Y:S01]  /*53f0*/  VIADD R160, R2, 0xf040 ;  /* 0x0000f04002a07836 */ /* 0x000fe20000000000 */
[----:B------:R-:W-:Y:S01]  /*5400*/  @P4 LOP3.LUT R164, R164, 0x10, RZ, 0xc0, !PT ;  /* 0x00000010a4a44812 */ /* 0x000fe200078ec0ff */
[----:B------:R-:W-:Y:S01]  /*5410*/  @UP0 UIADD3.X UR61, UPT, UPT, UR61, -0x1, URZ, UP1, !UPT ;  /* 0xffffffff3d3d0890 */ /* 0x000fe20008ffe4ff */
[----:B------:R-:W2:Y:S01]  /*5420*/  LDSM.16.M88.4 R32, [R161+0xf000] ;  /* 0x00f00000a120783b */ /* 0x000ea20000000200 */
[----:B------:R-:W-:Y:S03]  /*5430*/  UISETP.NE.U32.AND UP1, UPT, UR5, 0x1, UPT ;  /* 0x000000010500788c */ /* 0x000fe6000bf25070 */
[----:B------:R-:W3:Y:S03]  /*5440*/  LDSM.16.MT88.4 R140, [R0+0xd400] ;  /* 0x00d40000008c783b */ /* 0x000ee60000004200 */
[----:B------:R-:W-:Y:S01]  /*5450*/  PLOP3.LUT P3, PT, PT, PT, UP1, 0x80, 0x8 ;  /* 0x000000000008781c */ /* 0x000fe20003f6f018 */
[----:B------:R-:W-:Y:S04]  /*5460*/  LDSM.16.MT88.4 R144, [R0+0x9800] ;  /* 0x009800000090783b */ /* 0x000fe80000004200 */
[----:B------:R-:W-:Y:S04]  /*5470*/  LDSM.16.MT88.4 R148, [R0+0xb800] ;  /* 0x00b800000094783b */ /* 0x000fe80000004200 */
[----:B------:R-:W-:Y:S04]  /*5480*/  LDSM.16.MT88.4 R152, [R0+0x9c00] ;  /* 0x009c00000098783b */ /* 0x000fe80000004200 */
[----:B------:R-:W-:Y:S01]  /*5490*/  LDSM.16.MT88.4 R156, [R0+0xc000] ;  /* 0x00c00000009c783b */ /* 0x000fe20000004200 */
[C---:B-1----:R-:W-:Y:S08]  /*54a0*/  HMMA.16816.F32 R4, R24.reuse, R8, RZ ;  /* 0x000000081804723c */ /* 0x042ff000000018ff */
[C---:B------:R-:W-:Y:S08]  /*54b0*/  HMMA.16816.F32 R8, R24.reuse, R10, RZ ;  /* 0x0000000a1808723c */ /* 0x040ff000000018ff */
[C---:B------:R-:W-:Y:S08]  /*54c0*/  HMMA.16816.F32 R12, R24.reuse, R16, RZ ;  /* 0x00000010180c723c */ /* 0x040ff000000018ff */
[C---:B------:R-:W-:Y:S08]  /*54d0*/  HMMA.16816.F32 R16, R24.reuse, R18, RZ ;  /* 0x000000121810723c */ /* 0x040ff000000018ff */
[C---:B------:R-:W-:Y:S01]  /*54e0*/  HMMA.16816.F32 R20, R24.reuse, R28, RZ ;  /* 0x0000001c1814723c */ /* 0x040fe200000018ff */
[----:B------:R-:W-:Y:S04]  /*54f0*/  VIADD R28, R2, 0xf000 ;  /* 0x0000f000021c7836 */ /* 0x000fe80000000000 */
[----:B------:R-:W-:Y:S03]  /*5500*/  @P1 VIADD R160, R28, 0xffffffc0 ;  /* 0xffffffc01ca01836 */ /* 0x000fe60000000000 */
[----:B------:R-:W-:Y:S01]  /*5510*/  HMMA.16816.F32 R24, R24, R30, RZ ;  /* 0x0000001e1818723c */ /* 0x000fe200000018ff */
[----:B------:R-:W-:Y:S01]  /*5520*/  IMAD.IADD R162, R228, 0x1, R160 ;  /* 0x00000001e4a27824 */ /* 0x000fe200078e02a0 */
[----:B------:R-:W1:Y:S06]  /*5530*/  LDSM.16.M88.4 R28, [R160] ;  /* 0x00000000a01c783b */ /* 0x000e6c0000000200 */
[C---:B--2---:R-:W-:Y:S08]  /*5540*/  HMMA.16816.F32 R4, R32.reuse, R132, R4 ;  /* 0x000000842004723c */ /* 0x044ff00000001804 */
[C---:B------:R-:W-:Y:S01]  /*5550*/  HMMA.16816.F32 R8, R32.reuse, R134, R8 ;  /* 0x000000862008723c */ /* 0x040fe20000001808 */
[----:B------:R-:W2:Y:S07]  /*5560*/  LDSM.16.MT88.4 R132, [R0+0xd800] ;  /* 0x00d800000084783b */ /* 0x000eae0000004200 */
[C---:B------:R-:W-:Y:S08]  /*5570*/  HMMA.16816.F32 R12, R32.reuse, R136, R12 ;  /* 0x00000088200c723c */ /* 0x040ff0000000180c */
[C---:B------:R-:W-:Y:S01]  /*5580*/  HMMA.16816.F32 R16, R32.reuse, R138, R16 ;  /* 0x0000008a2010723c */ /* 0x040fe20000001810 */
[----:B------:R-:W4:Y:S07]  /*5590*/  LDSM.16.M88.4 R136, [R162] ;  /* 0x00000000a288783b */ /* 0x000f2e0000000200 */
[C---:B---3--:R-:W-:Y:S08]  /*55a0*/  HMMA.16816.F32 R20, R32.reuse, R140, R20 ;  /* 0x0000008c2014723c */ /* 0x048ff00000001814 */
[----:B------:R-:W-:Y:S01]  /*55b0*/  HMMA.16816.F32 R24, R32, R142, R24 ;  /* 0x0000008e2018723c */ /* 0x000fe20000001818 */
[----:B------:R-:W3:Y:S04]  /*55c0*/  LDSM.16.MT88.4 R32, [R0+0xbc00] ;  /* 0x00bc00000020783b */ /* 0x000ee80000004200 */
[----:B------:R-:W3:Y:S03]  /*55d0*/  LDSM.16.MT88.4 R140, [R0+0xdc00] ;  /* 0x00dc0000008c783b */ /* 0x000ee60000004200 */
[C---:B-1----:R-:W-:Y:S08]  /*55e0*/  HMMA.16816.F32 R4, R28.reuse, R144, R4 ;  /* 0x000000901c04723c */ /* 0x042ff00000001804 */
[C---:B------:R-:W-:Y:S01]  /*55f0*/  HMMA.16816.F32 R8, R28.reuse, R146, R8 ;  /* 0x000000921c08723c */ /* 0x040fe20000001808 */
[----:B------:R1:W-:Y:S07]  /*5600*/  LDSM.16.M88.4 R144, [R2+0x11000] ;  /* 0x011000000290783b */ /* 0x0003ee0000000200 */
[C---:B------:R-:W-:Y:S08]  /*5610*/  HMMA.16816.F32 R12, R28.reuse, R148, R12 ;  /* 0x000000941c0c723c */ /* 0x040ff0000000180c */
[C---:B------:R-:W-:Y:S01]  /*5620*/  HMMA.16816.F32 R16, R28.reuse, R150, R16 ;  /* 0x000000961c10723c */ /* 0x040fe20000001810 */
[----:B------:R-:W3:Y:S07]  /*5630*/  LDSM.16.MT88.4 R148, [R0+0xa000] ;  /* 0x00a000000094783b */ /* 0x000eee0000004200 */
[C---:B--2---:R-:W-:Y:S01]  /*5640*/  HMMA.16816.F32 R20, R28.reuse, R132, R20 ;  /* 0x000000841c14723c */ /* 0x044fe20000001814 */
[----:B-1----:R-:W-:Y:S05]  /*5650*/  IMAD.U32 R2, RZ, RZ, UR52 ;  /* 0x00000034ff027e24 */ /* 0x002fea000f8e00ff */
[----:B------:R-:W-:Y:S02]  /*5660*/  LEA.HI.X.SX32 R173, R2, R235, 0x2, P0 ;  /* 0x000000eb02ad7211 */ /* 0x000fe400000f16ff */
[----:B------:R-:W-:Y:S01]  /*5670*/  HMMA.16816.F32 R24, R28, R134, R24 ;  /* 0x000000861c18723c */ /* 0x000fe20000001818 */
[----:B------:R-:W1:Y:S02]  /*5680*/  LDSM.16.MT88.4 R28, [R0+0xe000] ;  /* 0x00e00000001c783b */ /* 0x000e640000004200 */
[C---:B------:R-:W-:Y:S02]  /*5690*/  LEA R170, P0, R167.reuse, R172, 0x5 ;  /* 0x000000aca7aa7211 */ /* 0x040fe400078028ff */
[----:B------:R-:W-:Y:S02]  /*56a0*/  LDSM.16.MT88.4 R132, [R0+0xa400] ;  /* 0x00a400000084783b */ /* 0x000fe40000004200 */
[C---:B------:R-:W-:Y:S01]  /*56b0*/  LEA.HI.X.SX32 R171, R167.reuse, R173, 0x5, P0 ;  /* 0x000000ada7ab7211 */ /* 0x040fe200000f2eff */
[C---:B----4-:R-:W-:Y:S05]  /*56c0*/  HMMA.16816.F32 R4, R136.reuse, R152, R4 ;  /* 0x000000988804723c */ /* 0x050fea0000001804 */
[C---:B------:R-:W-:Y:S03]  /*56d0*/  LEA R168, P0, R167.reuse, R170, 0x5 ;  /* 0x000000aaa7a87211 */ /* 0x040fe600078028ff */
[C---:B------:R-:W-:Y:S03]  /*56e0*/  HMMA.16816.F32 R8, R136.reuse, R154, R8 ;  /* 0x0000009a8808723c */ /* 0x040fe60000001808 */
[C---:B------:R-:W-:Y:S05]  /*56f0*/  LEA.HI.X.SX32 R169, R167.reuse, R171, 0x5, P0 ;  /* 0x000000aba7a97211 */ /* 0x040fea00000f2eff */
[C---:B---3--:R-:W-:Y:S08]  /*5700*/  HMMA.16816.F32 R12, R136.reuse, R32, R12 ;  /* 0x00000020880c723c */ /* 0x048ff0000000180c */
[C---:B------:R-:W-:Y:S01]  /*5710*/  HMMA.16816.F32 R16, R136.reuse, R34, R16 ;  /* 0x000000228810723c */ /* 0x040fe20000001810 */
[----:B------:R-:W2:Y:S07]  /*5720*/  LDSM.16.M88.4 R32, [R161+0x11000] ;  /* 0x01100000a120783b */ /* 0x000eae0000000200 */
[C---:B------:R-:W-:Y:S08]  /*5730*/  HMMA.16816.F32 R20, R136.reuse, R140, R20 ;  /* 0x0000008c8814723c */ /* 0x040ff00000001814 */
[----:B------:R-:W-:Y:S01]  /*5740*/  HMMA.16816.F32 R24, R136, R142, R24 ;  /* 0x0000008e8818723c */ /* 0x000fe20000001818 */
[----:B------:R-:W3:Y:S04]  /*5750*/  LDSM.16.MT88.4 R136, [R0+0xc400] ;  /* 0x00c400000088783b */ /* 0x000ee80000004200 */
[----:B------:R-:W-:Y:S03]  /*5760*/  LDSM.16.MT88.4 R140, [R0+0xa800] ;  /* 0x00a80000008c783b */ /* 0x000fe60000004200 */
[C---:B------:R-:W-:Y:S08]  /*5770*/  HMMA.16816.F32 R4, R144.reuse, R148, R4 ;  /* 0x000000949004723c */ /* 0x040ff00000001804 */
[C---:B------:R-:W-:Y:S08]  /*5780*/  HMMA.16816.F32 R8, R144.reuse, R150, R8 ;  /* 0x000000969008723c */ /* 0x040ff00000001808 */
[C---:B------:R-:W-:Y:S08]  /*5790*/  HMMA.16816.F32 R12, R144.reuse, R156, R12 ;  /* 0x0000009c900c723c */ /* 0x040ff0000000180c */
[C---:B------:R-:W-:Y:S08]  /*57a0*/  HMMA.16816.F32 R16, R144.reuse, R158, R16 ;  /* 0x0000009e9010723c */ /* 0x040ff00000001810 */
[C---:B-1----:R-:W-:Y:S08]  /*57b0*/  HMMA.16816.F32 R20, R144.reuse, R28, R20 ;  /* 0x0000001c9014723c */ /* 0x042ff00000001814 */
[----:B------:R-:W-:Y:S01]  /*57c0*/  HMMA.16816.F32 R24, R144, R30, R24 ;  /* 0x0000001e9018723c */ /* 0x000fe20000001818 */
[----:B------:R-:W1:Y:S07]  /*57d0*/  LDSM.16.MT88.4 R28, [R0+0xe400] ;  /* 0x00e40000001c783b */ /* 0x000e6e0000004200 */
[C---:B--2---:R-:W-:Y:S08]  /*57e0*/  HMMA.16816.F32 R4, R32.reuse, R132, R4 ;  /* 0x000000842004723c */ /* 0x044ff00000001804 */
[C---:B------:R-:W-:Y:S01]  /*57f0*/  HMMA.16816.F32 R8, R32.reuse, R134, R8 ;  /* 0x000000862008723c */ /* 0x040fe20000001808 */
[----:B------:R2:W4:Y:S07]  /*5800*/  LDSM.16.M88.4 R132, [R160+0x2000] ;  /* 0x00200000a084783b */ /* 0x00052e0000000200 */
[C---:B---3--:R-:W-:Y:S08]  /*5810*/  HMMA.16816.F32 R12, R32.reuse, R136, R12 ;  /* 0x00000088200c723c */ /* 0x048ff0000000180c */
[C---:B------:R-:W-:Y:S01]  /*5820*/  HMMA.16816.F32 R16, R32.reuse, R138, R16 ;  /* 0x0000008a2010723c */ /* 0x040fe20000001810 */
[----:B------:R-:W3:Y:S02]  /*5830*/  LDSM.16.MT88.4 R136, [R0+0xc800] ;  /* 0x00c800000088783b */ /* 0x000ee40000004200 */
[C---:B--2---:R-:W-:Y:S05]  /*5840*/  LEA R160, P0, R167.reuse, R168, 0x5 ;  /* 0x000000a8a7a07211 */ /* 0x044fea00078028ff */
[C---:B-1----:R-:W-:Y:S03]  /*5850*/  HMMA.16816.F32 R20, R32.reuse, R28, R20 ;  /* 0x0000001c2014723c */ /* 0x042fe60000001814 */
[C---:B------:R-:W-:Y:S02]  /*5860*/  LEA.HI.X.SX32 R161, R167.reuse, R169, 0x5, P0 ;  /* 0x000000a9a7a17211 */ /* 0x040fe400000f2eff */
[C---:B------:R-:W-:Y:S03]  /*5870*/  LEA R158, P0, R167.reuse, R160, 0x5 ;  /* 0x000000a0a79e7211 */ /* 0x040fe600078028ff */
[----:B------:R-:W-:Y:S01]  /*5880*/  HMMA.16816.F32 R24, R32, R30, R24 ;  /* 0x0000001e2018723c */ /* 0x000fe20000001818 */
[----:B------:R-:W1:Y:S02]  /*5890*/  LDSM.16.MT88.4 R28, [R0+0xe800] ;  /* 0x00e80000001c783b */ /* 0x000e640000004200 */
[C---:B------:R-:W-:Y:S02]  /*58a0*/  LEA.HI.X.SX32 R159, R167.reuse, R161, 0x5, P0 ;  /* 0x000000a1a79f7211 */ /* 0x040fe400000f2eff */
[----:B------:R-:W-:Y:S01]  /*58b0*/  LDSM.16.M88.4 R32, [R162+0x2000] ;  /* 0x00200000a220783b */ /* 0x000fe20000000200 */
[C---:B------:R-:W-:Y:S02]  /*58c0*/  LEA R156, P0, R167.reuse, R158, 0x5 ;  /* 0x0000009ea79c7211 */ /* 0x040fe400078028ff */
[C---:B----4-:R-:W-:Y:S05]  /*58d0*/  HMMA.16816.F32 R4, R132.reuse, R140, R4 ;  /* 0x0000008c8404723c */ /* 0x050fea0000001804 */
[C---:B------:R-:W-:Y:S02]  /*58e0*/  LEA.HI.X.SX32 R157, R167.reuse, R159, 0x5, P0 ;  /* 0x0000009fa79d7211 */ /* 0x040fe400000f2eff */
[C---:B------:R-:W-:Y:S01]  /*58f0*/  LEA R174, P0, R167.reuse, R156, 0x5 ;  /* 0x0000009ca7ae7211 */ /* 0x040fe200078028ff */
[C---:B------:R-:W-:Y:S01]  /*5900*/  HMMA.16816.F32 R8, R132.reuse, R142, R8 ;  /* 0x0000008e8408723c */ /* 0x040fe20000001808 */
[----:B------:R-:W2:Y:S02]  /*5910*/  LDSM.16.MT88.4 R140, [R0+0xac00] ;  /* 0x00ac0000008c783b */ /* 0x000ea40000004200 */
[C---:B------:R-:W-:Y:S05]  /*5920*/  LEA.HI.X.SX32 R175, R167.reuse, R157, 0x5, P0 ;  /* 0x0000009da7af7211 */ /* 0x040fea00000f2eff */
[C---:B---3--:R-:W-:Y:S03]  /*5930*/  HMMA.16816.F32 R12, R132.reuse, R136, R12 ;  /* 0x00000088840c723c */ /* 0x048fe6000000180c */
[C---:B------:R-:W-:Y:S05]  /*5940*/  IMAD.WIDE R232, R167.reuse, -0xc0, R174 ;  /* 0xffffff40a7e87825 */ /* 0x040fea00078e02ae */
[C---:B------:R-:W-:Y:S01]  /*5950*/  HMMA.16816.F32 R16, R132.reuse, R138, R16 ;  /* 0x0000008a8410723c */ /* 0x040fe20000001810 */
[----:B------:R-:W3:Y:S02]  /*5960*/  LDSM.16.MT88.4 R136, [R0+0xcc00] ;  /* 0x00cc00000088783b */ /* 0x000ee40000004200 */
[C---:B------:R-:W-:Y:S04]  /*5970*/  LEA R152, P0, R167.reuse, R232, 0x5 ;  /* 0x000000e8a7987211 */ /* 0x040fe800078028ff */
[C---:B------:R-:W-:Y:S01]  /*5980*/  LEA.HI.X.SX32 R153, R167.reuse, R233, 0x5, P0 ;  /* 0x000000e9a7997211 */ /* 0x040fe200000f2eff */
[C---:B-1----:R-:W-:Y:S03]  /*5990*/  HMMA.16816.F32 R20, R132.reuse, R28, R20 ;  /* 0x0000001c8414723c */ /* 0x042fe60000001814 */
[C---:B------:R-:W-:Y:S04]  /*59a0*/  LEA R150, P0, R167.reuse, R152, 0x5 ;  /* 0x00000098a7967211 */ /* 0x040fe800078028ff */
[C---:B------:R-:W-:Y:S01]  /*59b0*/  LEA.HI.X.SX32 R151, R167.reuse, R153, 0x5, P0 ;  /* 0x00000099a7977211 */ /* 0x040fe200000f2eff */
[----:B------:R-:W-:Y:S01]  /*59c0*/  HMMA.16816.F32 R24, R132, R30, R24 ;  /* 0x0000001e8418723c */ /* 0x000fe20000001818 */
[----:B------:R1:W4:Y:S02]  /*59d0*/  LDSM.16.MT88.4 R28, [R0+0xec00] ;  /* 0x00ec0000001c783b */ /* 0x0003240000004200 */
[C---:B------:R-:W-:Y:S04]  /*59e0*/  LEA R148, P0, R167.reuse, R150, 0x5 ;  /* 0x00000096a7947211 */ /* 0x040fe800078028ff */
[C---:B------:R-:W-:Y:S01]  /*59f0*/  LEA.HI.X.SX32 R149, R167.reuse, R151, 0x5, P0 ;  /* 0x00000097a7957211 */ /* 0x040fe200000f2eff */
[C---:B--2---:R-:W-:Y:S05]  /*5a00*/  HMMA.16816.F32 R4, R32.reuse, R140, R4 ;  /* 0x0000008c2004723c */ /* 0x044fea0000001804 */
[C---:B------:R-:W-:Y:S03]  /*5a10*/  LEA R146, P0, R167.reuse, R148, 0x5 ;  /* 0x00000094a7927211 */ /* 0x040fe600078028ff */
[C---:B------:R-:W-:Y:S03]  /*5a20*/  HMMA.16816.F32 R8, R32.reuse, R142, R8 ;  /* 0x0000008e2008723c */ /* 0x040fe60000001808 */
[C---:B------:R-:W-:Y:S02]  /*5a30*/  LEA.HI.X.SX32 R147, R167.reuse, R149, 0x5, P0 ;  /* 0x00000095a7937211 */ /* 0x040fe400000f2eff */
[C---:B------:R-:W-:Y:S03]  /*5a40*/  LEA R144, P0, R167.reuse, R146, 0x5 ;  /* 0x00000092a7907211 */ /* 0x040fe600078028ff */
[C---:B---3--:R-:W-:Y:S03]  /*5a50*/  HMMA.16816.F32 R12, R32.reuse, R136, R12 ;  /* 0x00000088200c723c */ /* 0x048fe6000000180c */
[----:B-1----:R-:W-:Y:S02]  /*5a60*/  @P4 SHF.R.U32.HI R0, RZ, 0x2, R231 ;  /* 0x00000002ff004819 */ /* 0x002fe400000116e7 */
[C---:B------:R-:W-:Y:S02]  /*5a70*/  LEA.HI.X.SX32 R145, R167.reuse, R147, 0x5, P0 ;  /* 0x00000093a7917211 */ /* 0x040fe400000f2eff */
[----:B------:R-:W-:Y:S01]  /*5a80*/  @P4 LOP3.LUT R242, R164, 0x7, R0, 0xf8, !PT ;  /* 0x00000007a4f24812 */ /* 0x000fe200078ef800 */
[C---:B------:R-:W-:Y:S03]  /*5a90*/  HMMA.16816.F32 R16, R32.reuse, R138, R16 ;  /* 0x0000008a2010723c */ /* 0x040fe60000001810 */
[C---:B------:R-:W-:Y:S01]  /*5aa0*/  LEA R154, P0, R167.reuse, R144, 0x5 ;  /* 0x00000090a79a7211 */ /* 0x040fe200078028ff */
[----:B------:R-:W-:Y:S01]  /*5ab0*/  @P4 IMAD.WIDE.U32 R132, R242, R244, UR58 ;  /* 0x0000003af2844e25 */ /* 0x000fe2000f8e00f4 */
[----:B------:R-:W-:Y:S01]  /*5ac0*/  @UP0 UMOV UR58, UR15 ;  /* 0x0000000f003a0c82 */ /* 0x000fe20008000000 */
[----:B------:R-:W-:Y:S01]  /*5ad0*/  @UP0 UMOV UR59, UR14 ;  /* 0x0000000e003b0c82 */ /* 0x000fe20008000000 */
[C---:B------:R-:W-:Y:S01]  /*5ae0*/  LEA.HI.X.SX32 R155, R167.reuse, R145, 0x5, P0 ;  /* 0x00000091a79b7211 */ /* 0x040fe200000f2eff */
[----:B------:R-:W-:Y:S01]  /*5af0*/  UISETP.GT.AND UP0, UPT, UR45, UR47, UPT ;  /* 0x0000002f2d00728c */ /* 0x000fe2000bf04270 */
[C---:B----4-:R-:W-:Y:S01]  /*5b00*/  HMMA.16816.F32 R20, R32.reuse, R28, R20 ;  /* 0x0000001c2014723c */ /* 0x050fe20000001814 */
[----:B------:R-:W5:Y:S02]  /*5b10*/  @P4 LDG.E R251, desc[UR36][R132.64+-0x100] ;  /* 0xffff002484fb4981 */ /* 0x000f64000c1e1900 */
[C---:B------:R-:W-:Y:S02]  /*5b20*/  IMAD.WIDE R142, R167.reuse, -0xc0, R154 ;  /* 0xffffff40a78e7825 */ /* 0x040fe400078e029a */
[----:B------:R-:W5:Y:S02]  /*5b30*/  @P4 LDG.E R250, desc[UR36][R132.64+-0xe0] ;  /* 0xffff202484fa4981 */ /* 0x000f64000c1e1900 */
[C---:B------:R-:W-:Y:S01]  /*5b40*/  VIADD R0, R224.reuse, 0xffffd000 ;  /* 0xffffd000e0007836 */ /* 0x040fe20000000000 */
[----:B------:R-:W-:Y:S01]  /*5b50*/  HMMA.16816.F32 R24, R32, R30, R24 ;  /* 0x0000001e2018723c */ /* 0x000fe20000001818 */
[----:B------:R-:W5:Y:S02]  /*5b60*/  @P4 LDG.E R249, desc[UR36][R132.64+-0x80] ;  /* 0xffff802484f94981 */ /* 0x000f64000c1e1900 */
[C---:B------:R-:W-:Y:S01]  /*5b70*/  LEA R140, P0, R167.reuse, R142, 0x5 ;  /* 0x0000008ea78c7211 */ /* 0x040fe200078028ff */
[----:B------:R-:W-:Y:S01]  /*5b80*/  @P3 VIADD R0, R224, 0x3000 ;  /* 0x00003000e0003836 */ /* 0x000fe20000000000 */
[----:B------:R1:W5:Y:S02]  /*5b90*/  @P4 LDG.E R248, desc[UR36][R132.64+-0x60] ;  /* 0xffffa02484f84981 */ /* 0x000364000c1e1900 */
[C---:B------:R-:W-:Y:S02]  /*5ba0*/  LEA.HI.X.SX32 R141, R167.reuse, R143, 0x5, P0 ;  /* 0x0000008fa78d7211 */ /* 0x040fe400000f2eff */
[----:B------:R2:W-:Y:S01]  /*5bb0*/  REDG.E.ADD.F32.FTZ.RN.STRONG.GPU desc[UR36][R234.64], R4 ;  /* 0x00000004ea0079a6 */ /* 0x0005e2000c12f324 */
[C---:B------:R-:W-:Y:S03]  /*5bc0*/  LEA R136, P0, R167.reuse, R140, 0x5 ;  /* 0x0000008ca7887211 */ /* 0x040fe600078028ff */
[----:B------:R3:W-:Y:S01]  /*5bd0*/  REDG.E.ADD.F32.FTZ.RN.STRONG.GPU desc[UR36][R172.64], R5 ;  /* 0x00000005ac0079a6 */ /* 0x0007e2000c12f324 */
[C---:B------:R-:W-:Y:S02]  /*5be0*/  LEA.HI.X.SX32 R137, R167.reuse, R141, 0x5, P0 ;  /* 0x0000008da7897211 */ /* 0x040fe400000f2eff */
[C---:B------:R-:W-:Y:S01]  /*5bf0*/  LEA R134, P0, R167.reuse, R136, 0x5 ;  /* 0x00000088a7867211 */ /* 0x040fe200078028ff */
[----:B------:R4:W-:Y:S03]  /*5c00*/  REDG.E.ADD.F32.FTZ.RN.STRONG.GPU desc[UR36][R170.64], R6 ;  /* 0x00000006aa0079a6 */ /* 0x0009e6000c12f324 */
[C---:B------:R-:W-:Y:S01]  /*5c10*/  LEA.HI.X.SX32 R135, R167.reuse, R137, 0x5, P0 ;  /* 0x00000089a7877211 */ /* 0x040fe200000f2eff */
[----:B------:R1:W-:Y:S01]  /*5c20*/  REDG.E.ADD.F32.FTZ.RN.STRONG.GPU desc[UR36][R168.64], R7 ;  /* 0x00000007a80079a6 */ /* 0x0003e2000c12f324 */
[C---:B------:R-:W-:Y:S03]  /*5c30*/  LEA R28, P0, R167.reuse, R134, 0x5 ;  /* 0x00000086a71c7211 */ /* 0x040fe600078028ff */
[----:B------:R-:W-:Y:S01]  /*5c40*/  REDG.E.ADD.F32.FTZ.RN.STRONG.GPU desc[UR36][R160.64], R8 ;  /* 0x00000008a00079a6 */ /* 0x000fe2000c12f324 */
[C---:B------:R-:W-:Y:S03]  /*5c50*/  LEA.HI.X.SX32 R29, R167.reuse, R135, 0x5, P0 ;  /* 0x00000087a71d7211 */ /* 0x040fe600000f2eff */
[----:B------:R-:W-:Y:S04]  /*5c60*/  REDG.E.ADD.F32.FTZ.RN.STRONG.GPU desc[UR36][R158.64], R9 ;  /* 0x000000099e0079a6 */ /* 0x000fe8000c12f324 */
[----:B------:R-:W-:Y:S01]  /*5c70*/  REDG.E.ADD.F32.FTZ.RN.STRONG.GPU desc[UR36][R156.64], R10 ;  /* 0x0000000a9c0079a6 */ /* 0x000fe2000c12f324 */
[C---:B--2---:R-:W-:Y:S03]  /*5c80*/  LEA R4, P0, R167.reuse, R28, 0x5 ;  /* 0x0000001ca7047211 */ /* 0x044fe600078028ff */
[----:B------:R-:W-:Y:S01]  /*5c90*/  REDG.E.ADD.F32.FTZ.RN.STRONG.GPU desc[UR36][R174.64], R11 ;  /* 0x0000000bae0079a6 */ /* 0x000fe2000c12f324 */
[C---:B---3--:R-:W-:Y:S03]  /*5ca0*/  LEA.HI.X.SX32 R5, R167.reuse, R29, 0x5, P0 ;  /* 0x0000001da7057211 */ /* 0x048fe600000f2eff */
[----:B------:R-:W-:Y:S01]  /*5cb0*/  REDG.E.ADD.F32.FTZ.RN.STRONG.GPU desc[UR36][R234.64+0x80], R12 ;  /* 0x0000800cea0079a6 */ /* 0x000fe2000c12f324 */
[C---:B----4-:R-:W-:Y:S03]  /*5cc0*/  LEA R6, P0, R167.reuse, R4, 0x5 ;  /* 0x00000004a7067211 */ /* 0x050fe600078028ff */
[----:B------:R-:W-:Y:S01]  /*5cd0*/  REDG.E.ADD.F32.FTZ.RN.STRONG.GPU desc[UR36][R232.64+0x80], R13 ;  /* 0x0000800de80079a6 */ /* 0x000fe2000c12f324 */
[----:B-1----:R-:W-:Y:S03]  /*5ce0*/  LEA.HI.X.SX32 R7, R167, R5, 0x5, P0 ;  /* 0x00000005a7077211 */ /* 0x002fe600000f2eff */
        /* <DEDUP_REMOVED lines=259> */
[----:B------:R-:W-:-:S12]  /*6d20*/  UIMAD UR17, UR42, UR9, UR19 ;  /* 0x000000092a1172a4 */ /* 0x000fd8000f8e0213 */
.L_x_96:
        /* <DEDUP_REMOVED lines=12> */
.L_x_97:
[----:B------:R-:W2:Y:S01]  /*6df0*/  LDCU.64 UR8, c[0x0][0x5c8] ;  /* 0x0000b900ff0877ac */ /* 0x000ea20008000a00 */
[----:B------:R-:W-:-:S04]  /*6e00*/  UIADD3 UR5, UPT, UPT, UR39, UR43, URZ ;  /* 0x0000002b27057290 */ /* 0x000fc8000fffe0ff */
[----:B--2---:R-:W-:Y:S02]  /*6e10*/  UIMAD.WIDE.U32 UR20, UR5, UR8, URZ ;  /* 0x00000008051472a5 */ /* 0x004fe4000f8e00ff */
[----:B------:R-:W-:-:S04]  /*6e20*/  UIMAD UR5, UR5, UR9, URZ ;  /* 0x00000009050572a4 */ /* 0x000fc8000f8e02ff */
[----:B------:R-:W-:-:S06]  /*6e30*/  UIADD3 UR5, UPT, UPT, UR21, UR5, URZ ;  /* 0x0000000515057290 */ /* 0x000fcc000fffe0ff */
[----:B-1----:R-:W-:-:S07]  /*6e40*/  MOV R23, UR5 ;  /* 0x0000000500177c02 */ /* 0x002fce0008000f00 */
.L_x_98:
[----:B------:R-:W-:Y:S01]  /*6e50*/  BAR.SYNC.DEFER_BLOCKING 0x0 ;  /* 0x0000000000007b1d */ /* 0x000fe20000010000 */
[----:B------:R-:W-:Y:S01]  /*6e60*/  LOP3.LUT R0, R163, 0xd8, RZ, 0xc0, !PT ;  /* 0x000000d8a3007812 */ /* 0x000fe200078ec0ff */
[----:B------:R-:W-:Y:S01]  /*6e70*/  USHF.L.U32 UR5, UR40, 0x7, URZ ;  /* 0x0000000728057899 */ /* 0x000fe200080006ff */
[----:B------:R-:W-:Y:S01]  /*6e80*/  IMAD.U32 R56, RZ, RZ, UR8 ;  /* 0x00000008ff387e24 */ /* 0x000fe2000f8e00ff */
[----:B------:R-:W-:Y:S01]  /*6e90*/  USHF.L.U32 UR15, UR40, 0x7, URZ ;  /* 0x00000007280f7899 */ /* 0x000fe200080006ff */
[----:B------:R-:W-:Y:S01]  /*6ea0*/  LOP3.LUT R0, R0, 0x18, R231, 0x78, !PT ;  /* 0x0000001800007812 */ /* 0x000fe200078e78e7 */
[----:B------:R-:W-:Y:S02]  /*6eb0*/  UIMAD.WIDE.U32 UR22, UR5, UR10, URZ ;  /* 0x0000000a051672a5 */ /* 0x000fe4000f8e00ff */
[----:B------:R-:W1:Y:S01]  /*6ec0*/  LDC.64 R8, c[0x0][0x5d8] ;  /* 0x00017600ff087b82 */ /* 0x000e620000000a00 */
[----:B------:R-:W-:Y:S01]  /*6ed0*/  USHF.R.S32.HI UR16, URZ, 0x1f, UR5 ;  /* 0x0000001fff107899 */ /* 0x000fe20008011405 */
[----:B------:R-:W-:Y:S01]  /*6ee0*/  LOP3.LUT R0, R0, 0x1f20, R163, 0xf8, !PT ;  /* 0x00001f2000007812 */ /* 0x000fe200078ef8a3 */
[----:B------:R-:W-:Y:S01]  /*6ef0*/  UIADD3 UR38, UPT, UPT, -UR15, UR38, URZ ;  /* 0x000000260f267290 */ /* 0x000fe2000fffe1ff */
[----:B------:R-:W-:Y:S01]  /*6f00*/  SHF.R.U32.HI R231, RZ, 0x2, R231 ;  /* 0x00000002ffe77819 */ /* 0x000fe200000116e7 */
[----:B------:R-:W-:Y:S01]  /*6f10*/  IMAD.U32 R2, RZ, RZ, UR22 ;  /* 0x00000016ff027e24 */ /* 0x000fe2000f8e00ff */
[----:B------:R-:W-:Y:S01]  /*6f20*/  LEA R0, R0, UR4, 0x1 ;  /* 0x0000000400007c11 */ /* 0x000fe2000f8e08ff */
[----:B------:R-:W-:Y:S01]  /*6f30*/  UIMAD UR14, UR16, UR10, URZ ;  /* 0x0000000a100e72a4 */ /* 0x000fe2000f8e02ff */
[----:B------:R-:W2:Y:S01]  /*6f40*/  LDC.64 R58, c[0x0][0x5e0] ;  /* 0x00017800ff3a7b82 */ /* 0x000ea20000000a00 */
[C---:B------:R-:W-:Y:S01]  /*6f50*/  ISETP.GE.AND P1, PT, R231.reuse, UR38, PT ;  /* 0x00000026e7007c0c */ /* 0x040fe2000bf26270 */
[----:B------:R-:W-:Y:S01]  /*6f60*/  IMAD.U32 R3, RZ, RZ, UR23 ;  /* 0x00000017ff037e24 */ /* 0x000fe2000f8e00ff */
[----:B------:R-:W-:Y:S01]  /*6f70*/  UIMAD UR14, UR5, UR11, UR14 ;  /* 0x0000000b050e72a4 */ /* 0x000fe2000f8e020e */
[----:B------:R-:W-:Y:S01]  /*6f80*/  LOP3.LUT R4, R2, 0x18, R163, 0xf8, !PT ;  /* 0x0000001802047812 */ /* 0x000fe200078ef8a3 */
[----:B------:R-:W-:Y:S01]  /*6f90*/  VIADD R5, R231, 0x40 ;  /* 0x00000040e7057836 */ /* 0x000fe20000000000 */
[----:B------:R-:W-:Y:S01]  /*6fa0*/  BSSY.RECONVERGENT B0, `(.L_x_99) ;  /* 0x0000020000007945 */ /* 0x000fe20003800200 */
[----:B------:R-:W-:Y:S01]  /*6fb0*/  LOP3.LUT R163, R163, 0x18, RZ, 0xc0, !PT ;  /* 0x00000018a3a37812 */ /* 0x000fe200078ec0ff */
[----:B------:R3:W4:Y:S01]  /*6fc0*/  LDS.128 R28, [R0+0xa000] ;  /* 0x00a00000001c7984 */ /* 0x0007220000000c00 */
[----:B------:R-:W-:Y:S01]  /*6fd0*/  IADD3 R2, P0, PT, R4, UR18, RZ ;  /* 0x0000001204027c10 */ /* 0x000fe2000ff1e0ff */
[----:B------:R-:W-:Y:S01]  /*6fe0*/  IMAD.U32 R4, RZ, RZ, UR14 ;  /* 0x0000000eff047e24 */ /* 0x000fe2000f8e00ff */
[----:B------:R-:W-:Y:S01]  /*6ff0*/  ISETP.GE.AND P2, PT, R5, UR38, PT ;  /* 0x0000002605007c0c */ /* 0x000fe2000bf46270 */
[----:B------:R3:W2:Y:S03]  /*7000*/  LDS.128 R24, [R0+0xc000] ;  /* 0x00c0000000187984 */ /* 0x0006a60000000c00 */
[----:B------:R-:W-:Y:S01]  /*7010*/  IADD3.X R3, PT, PT, R3, UR17, R4, P0, !PT ;  /* 0x0000001103037c10 */ /* 0x000fe200087fe404 */
[----:B------:R3:W2:Y:S01]  /*7020*/  LDS.128 R40, [R0+0xf000] ;  /* 0x00f0000000287984 */ /* 0x0006a20000000c00 */
[----:B------:R-:W-:-:S03]  /*7030*/  IADD3 R21, P0, PT, R231, 0x40, RZ ;  /* 0x00000040e7157810 */ /* 0x000fc60007f1e0ff */
[----:B------:R3:W2:Y:S01]  /*7040*/  LDS.128 R52, [R0+0x10000] ;  /* 0x0100000000347984 */ /* 0x0006a20000000c00 */
[----:B-1----:R-:W-:-:S03]  /*7050*/  IMAD.WIDE.U32 R6, R8, UR25, R2 ;  /* 0x0000001908067c25 */ /* 0x002fc6000f8e0002 */
[----:B------:R3:W1:Y:S01]  /*7060*/  LDS.128 R36, [R0+0x11000] ;  /* 0x0110000000247984 */ /* 0x0006620000000c00 */
[----:B------:R-:W-:Y:S02]  /*7070*/  IMAD.X R22, RZ, RZ, RZ, P0 ;  /* 0x000000ffff167224 */ /* 0x000fe400000e06ff */
[----:B------:R-:W-:Y:S01]  /*7080*/  IMAD R20, R9, UR25, R7 ;  /* 0x0000001909147c24 */ /* 0x000fe2000f8e0207 */
[----:B------:R3:W1:Y:S04]  /*7090*/  LDS.128 R48, [R0+0x12000] ;  /* 0x0120000000307984 */ /* 0x0006680000000c00 */
[----:B------:R3:W1:Y:S04]  /*70a0*/  LDS.128 R32, [R0+0x13000] ;  /* 0x0130000000207984 */ /* 0x0006680000000c00 */
[----:B------:R3:W1:Y:S01]  /*70b0*/  LDS.128 R44, [R0+0x14000] ;  /* 0x01400000002c7984 */ /* 0x0006620000000c00 */
[----:B----4-:R-:W-:Y:S05]  /*70c0*/  @P1 BRA `(.L_x_100) ;  /* 0x0000000000341947 */ /* 0x010fea0003800000 */
[----:B------:R-:W4:Y:S01]  /*70d0*/  LDS.128 R12, [R0+0xb000] ;  /* 0x00b00000000c7984 */ /* 0x000f220000000c00 */
[----:B------:R-:W2:Y:S01]  /*70e0*/  LDCU.64 UR14, c[0x0][0x560] ;  /* 0x0000ac00ff0e77ac */ /* 0x000ea20008000a00 */
[----:B------:R-:W-:Y:S02]  /*70f0*/  MOV R2, R6 ;  /* 0x0000000600027202 */ /* 0x000fe40000000f00 */
[----:B------:R-:W3:Y:S01]  /*7100*/  LDS.128 R8, [R0+0x9000] ;  /* 0x0090000000087984 */ /* 0x000ee20000000c00 */
[----:B------:R-:W-:-:S03]  /*7110*/  MOV R3, R20 ;  /* 0x0000001400037202 */ /* 0x000fc60000000f00 */
[----:B------:R-:W1:Y:S01]  /*7120*/  LDS.128 R16, [R0+0xd000] ;  /* 0x00d0000000107984 */ /* 0x000e620000000c00 */
[----:B------:R-:W-:-:S04]  /*7130*/  IMAD.WIDE.U32 R4, R231, UR10, R2 ;  /* 0x0000000ae7047c25 */ /* 0x000fc8000f8e0002 */
[----:B------:R-:W-:Y:S01]  /*7140*/  IMAD R3, R231, UR11, R5 ;  /* 0x0000000be7037c24 */ /* 0x000fe2000f8e0205 */
[----:B--2---:R-:W-:-:S04]  /*7150*/  LEA R2, P0, R4, UR14, 0x1 ;  /* 0x0000000e04027c11 */ /* 0x004fc8000f8008ff */
[----:B------:R-:W-:-:S05]  /*7160*/  LEA.HI.X R3, R4, UR15, R3, 0x1, P0 ;  /* 0x0000000f04037c11 */ /* 0x000fca00080f0c03 */
[----:B----4-:R4:W-:Y:S04]  /*7170*/  STG.E.128 desc[UR36][R2.64+0x40], R12 ;  /* 0x0000400c02007986 */ /* 0x0109e8000c101d24 */
[----:B---3--:R4:W-:Y:S04]  /*7180*/  STG.E.128 desc[UR36][R2.64], R8 ;  /* 0x0000000802007986 */ /* 0x0089e8000c101d24 */
[----:B-1----:R4:W-:Y:S02]  /*7190*/  STG.E.128 desc[UR36][R2.64+0x80], R16 ;  /* 0x0000801002007986 */ /* 0x0029e4000c101d24 */
.L_x_100:
[----:B------:R-:W-:Y:S05]  /*71a0*/  BSYNC.RECONVERGENT B0 ;  /* 0x0000000000007941 */ /* 0x000fea0003800200 */
.L_x_99:
[----:B----4-:R4:W1:Y:S01]  /*71b0*/  LDS.128 R8, [R0+0xe000] ;  /* 0x00e0000000087984 */ /* 0x0108620000000c00 */
[----:B------:R-:W-:Y:S04]  /*71c0*/  BSSY.RECONVERGENT B0, `(.L_x_101) ;  /* 0x000000e000007945 */ /* 0x000fe80003800200 */
[----:B------:R-:W-:Y:S05]  /*71d0*/  @P2 BRA `(.L_x_102) ;  /* 0x0000000000302947 */ /* 0x000fea0003800000 */
[----:B------:R-:W2:Y:S01]  /*71e0*/  LDCU.64 UR14, c[0x0][0x560] ;  /* 0x0000ac00ff0e77ac */ /* 0x000ea20008000a00 */
[----:B------:R-:W-:Y:S01]  /*71f0*/  MOV R2, R6 ;  /* 0x0000000600027202 */ /* 0x000fe20000000f00 */
[----:B---34-:R-:W-:Y:S01]  /*7200*/  IMAD R0, R22, UR10, RZ ;  /* 0x0000000a16007c24 */ /* 0x018fe2000f8e02ff */
[----:B------:R-:W-:-:S03]  /*7210*/  MOV R3, R20 ;  /* 0x0000001400037202 */ /* 0x000fc60000000f00 */
[C---:B------:R-:W-:Y:S02]  /*7220*/  IMAD R0, R21.reuse, UR11, R0 ;  /* 0x0000000b15007c24 */ /* 0x040fe4000f8e0200 */
[----:B------:R-:W-:-:S05]  /*7230*/  IMAD.WIDE.U32 R4, R21, UR10, R2 ;  /* 0x0000000a15047c25 */ /* 0x000fca000f8e0002 */
[----:B------:R-:W-:Y:S02]  /*7240*/  IADD3 R0, PT, PT, R0, R5, RZ ;  /* 0x0000000500007210 */ /* 0x000fe40007ffe0ff */
[----:B--2---:R-:W-:-:S04]  /*7250*/  LEA R2, P0, R4, UR14, 0x1 ;  /* 0x0000000e04027c11 */ /* 0x004fc8000f8008ff */
[----:B------:R-:W-:-:S05]  /*7260*/  LEA.HI.X R3, R4, UR15, R0, 0x1, P0 ;  /* 0x0000000f04037c11 */ /* 0x000fca00080f0c00 */
[----:B------:R2:W-:Y:S04]  /*7270*/  STG.E.128 desc[UR36][R2.64], R28 ;  /* 0x0000001c02007986 */ /* 0x0005e8000c101d24 */
[----:B------:R2:W-:Y:S04]  /*7280*/  STG.E.128 desc[UR36][R2.64+0x40], R24 ;  /* 0x0000401802007986 */ /* 0x0005e8000c101d24 */
[----:B-1----:R2:W-:Y:S02]  /*7290*/  STG.E.128 desc[UR36][R2.64+0x80], R8 ;  /* 0x0000800802007986 */ /* 0x0025e4000c101d24 */
.L_x_102:
[----:B------:R-:W-:Y:S05]  /*72a0*/  BSYNC.RECONVERGENT B0 ;  /* 0x0000000000007941 */ /* 0x000fea0003800200 */
.L_x_101:
        /* <DEDUP_REMOVED lines=11> */
[----:B------:R-:W2:Y:S01]  /*7360*/  LDCU.64 UR10, c[0x0][0x568] ;  /* 0x0000ad00ff0a77ac */ /* 0x000ea20008000a00 */
[----:B------:R-:W-:Y:S02]  /*7370*/  MOV R2, R4 ;  /* 0x0000000400027202 */ /* 0x000fe40000000f00 */
[----:B------:R-:W-:-:S03]  /*7380*/  MOV R3, R0 ;  /* 0x0000000000037202 */ /* 0x000fc60000000f00 */
[----:B------:R-:W-:-:S04]  /*7390*/  IMAD.WIDE.U32 R6, R231, UR8, R2 ;  /* 0x00000008e7067c25 */ /* 0x000fc8000f8e0002 */
[----:B------:R-:W-:Y:S01]  /*73a0*/  IMAD R3, R231, UR9, R7 ;  /* 0x00000009e7037c24 */ /* 0x000fe2000f8e0207 */
[----:B--2---:R-:W-:-:S04]  /*73b0*/  LEA R2, P0, R6, UR10, 0x1 ;  /* 0x0000000a06027c11 */ /* 0x004fc8000f8008ff */
[----:B------:R-:W-:-:S05]  /*73c0*/  LEA.HI.X R3, R6, UR11, R3, 0x1, P0 ;  /* 0x0000000b06037c11 */ /* 0x000fca00080f0c03 */
[----:B------:R2:W-:Y:S04]  /*73d0*/  STG.E.128 desc[UR36][R2.64], R40 ;  /* 0x0000002802007986 */ /* 0x0005e8000c101d24 */
[----:B-1----:R2:W-:Y:S04]  /*73e0*/  STG.E.128 desc[UR36][R2.64+0x40], R36 ;  /* 0x0000402402007986 */ /* 0x0025e8000c101d24 */
[----:B------:R2:W-:Y:S02]  /*73f0*/  STG.E.128 desc[UR36][R2.64+0x80], R32 ;  /* 0x0000802002007986 */ /* 0x0005e4000c101d24 */
.L_x_104:
[----:B------:R-:W-:Y:S05]  /*7400*/  BSYNC.RECONVERGENT B0 ;  /* 0x0000000000007941 */ /* 0x000fea0003800200 */
.L_x_103:
[----:B------:R-:W-:Y:S05]  /*7410*/  @P2 BRA `(.L_x_92) ;  /* 0x0000000000302947 */ /* 0x000fea0003800000 */
[----:B------:R-:W3:Y:S01]  /*7420*/  LDCU.64 UR10, c[0x0][0x568] ;  /* 0x0000ad00ff0a77ac */ /* 0x000ee20008000a00 */
[----:B--2---:R-:W-:Y:S01]  /*7430*/  MOV R2, R4 ;  /* 0x0000000400027202 */ /* 0x004fe20000000f00 */
[----:B------:R-:W-:Y:S01]  /*7440*/  IMAD R6, R22, UR8, RZ ;  /* 0x0000000816067c24 */ /* 0x000fe2000f8e02ff */
[----:B------:R-:W-:-:S03]  /*7450*/  MOV R3, R0 ;  /* 0x0000000000037202 */ /* 0x000fc60000000f00 */
[C---:B------:R-:W-:Y:S02]  /*7460*/  IMAD R0, R21.reuse, UR9, R6 ;  /* 0x0000000915007c24 */ /* 0x040fe4000f8e0206 */
[----:B------:R-:W-:-:S05]  /*7470*/  IMAD.WIDE.U32 R4, R21, UR8, R2 ;  /* 0x0000000815047c25 */ /* 0x000fca000f8e0002 */
[----:B------:R-:W-:Y:S02]  /*7480*/  IADD3 R0, PT, PT, R0, R5, RZ ;  /* 0x0000000500007210 */ /* 0x000fe40007ffe0ff */
[----:B---3--:R-:W-:-:S04]  /*7490*/  LEA R2, P0, R4, UR10, 0x1 ;  /* 0x0000000a04027c11 */ /* 0x008fc8000f8008ff */
[----:B------:R-:W-:-:S05]  /*74a0*/  LEA.HI.X R3, R4, UR11, R0, 0x1, P0 ;  /* 0x0000000b04037c11 */ /* 0x000fca00080f0c00 */
[----:B------:R3:W-:Y:S04]  /*74b0*/  STG.E.128 desc[UR36][R2.64], R52 ;  /* 0x0000003402007986 */ /* 0x0007e8000c101d24 */
[----:B-1----:R3:W-:Y:S04]  /*74c0*/  STG.E.128 desc[UR36][R2.64+0x40], R48 ;  /* 0x0000403002007986 */ /* 0x0027e8000c101d24 */
[----:B------:R3:W-:Y:S02]  /*74d0*/  STG.E.128 desc[UR36][R2.64+0x80], R44 ;  /* 0x0000802c02007986 */ /* 0x0007e4000c101d24 */
.L_x_92:
[----:B------:R-:W-:Y:S05]  /*74e0*/  BSYNC.RECONVERGENT B1 ;  /* 0x0000000000017941 */ /* 0x000fea0003800200 */
.L_x_70:
[----:B------:R-:W1:Y:S01]  /*74f0*/  LDCU UR8, c[0x0][0x438] ;  /* 0x00008700ff0877ac */ /* 0x000e620008000800 */
[----:B------:R-:W4:Y:S01]  /*7500*/  LDCU UR9, c[0x0][0x370] ;  /* 0x00006e00ff0977ac */ /* 0x000f220008000800 */
[----:B------:R-:W-:Y:S01]  /*7510*/  UMOV UR10, UR24 ;  /* 0x00000018000a7c82 */ /* 0x000fe20008000000 */
[----:B-1----:R-:W-:-:S04]  /*7520*/  UIADD3 UR8, UPT, UPT, UR8, 0x7f, URZ ;  /* 0x0000007f08087890 */ /* 0x002fc8000fffe0ff */
[----:B------:R-:W-:Y:S02]  /*7530*/  USHF.R.S32.HI UR5, URZ, 0x1f, UR8 ;  /* 0x0000001fff057899 */ /* 0x000fe40008011408 */
[----:B----4-:R-:W-:Y:S02]  /*7540*/  UIADD3 UR40, UPT, UPT, UR9, UR40, URZ ;  /* 0x0000002809287290 */ /* 0x010fe4000fffe0ff */
[----:B------:R-:W-:-:S04]  /*7550*/  ULEA.HI UR5, UR5, UR8, URZ, 0x7 ;  /* 0x0000000805057291 */ /* 0x000fc8000f8f38ff */
[----:B------:R-:W-:-:S04]  /*7560*/  USHF.R.S32.HI UR5, URZ, 0x7, UR5 ;  /* 0x00000007ff057899 */ /* 0x000fc80008011405 */
[----:B------:R-:W-:-:S09]  /*7570*/  UISETP.GE.AND UP0, UPT, UR40, UR5, UPT ;  /* 0x000000052800728c */ /* 0x000fd2000bf06270 */
[----:B------:R-:W-:Y:S05]  /*7580*/  BRA.U !UP0, `(.L_x_105) ;  /* 0xffffff8d086c7547 */ /* 0x000fea000b83ffff */
[----:B------:R-:W-:Y:S05]  /*7590*/  EXIT ;  /* 0x000000000000794d */ /* 0x000fea0003800000 */
.L_x_106:
        /* <DEDUP_REMOVED lines=14> */
.L_x_877:


//--------------------- .text._ZN5flash44flash_bwd_dq_dk_dv_loop_seqk_parallel_kernelI23Flash_bwd_kernel_traitsILi96ELi64ELi128ELi8ELi2ELi4ELi4ELb1ELb0EN7cutlass6half_tE19Flash_kernel_traitsILi96ELi64ELi128ELi8ES3_EELb0ELb1ELb0ELb1ELb0ELb0ELb0EEEvNS_16Flash_bwd_paramsE --------------------------
	.section	.text._ZN5flash44flash_bwd_dq_dk_dv_loop_seqk_parallel_kernelI23Flash_bwd_kernel_traitsILi96ELi64ELi128ELi8ELi2ELi4ELi4ELb1ELb0EN7cutlass6half_tE19Flash_kernel_traitsILi96ELi64ELi128ELi8ES3_EELb0ELb1ELb0ELb1ELb0ELb0ELb0EEEvNS_16Flash_bwd_paramsE,"ax",@progbits
	.align	128
        .global         _ZN5flash44flash_bwd_dq_dk_dv_loop_seqk_parallel_kernelI23Flash_bwd_kernel_traitsILi96ELi64ELi128ELi8ELi2ELi4ELi4ELb1ELb0EN7cutlass6half_tE19Flash_kernel_traitsILi96ELi64ELi128ELi8ES3_EELb0ELb1ELb0ELb1ELb0ELb0ELb0EEEvNS_16Flash_bwd_paramsE
        .type           _ZN5flash44flash_bwd_dq_dk_dv_loop_seqk_parallel_kernelI23Flash_bwd_kernel_traitsILi96ELi64ELi128ELi8ELi2ELi4ELi4ELb1ELb0EN7cutlass6half_tE19Flash_kernel_traitsILi96ELi64ELi128ELi8ES3_EELb0ELb1ELb0ELb1ELb0ELb0ELb0EEEvNS_16Flash_bwd_paramsE,@function
        .size           _ZN5flash44flash_bwd_dq_dk_dv_loop_seqk_parallel_kernelI23Flash_bwd_kernel_traitsILi96ELi64ELi128ELi8ELi2ELi4ELi4ELb1ELb0EN7cutlass6half_tE19Flash_kernel_traitsILi96ELi64ELi128ELi8ES3_EELb0ELb1ELb0ELb1ELb0ELb0ELb0EEEvNS_16Flash_bwd_paramsE,(.L_x_878 - _ZN5flash44flash_bwd_dq_dk_dv_loop_seqk_parallel_kernelI23Flash_bwd_kernel_traitsILi96ELi64ELi128ELi8ELi2ELi4ELi4ELb1ELb0EN7cutlass6half_tE19Flash_kernel_traitsILi96ELi64ELi128ELi8ES3_EELb0ELb1ELb0ELb1ELb0ELb0ELb0EEEvNS_16Flash_bwd_paramsE)
        .other          _ZN5flash44flash_bwd_dq_dk_dv_loop_seqk_parallel_kernelI23Flash_bwd_kernel_traitsILi96ELi64ELi128ELi8ELi2ELi4ELi4ELb1ELb0EN7cutlass6half_tE19Flash_kernel_traitsILi96ELi64ELi128ELi8ES3_EELb0ELb1ELb0ELb1ELb0ELb0ELb0EEEvNS_16Flash_bwd_paramsE,@"STO_CUDA_ENTRY STV_DEFAULT"
_ZN5flash44flash_bwd_dq_dk_dv_loop_seqk_parallel_kernelI23Flash_bwd_kernel_traitsILi96ELi64ELi128ELi8ELi2ELi4ELi4ELb1ELb0EN7cutlass6half_tE19Flash_kernel_traitsILi96ELi64ELi128ELi8ES3_EELb0ELb1ELb0ELb1ELb0ELb0ELb0EEEvNS_16Flash_bwd_paramsE:
.text._ZN5flash44flash_bwd_dq_dk_dv_loop_seqk_parallel_kernelI23Flash_bwd_kernel_traitsILi96ELi64ELi128ELi8ELi2ELi4ELi4ELb1ELb0EN7cutlass6half_tE19Flash_kernel_traitsILi96ELi64ELi128ELi8ES3_EELb0ELb1ELb0ELb1ELb0ELb0ELb0EEEvNS_16Flash_bwd_paramsE:
        /* <DEDUP_REMOVED lines=16> */
[----:B------:R-:W-:Y:S01]  /*0100*/  S2UR UR23, SR_CTAID.Y ;  /* 0x00000000001779c3 */ /* 0x000fe20000002600 */
[----:B------:R-:W-:Y:S01]  /*0110*/  UMOV UR9, 0x400 ;  /* 0x0000040000097882 */ /* 0x000fe20000000000 */
[----:B------:R-:W4:Y:S01]  /*0120*/  LDCU UR10, c[0x0][0x438] ;  /* 0x00008700ff0a77ac */ /* 0x000f220008000800 */
[----:B------:R-:W4:Y:S05]  /*0130*/  LDCU.64 UR38, c[0x0][0x358] ;  /* 0x00006b00ff2677ac */ /* 0x000f2a0008000a00 */
[----:B------:R-:W-:Y:S01]  /*0140*/  S2UR UR26, SR_CTAID.X ;  /* 0x00000000001a79c3 */ /* 0x000fe20000002500 */
[----:B-1----:R-:W-:-:S02]  /*0150*/  ULEA UR48, UP0, UR29, UR48, 0x2 ;  /* 0x000000301d307291 */ /* 0x002fc4000f8010ff */
[----:B--2---:R-:W-:Y:S02]  /*0160*/  UISETP.EQ.U32.AND UP2, UPT, UR4, URZ, UPT ;  /* 0x000000ff0400728c */ /* 0x004fe4000bf42070 */
[----:B------:R-:W-:Y:S02]  /*0170*/  UISETP.NE.U32.AND UP6, UPT, UR4, URZ, UPT ;  /* 0x000000ff0400728c */ /* 0x000fe4000bfc5070 */
[----:B------:R-:W-:Y:S01]  /*0180*/  ULEA.HI.X UR49, UR29, UR49, URZ, 0x2, UP0 ;  /* 0x000000311d317291 */ /* 0x000fe200080f14ff */
[----:B------:R-:W1:Y:S01]  /*0190*/  S2UR UR4, SR_CgaCtaId ;  /* 0x00000000000479c3 */ /* 0x000e620000008800 */
[----:B---3--:R-:W-:Y:S02]  /*01a0*/  UISETP.NE.U32.AND UP1, UPT, UR6, URZ, UPT ;  /* 0x000000ff0600728c */ /* 0x008fe4000bf25070 */
[----:B------:R-:W-:Y:S02]  /*01b0*/  UISETP.NE.U32.AND UP0, UPT, UR6, URZ, UPT ;  /* 0x000000ff0600728c */ /* 0x000fe4000bf05070 */
[----:B----4-:R-:W-:-:S02]  /*01c0*/  UISETP.NE.AND UP3, UPT, UR8, URZ, UPT ;  /* 0x000000ff0800728c */ /* 0x010fc4000bf65270 */
[----:B------:R-:W-:Y:S01]  /*01d0*/  UISETP.NE.AND.EX UP5, UPT, UR7, URZ, UPT, UP1 ;  /* 0x000000ff0700728c */ /* 0x000fe2000bfa5310 */
[----:B------:R-:W2:Y:S01]  /*01e0*/  S2UR UR8, SR_CgaCtaId ;  /* 0x00000000000879c3 */ /* 0x000ea20000008800 */
[----:B------:R-:W-:Y:S01]  /*01f0*/  UISETP.NE.AND.EX UP4, UPT, UR7, URZ, UPT, UP0 ;  /* 0x000000ff0700728c */ /* 0x000fe2000bf85300 */
[----:B------:R-:W3:Y:S01]  /*0200*/  LDCU.64 UR6, c[0x0][0x470] ;  /* 0x00008e00ff0677ac */ /* 0x000ee20008000a00 */
[----:B------:R-:W-:-:S05]  /*0210*/  UISETP.EQ.OR.EX UP0, UPT, UR5, URZ, !UP3, UP2 ;  /* 0x000000ff0500728c */ /* 0x000fca000df02720 */
[----:B------:R-:W4:Y:S01]  /*0220*/  S2UR UR22, SR_CTAID.Y ;  /* 0x00000000001679c3 */ /* 0x000f220000002600 */
[----:B------:R-:W-:Y:S02]  /*0230*/  UISETP.NE.AND.EX UP6, UPT, UR5, URZ, UPT, UP6 ;  /* 0x000000ff0500728c */ /* 0x000fe4000bfc5360 */
[----:B------:R-:W-:Y:S01]  /*0240*/  UP2UR UR31, UPR, URZ, 0x1 ;  /* 0x00000001ff1f7883 */ /* 0x000fe20008000000 */
[----:B------:R-:W-:Y:S01]  /*0250*/  UMOV UR5, 0x400 ;  /* 0x0000040000057882 */ /* 0x000fe20000000000 */
[----:B------:R-:W-:-:S03]  /*0260*/  UP2UR UR30, UPR, URZ, 0x8 ;  /* 0x00000008ff1e7883 */ /* 0x000fc60008000000 */
[----:B------:R-:W4:Y:S01]  /*0270*/  S2UR UR25, SR_CTAID.Z ;  /* 0x00000000001979c3 */ /* 0x000f220000002700 */
[----:B-1----:R-:W-:Y:S01]  /*0280*/  ULEA UR4, UR4, UR5, 0x18 ;  /* 0x0000000504047291 */ /* 0x002fe2000f8ec0ff */
[----:B------:R-:W1:Y:S01]  /*0290*/  LDCU.64 UR32, c[0x0][0x460] ;  /* 0x00008c00ff2077ac */ /* 0x000e620008000a00 */
[----:B---3--:R-:W-:Y:S01]  /*02a0*/  UISETP.NE.U32.AND UP0, UPT, UR6, URZ, UPT ;  /* 0x000000ff0600728c */ /* 0x008fe2000bf05070 */
[----:B------:R-:W3:Y:S01]  /*02b0*/  LDCU UR24, c[0x0][0x438] ;  /* 0x00008700ff1877ac */ /* 0x000ee20008000800 */
[----:B------:R-:W1:Y:S01]  /*02c0*/  @!UP4 LDCU UR27, c[0x0][0x434] ;  /* 0x00008680ff1bc7ac */ /* 0x000e620008000800 */
[----:B--2---:R-:W-:Y:S02]  /*02d0*/  ULEA UR5, UR8, UR9, 0x18 ;  /* 0x0000000908057291 */ /* 0x004fe4000f8ec0ff */
[----:B------:R-:W-:Y:S02]  /*02e0*/  UIADD3 UR40, UPT, UPT, UR4, 0x13000, URZ ;  /* 0x0001300004287890 */ /* 0x000fe4000fffe0ff */
[----:B------:R-:W-:Y:S01]  /*02f0*/  UISETP.NE.AND.EX UP3, UPT, UR7, URZ, UPT, UP0 ;  /* 0x000000ff0700728c */ /* 0x000fe2000bf65300 */
[----:B------:R-:W-:Y:S01]  /*0300*/  UMOV UR35, 0xffffd000 ;  /* 0xffffd00000237882 */ /* 0x000fe20000000000 */
[----:B------:R-:W-:Y:S01]  /*0310*/  UMOV UR36, URZ ;  /* 0x000000ff00247c82 */ /* 0x000fe20008000000 */
[----:B------:R-:W-:-:S08]  /*0320*/  UMOV UR37, URZ ;  /* 0x000000ff00257c82 */ /* 0x000fd00008000000 */
.L_x_165:
[----:B--2---:R-:W2:Y:S01]  /*0330*/  LDCU.64 UR8, c[0x0][0x478] ;  /* 0x00008f00ff0877ac */ /* 0x004ea20008000a00 */
[----:B------:R-:W-:Y:S02]  /*0340*/  PLOP3.LUT P1, PT, PT, PT, UP3, 0x80, 0x8 ;  /* 0x000000000008781c */ /* 0x000fe40003f2f038 */
[----:B------:R-:W-:Y:S01]  /*0350*/  PLOP3.LUT P4, PT, PT, PT, UP5, 0x80, 0x8 ;  /* 0x000000000008781c */ /* 0x000fe20003f8f058 */
[----:B------:R-:W-:Y:S01]  /*0360*/  @UP3 ULEA UR12, UP0, UR29, UR6, 0x2 ;  /* 0x000000061d0c3291 */ /* 0x000fe2000f8010ff */
[----:B------:R-:W-:Y:S01]  /*0370*/  PLOP3.LUT P2, PT, PT, PT, UP4, 0x80, 0x8 ;  /* 0x000000000008781c */ /* 0x000fe20003f4f048 */
[----:B------:R-:W-:Y:S02]  /*0380*/  UISETP.NE.AND UP2, UPT, UR31, URZ, UPT ;  /* 0x000000ff1f00728c */ /* 0x000fe4000bf45270 */
[----:B------:R-:W-:Y:S02]  /*0390*/  @UP3 ULEA.HI.X UR13, UR29, UR7, URZ, 0x2, UP0 ;  /* 0x000000071d0d3291 */ /* 0x000fe400080f14ff */
[----:B------:R-:W-:-:S04]  /*03a0*/  IMAD.U32 R4, RZ, RZ, UR12 ;  /* 0x0000000cff047e24 */ /* 0x000fc8000f8e00ff */
[----:B------:R-:W-:Y:S01]  /*03b0*/  IMAD.U32 R5, RZ, RZ, UR13 ;  /* 0x0000000dff057e24 */ /* 0x000fe2000f8e00ff */
[----:B-1----:R-:W-:Y:S02]  /*03c0*/  UIMAD.WIDE.U32 UR12, UR29, 0x4, UR32 ;  /* 0x000000041d0c78a5 */ /* 0x002fe4000f8e0020 */
[----:B--2---:R-:W-:Y:S02]  /*03d0*/  UISETP.NE.U32.AND UP0, UPT, UR8, URZ, UPT ;  /* 0x000000ff0800728c */ /* 0x004fe4000bf05070 */
[----:B------:R-:W2:Y:S02]  /*03e0*/  @P1 LDG.E R6, desc[UR38][R4.64] ;  /* 0x0000002604061981 */ /* 0x000ea4000c1e1900 */
[----:B------:R-:W-:-:S06]  /*03f0*/  UISETP.NE.AND.EX UP0, UPT, UR9, URZ, UPT, UP0 ;  /* 0x000000ff0900728c */ /* 0x000fcc000bf05300 */
[----:B------:R-:W-:-:S05]  /*0400*/  PLOP3.LUT P0, PT, PT, PT, UP0, 0x80, 0x8 ;  /* 0x000000000008781c */ /* 0x000fca0003f0f008 */
[----:B------:R-:W-:Y:S01]  /*0410*/  @UP0 ULEA UR14, UP1, UR29, UR8, 0x2 ;  /* 0x000000081d0e0291 */ /* 0x000fe2000f8210ff */
[----:B------:R-:W-:Y:S01]  /*0420*/  PLOP3.LUT P3, PT, PT, PT, UP2, 0x80, 0x8 ;  /* 0x000000000008781c */ /* 0x000fe20003f6f028 */
[----:B------:R-:W1:Y:S02]  /*0430*/  @!UP0 LDCU UR11, c[0x0][0x43c] ;  /* 0x00008780ff0b87ac */ /* 0x000e640008000800 */
[----:B------:R-:W-:Y:S02]  /*0440*/  @UP0 ULEA.HI.X UR15, UR29, UR9, URZ, 0x2, UP1 ;  /* 0x000000091d0f0291 */ /* 0x000fe400088f14ff */
[----:B---3--:R-:W-:Y:S01]  /*0450*/  IMAD.U32 R2, RZ, RZ, UR14 ;  /* 0x0000000eff027e24 */ /* 0x008fe2000f8e00ff */
[----:B------:R-:W5:Y:S03]  /*0460*/  @!UP0 LDCU.64 UR8, c[0x0][0x488] ;  /* 0x00009100ff0887ac */ /* 0x000f660008000a00 */
[----:B------:R-:W-:-:S05]  /*0470*/  IMAD.U32 R3, RZ, RZ, UR15 ;  /* 0x0000000fff037e24 */ /* 0x000fca000f8e00ff */
[----:B------:R3:W4:Y:S01]  /*0480*/  @P0 LDG.E R4, desc[UR38][R2.64] ;  /* 0x0000002602040981 */ /* 0x000722000c1e1900 */
[----:B------:R-:W-:Y:S01]  /*0490*/  UMOV UR44, URZ ;  /* 0x000000ff002c7c82 */ /* 0x000fe20008000000 */
[----:B------:R-:W-:Y:S01]  /*04a0*/  UMOV UR46, 0xffffffff ;  /* 0xffffffff002e7882 */ /* 0x000fe20000000000 */
[----:B-----5:R-:W-:-:S04]  /*04b0*/  @!UP0 UISETP.NE.U32.AND UP1, UPT, UR8, URZ, UPT ;  /* 0x000000ff0800828c */ /* 0x020fc8000bf25070 */
[----:B------:R-:W-:Y:S02]  /*04c0*/  @!UP0 UISETP.NE.AND.EX UP1, UPT, UR9, URZ, UPT, UP1 ;  /* 0x000000ff0900828c */ /* 0x000fe4000bf25310 */
[----:B------:R-:W-:Y:S02]  /*04d0*/  USHF.L.U32 UR34, UR47, 0x7, URZ ;  /* 0x000000072f227899 */ /* 0x000fe400080006ff */
[----:B-1----:R-:W-:Y:S01]  /*04e0*/  @!UP0 USEL UR9, UR11, URZ, UP1 ;  /* 0x000000ff0b098287 */ /* 0x002fe20008800000 */
[----:B---3--:R-:W-:Y:S02]  /*04f0*/  IMAD.U32 R2, RZ, RZ, UR12 ;  /* 0x0000000cff027e24 */ /* 0x008fe4000f8e00ff */
[----:B------:R-:W-:-:S05]  /*0500*/  IMAD.U32 R3, RZ, RZ, UR13 ;  /* 0x0000000dff037e24 */ /* 0x000fca000f8e00ff */
[----:B------:R-:W3:Y:S04]  /*0510*/  @P4 LDG.E R5, desc[UR38][R2.64] ;  /* 0x0000002602054981 */ /* 0x000ee8000c1e1900 */
[----:B------:R1:W5:Y:S02]  /*0520*/  @P2 LDG.E R0, desc[UR38][R2.64+0x4] ;  /* 0x0000042602002981 */ /* 0x000364000c1e1900 */
[----:B-1----:R-:W-:Y:S02]  /*0530*/  IMAD.U32 R2, RZ, RZ, UR48 ;  /* 0x00000030ff027e24 */ /* 0x002fe4000f8e00ff */
[----:B------:R-:W-:-:S05]  /*0540*/  IMAD.U32 R3, RZ, RZ, UR49 ;  /* 0x00000031ff037e24 */ /* 0x000fca000f8e00ff */
[----:B------:R-:W5:Y:S01]  /*0550*/  @!P3 LDG.E R2, desc[UR38][R2.64] ;  /* 0x000000260202b981 */ /* 0x000f62000c1e1900 */
[----:B------:R-:W-:Y:S01]  /*0560*/  UMOV UR12, 0xffffffff ;  /* 0xffffffff000c7882 */ /* 0x000fe20000000000 */
[----:B--2---:R-:W-:Y:S02]  /*0570*/  @P1 R2UR UR44, R6 ;  /* 0x00000000062c12ca */ /* 0x004fe400000e0000 */
[----:B----4-:R-:W-:-:S13]  /*0580*/  @P0 R2UR UR43, R4 ;  /* 0x00000000042b02ca */ /* 0x010fda00000e0000 */
[----:B------:R-:W-:Y:S01]  /*0590*/  @UP0 UIADD3 UR43, UPT, UPT, UR43, -UR44, URZ ;  /* 0x8000002c2b2b0290 */ /* 0x000fe2000fffe0ff */
[----:B---3--:R-:W-:Y:S02]  /*05a0*/  @P4 R2UR UR12, R5 ;  /* 0x00000000050c42ca */ /* 0x008fe400000e0000 */
[----:B-----5:R-:W-:Y:S02]  /*05b0*/  @P2 R2UR UR8, R0 ;  /* 0x00000000000822ca */ /* 0x020fe400000e0000 */
[----:B------:R-:W-:Y:S01]  /*05c0*/  @!P3 R2UR UR46, R2 ;  /* 0x00000000022eb2ca */ /* 0x000fe200000e0000 */
[----:B------:R-:W-:-:S14]  /*05d0*/  BRA.U !UP6, `(.L_x_107) ;  /* 0x000000010e247547 */ /* 0x000fdc000b800000 */
[----:B------:R-:W-:Y:S01]  /*05e0*/  UISETP.NE.AND UP1, UPT, UR30, URZ, UPT ;  /* 0x000000ff1e00728c */ /* 0x000fe2000bf25270 */
[----:B------:R-:W-:Y:S02]  /*05f0*/  IMAD.U32 R2, RZ, RZ, UR48 ;  /* 0x00000030ff027e24 */ /* 0x000fe4000f8e00ff */
[----:B------:R-:W-:-:S03]  /*0600*/  IMAD.U32 R3, RZ, RZ, UR49 ;  /* 0x00000031ff037e24 */ /* 0x000fc6000f8e00ff */
[----:B------:R-:W-:-:S13]  /*0610*/  PLOP3.LUT P0, PT, PT, PT, UP1, 0x80, 0x8 ;  /* 0x000000000008781c */ /* 0x000fda0003f0f018 */
[----:B------:R-:W2:Y:S04]  /*0620*/  @P0 LDG.E R0, desc[UR38][R2.64+0x4] ;  /* 0x0000042602000981 */ /* 0x000ea8000c1e1900 */
[----:B------:R-:W3:Y:S01]  /*0630*/  @!P0 LDG.E R2, desc[UR38][R2.64] ;  /* 0x0000002602028981 */ /* 0x000ee2000c1e1900 */
[----:B--2---:R-:W-:-:S13]  /*0640*/  @P0 R2UR UR10, R0 ;  /* 0x00000000000a02ca */ /* 0x004fda00000e0000 */
[----:B------:R-:W-:-:S07]  /*0650*/  @UP1 UIADD3 UR10, UPT, UPT, UR10, -UR46, URZ ;  /* 0x8000002e0a0a1290 */ /* 0x000fce000fffe0ff */
[----:B---3--:R-:W-:-:S15]  /*0660*/  @!P0 R2UR UR10, R2 ;  /* 0x00000000020a82ca */ /* 0x008fde00000e0000 */
.L_x_107:
        /* <DEDUP_REMOVED lines=18> */
[----:B------:R-:W-:Y:S02]  /*0790*/  @!UP1 UIMAD UR21, UR29, UR11, UR59 ;  /* 0x0000000b1d1592a4 */ /* 0x000fe4000f8e023b */
        /* <DEDUP_REMOVED lines=15> */
.L_x_109:
[----:B------:R-:W1:Y:S01]  /*0890*/  LDCU.64 UR16, c[0x0][0x3b8] ;  /* 0x00007700ff1077ac */ /* 0x000e620008000a00 */
[----:B------:R-:W-:-:S04]  /*08a0*/  UIADD3 UR8, UPT, UPT, UR44, UR46, URZ ;  /* 0x0000002e2c087290 */ /* 0x000fc8000fffe0ff */
[----:B-1----:R-:W-:Y:S02]  /*08b0*/  UIMAD.WIDE.U32 UR54, UR8, UR16, URZ ;  /* 0x00000010083672a5 */ /* 0x002fe4000f8e00ff */
[----:B------:R-:W-:-:S04]  /*08c0*/  UIMAD UR8, UR8, UR17, URZ ;  /* 0x00000011080872a4 */ /* 0x000fc8000f8e02ff */
[----:B------:R-:W-:-:S06]  /*08d0*/  UIADD3 UR8, UPT, UPT, UR55, UR8, URZ ;  /* 0x0000000837087290 */ /* 0x000fcc000fffe0ff */
[----:B------:R-:W-:Y:S02]  /*08e0*/  MOV R18, UR8 ;  /* 0x0000000800127c02 */ /* 0x000fe40008000f00 */
.L_x_110:
        /* <DEDUP_REMOVED lines=40> */
[----:B------:R-:W-:-:S03]  /*0b70*/  UIMAD UR9, UR29, UR9, UR11 ;  /* 0x000000091d0972a4 */ /* 0x000fc6000f8e020b */
[----:B------:R-:W-:-:S03]  /*0b80*/  UMOV UR56, UR10 ;  /* 0x0000000a00387c82 */ /* 0x000fc60008000000 */
[----:B------:R-:W-:Y:S01]  /*0b90*/  MOV R16, UR9 ;  /* 0x0000000900107c02 */ /* 0x000fe20008000f00 */
[----:B------:R-:W-:Y:S06]  /*0ba0*/  BRA `(.L_x_112) ;  /* 0x00000000001c7947 */ /* 0x000fec0003800000 */
.L_x_111:
[----:B------:R-:W1:Y:S01]  /*0bb0*/  LDCU.64 UR14, c[0x0][0x3c0] ;  /* 0x00007800ff0e77ac */ /* 0x000e620008000a00 */
[----:B------:R-:W-:-:S04]  /*0bc0*/  UIADD3 UR8, UPT, UPT, UR44, UR46, URZ ;  /* 0x0000002e2c087290 */ /* 0x000fc8000fffe0ff */
[----:B-1----:R-:W-:Y:S02]  /*0bd0*/  UIMAD.WIDE.U32 UR10, UR8, UR14, URZ ;  /* 0x0000000e080a72a5 */ /* 0x002fe4000f8e00ff */
[----:B------:R-:W-:-:S04]  /*0be0*/  UIMAD UR8, UR8, UR15, URZ ;  /* 0x0000000f080872a4 */ /* 0x000fc8000f8e02ff */
[----:B------:R-:W-:Y:S01]  /*0bf0*/  UIADD3 UR8, UPT, UPT, UR11, UR8, URZ ;  /* 0x000000080b087290 */ /* 0x000fe2000fffe0ff */
[----:B------:R-:W-:-:S05]  /*0c00*/  UMOV UR56, UR10 ;  /* 0x0000000a00387c82 */ /* 0x000fca0008000000 */
[----:B------:R-:W-:-:S07]  /*0c10*/  MOV R16, UR8 ;  /* 0x0000000800107c02 */ /* 0x000fce0008000f00 */
.L_x_112:
        /* <DEDUP_REMOVED lines=11> */
[----:B------:R-:W1:Y:S02]  /*0cd0*/  LDCU UR8, c[0x0][0x444] ;  /* 0x00008880ff0877ac */ /* 0x000e640008000800 */
[----:B-1----:R-:W-:Y:S02]  /*0ce0*/  USHF.R.S32.HI UR9, URZ, 0x1f, UR8 ;  /* 0x0000001fff097899 */ /* 0x002fe40008011408 */
[----:B------:R-:W-:Y:S02]  /*0cf0*/  UIMAD.WIDE.U32 UR18, UR29, UR8, URZ ;  /* 0x000000081d1272a5 */ /* 0x000fe4000f8e00ff */
[----:B------:R-:W-:Y:S02]  /*0d00*/  UIMAD UR8, UR9, UR29, URZ ;  /* 0x0000001d090872a4 */ /* 0x000fe4000f8e02ff */
[----:B------:R-:W-:Y:S02]  /*0d10*/  USHF.R.S32.HI UR9, URZ, 0x1f, UR64 ;  /* 0x0000001fff097899 */ /* 0x000fe40008011440 */
[----:B------:R-:W-:-:S02]  /*0d20*/  UIADD3 UR8, UPT, UPT, UR19, UR8, URZ ;  /* 0x0000000813087290 */ /* 0x000fc4000fffe0ff */
[----:B------:R-:W-:Y:S02]  /*0d30*/  UIMAD.WIDE.U32 UR10, UR18, UR64, URZ ;  /* 0x00000040120a72a5 */ /* 0x000fe4000f8e00ff */
[----:B------:R-:W-:Y:S02]  /*0d40*/  UIMAD UR8, UR8, UR64, URZ ;  /* 0x00000040080872a4 */ /* 0x000fe4000f8e02ff */
[----:B------:R-:W-:Y:S02]  /*0d50*/  UIMAD.WIDE.U32 UR60, UR10, UR53, URZ ;  /* 0x000000350a3c72a5 */ /* 0x000fe4000f8e00ff */
[----:B------:R-:W-:Y:S02]  /*0d60*/  UIMAD UR8, UR9, UR18, UR8 ;  /* 0x00000012090872a4 */ /* 0x000fe4000f8e0208 */
[----:B------:R-:W-:Y:S02]  /*0d70*/  USHF.R.S32.HI UR9, URZ, 0x1f, UR53 ;  /* 0x0000001fff097899 */ /* 0x000fe40008011435 */
[----:B------:R-:W-:-:S04]  /*0d80*/  UIADD3 UR8, UPT, UPT, UR11, UR8, URZ ;  /* 0x000000080b087290 */ /* 0x000fc8000fffe0ff */
[----:B------:R-:W-:-:S04]  /*0d90*/  UIMAD UR8, UR8, UR53, URZ ;  /* 0x00000035080872a4 */ /* 0x000fc8000f8e02ff */
[----:B------:R-:W-:-:S04]  /*0da0*/  UIMAD UR8, UR9, UR10, UR8 ;  /* 0x0000000a090872a4 */ /* 0x000fc8000f8e0208 */
[----:B------:R-:W-:Y:S01]  /*0db0*/  UIADD3 UR8, UPT, UPT, UR61, UR8, URZ ;  /* 0x000000083d087290 */ /* 0x000fe2000fffe0ff */
[----:B------:R-:W-:Y:S11]  /*0dc0*/  BRA `(.L_x_114) ;  /* 0x00000000000c7947 */ /* 0x000ff60003800000 */
.L_x_113:
[----:B------:R-:W-:Y:S02]  /*0dd0*/  UIMAD.WIDE.U32 UR60, UR66, UR12, URZ ;  /* 0x0000000c423c72a5 */ /* 0x000fe4000f8e00ff */
[----:B------:R-:W-:-:S04]  /*0de0*/  UIMAD UR8, UR67, UR12, URZ ;  /* 0x0000000c430872a4 */ /* 0x000fc8000f8e02ff */
[----:B------:R-:W-:Y:S02]  /*0df0*/  UIADD3 UR8, UPT, UPT, UR61, UR8, URZ ;  /* 0x000000083d087290 */ /* 0x000fe4000fffe0ff */
.L_x_114:
[----:B------:R-:W1:Y:S01]  /*0e00*/  LDCU.U8 UR10, c[0x0][0x548] ;  /* 0x0000a900ff0a77ac */ /* 0x000e620008000000 */
[----:B------:R-:W-:Y:S01]  /*0e10*/  UMOV UR29, UR23 ;  /* 0x00000017001d7c82 */ /* 0x000fe20008000000 */
[----:B------:R-:W2:Y:S01]  /*0e20*/  LDCU.U8 UR63, c[0x0][0x5f0] ;  /* 0x0000be00ff3f77ac */ /* 0x000ea20008000000 */
[----:B------:R-:W-:-:S04]  /*0e30*/  USHF.L.U32 UR13, UR29, 0x7, URZ ;  /* 0x000000071d0d7899 */ /* 0x000fc800080006ff */
        /* <DEDUP_REMOVED lines=17> */
.L_x_115:
[----:B------:R-:W1:Y:S01]  /*0f50*/  LDCU UR62, c[0x0][0x434] ;  /* 0x00008680ff3e77ac */ /* 0x000e620008000800 */
[----:B------:R-:W-:-:S04]  /*0f60*/  UIMAD UR10, UR29, UR64, UR28 ;  /* 0x000000401d0a72a4 */ /* 0x000fc8000f8e021c */
[----:B-1----:R-:W-:Y:S02]  /*0f70*/  UIMAD UR62, UR10, UR62, URZ ;  /* 0x0000003e0a3e72a4 */ /* 0x002fe4000f8e02ff */
.L_x_116:
        /* <DEDUP_REMOVED lines=11> */
.L_x_117:
[----:B------:R-:W1:Y:S01]  /*1030*/  LDCU UR61, c[0x0][0x444] ;  /* 0x00008880ff3d77ac */ /* 0x000e620008000800 */
[----:B------:R-:W-:-:S04]  /*1040*/  UIMAD UR10, UR29, UR64, UR28 ;  /* 0x000000401d0a72a4 */ /* 0x000fc8000f8e021c */
[----:B-1----:R-:W-:-:S12]  /*1050*/  UIMAD UR61, UR10, UR61, URZ ;  /* 0x0000003d0a3d72a4 */ /* 0x002fd8000f8e02ff */
.L_x_118:
        /* <DEDUP_REMOVED lines=12> */
[----:B------:R-:W-:-:S02]  /*1120*/  UIMAD UR53, UR64, UR53, URZ ;  /* 0x00000035403572a4 */ /* 0x000fc4000f8e02ff */
[----:B--2---:R-:W-:Y:S02]  /*1130*/  UIADD3 UR9, UPT, UPT, UR52, -UR9, -UR43 ;  /* 0x8000000934097290 */ /* 0x004fe4000fffe82b */
[----:B------:R-:W-:Y:S02]  /*1140*/  ULEA UR61, UR55, UR61, 0x6 ;  /* 0x0000003d373d7291 */ /* 0x000fe4000f8e30ff */
[----:B------:R-:W-:Y:S02]  /*1150*/  USHF.R.S32.HI UR8, URZ, 0x1f, UR9 ;  /* 0x0000001fff087899 */ /* 0x000fe40008011409 */
[----:B------:R-:W-:Y:S02]  /*1160*/  ULEA UR62, UR55, UR62, 0x6 ;  /* 0x0000003e373e7291 */ /* 0x000fe4000f8e30ff */
        /* <DEDUP_REMOVED lines=9> */
[----:B------:R-:W-:-:S02]  /*1200*/  LOP3.LUT R8, R22, 0x18, RZ, 0xc0, !PT ;  /* 0x0000001816087812 */ /* 0x000fc400078ec0ff */
[----:B------:R-:W1:Y:S01]  /*1210*/  LDCU.128 UR8, c[0x0][0x590] ;  /* 0x0000b200ff0877ac */ /* 0x000e620008000c00 */
[----:B------:R-:W-:Y:S01]  /*1220*/  IMAD.U32 R0, RZ, RZ, UR66 ;  /* 0x00000042ff007e24 */ /* 0x000fe2000f8e00ff */
[----:B------:R-:W-:Y:S01]  /*1230*/  IADD3 R2, P0, PT, R8, UR68, RZ ;  /* 0x0000004408027c10 */ /* 0x000fe2000ff1e0ff */
[----:B------:R-:W-:Y:S01]  /*1240*/  IMAD.WIDE.U32 R4, R4, UR20, R8 ;  /* 0x0000001404047c25 */ /* 0x000fe2000f8e0008 */
[----:B------:R-:W-:Y:S01]  /*1250*/  SHF.R.U32.HI R19, RZ, 0x2, R21 ;  /* 0x00000002ff137819 */ /* 0x000fe20000011615 */
[----:B------:R-:W-:Y:S02]  /*1260*/  USEL UR51, URZ, UR51, !UP0 ;  /* 0x00000033ff337287 */ /* 0x000fe4000c000000 */
[----:B------:R-:W-:Y:S01]  /*1270*/  IMAD.X R3, RZ, RZ, UR65, P0 ;  /* 0x00000041ff037e24 */ /* 0x000fe200080e06ff */
[----:B------:R-:W-:Y:S01]  /*1280*/  IADD3 R4, P1, PT, R4, UR58, RZ ;  /* 0x0000003a04047c10 */ /* 0x000fe2000ff3e0ff */
[----:B------:R-:W2:Y:S01]  /*1290*/  LDCU.64 UR64, c[0x0][0x5e8] ;  /* 0x0000bd00ff4077ac */ /* 0x000ea20008000a00 */
[----:B------:R-:W-:-:S02]  /*12a0*/  IADD3 R20, PT, PT, R19, 0x40, RZ ;  /* 0x0000004013147810 */ /* 0x000fc40007ffe0ff */
        /* <DEDUP_REMOVED lines=18> */
[----:B---3--:R-:W-:-:S04]  /*13d0*/  IMAD.WIDE.U32 R2, R14, UR26, RZ ;  /* 0x0000001a0e027c25 */ /* 0x008fc8000f8e00ff */
[----:B------:R-:W-:Y:S01]  /*13e0*/  IMAD R7, R0, UR28, R7 ;  /* 0x0000001c00077c24 */ /* 0x000fe2000f8e0207 */
[----:B------:R-:W-:Y:S01]  /*13f0*/  SEL R10, R2, RZ, P3 ;  /* 0x000000ff020a7207 */ /* 0x000fe20001800000 */
[----:B------:R-:W-:Y:S01]  /*1400*/  IMAD.U32 R0, RZ, RZ, UR11 ;  /* 0x0000000bff007e24 */ /* 0x000fe2000f8e00ff */
[----:B------:R-:W3:Y:S01]  /*1410*/  LDCU.64 UR10, c[0x0][0x570] ;  /* 0x0000ae00ff0a77ac */ /* 0x000ee20008000a00 */
        /* <DEDUP_REMOVED lines=13> */
[----:B---3--:R-:W-:Y:S01]  /*14f0*/  LEA R234, P0, R0, UR10, 0x2 ;  /* 0x0000000a00ea7c11 */ /* 0x008fe2000f8010ff */
        /* <DEDUP_REMOVED lines=10> */
[----:B------:R-:W-:Y:S02]  /*15a0*/  LOP3.LUT R11, R8, 0x20, RZ, 0xfc, !PT ;  /* 0x00000020080b7812 */ /* 0x000fe400078efcff */
[----:B------:R-:W-:Y:S01]  /*15b0*/  LEA.HI.X R239, R2, UR19, R6, 0x1, P1 ;  /* 0x0000001302ef7c11 */ /* 0x000fe200088f0c06 */
[----:B-1----:R-:W-:Y:S01]  /*15c0*/  UIMAD.WIDE UR18, UR62, 0x4, UR66 ;  /* 0x000000043e1278a5 */ /* 0x002fe2000f8e0242 */
[----:B------:R-:W-:Y:S11]  /*15d0*/  BRA.U UP0, `(.L_x_119) ;  /* 0x0000000900147547 */ /* 0x000ff6000b800000 */
        /* <DEDUP_REMOVED lines=13> */
.L_x_120:
[----:B------:R-:W1:Y:S01]  /*16b0*/  LDCU.64 UR10, c[0x0][0x5c0] ;  /* 0x0000b800ff0a77ac */ /* 0x000e620008000a00 */
[----:B------:R-:W-:-:S04]  /*16c0*/  UIADD3 UR8, UPT, UPT, UR44, UR46, URZ ;  /* 0x0000002e2c087290 */ /* 0x000fc8000fffe0ff */
[----:B-1----:R-:W-:Y:S02]  /*16d0*/  UIMAD.WIDE.U32 UR16, UR8, UR10, URZ ;  /* 0x0000000a081072a5 */ /* 0x002fe4000f8e00ff */
[----:B------:R-:W-:-:S04]  /*16e0*/  UIMAD UR8, UR8, UR11, URZ ;  /* 0x0000000b080872a4 */ /* 0x000fc8000f8e02ff */
[----:B------:R-:W-:-:S06]  /*16f0*/  UIADD3 UR8, UPT, UPT, UR17, UR8, URZ ;  /* 0x0000000811087290 */ /* 0x000fcc000fffe0ff */
[----:B------:R-:W-:Y:S02]  /*1700*/  MOV R0, UR8 ;  /* 0x0000000800007c02 */ /* 0x000fe40008000f00 */
.L_x_121:
        /* <DEDUP_REMOVED lines=13> */
.L_x_122:
[----:B------:R-:W1:Y:S01]  /*17e0*/  LDCU.64 UR8, c[0x0][0x5c8] ;  /* 0x0000b900ff0877ac */ /* 0x000e620008000a00 */
[----:B------:R-:W-:-:S04]  /*17f0*/  UIADD3 UR44, UPT, UPT, UR44, UR46, URZ ;  /* 0x0000002e2c2c7290 */ /* 0x000fc8000fffe0ff */
[----:B-1----:R-:W-:Y:S02]  /*1800*/  UIMAD.WIDE.U32 UR14, UR44, UR8, URZ ;  /* 0x000000082c0e72a5 */ /* 0x002fe4000f8e00ff */
[----:B------:R-:W-:-:S04]  /*1810*/  UIMAD UR44, UR44, UR9, URZ ;  /* 0x000000092c2c72a4 */ /* 0x000fc8000f8e02ff */
[----:B------:R-:W-:-:S06]  /*1820*/  UIADD3 UR44, UPT, UPT, UR15, UR44, URZ ;  /* 0x0000002c0f2c7290 */ /* 0x000fcc000fffe0ff */
[----:B------:R-:W-:-:S07]  /*1830*/  MOV R10, UR44 ;  /* 0x0000002c000a7c02 */ /* 0x000fce0008000f00 */
.L_x_123:
        /* <DEDUP_REMOVED lines=30> */
.L_x_125:
[----:B------:R-:W-:Y:S05]  /*1a20*/  BSYNC.RECONVERGENT B0 ;  /* 0x0000000000007941 */ /* 0x000fea0003800200 */
.L_x_124:
        /* <DEDUP_REMOVED lines=17> */
.L_x_127:
[----:B------:R-:W-:Y:S05]  /*1b40*/  BSYNC.RECONVERGENT B0 ;  /* 0x0000000000007941 */ /* 0x000fea0003800200 */
.L_x_126:
        /* <DEDUP_REMOVED lines=27> */
.L_x_129:
[----:B------:R-:W-:Y:S05]  /*1d00*/  BSYNC.RECONVERGENT B0 ;  /* 0x0000000000007941 */ /* 0x000fea0003800200 */
.L_x_128:
        /* <DEDUP_REMOVED lines=18> */
.L_x_119:
        /* <DEDUP_REMOVED lines=50> */
.L_x_133:
[----:B------:R2:W-:Y:S01]  /*2150*/  STS.128 [R0+0x13000], RZ ;  /* 0x013000ff00007388 */ /* 0x0005e20000000c00 */
[----:B------:R-:W-:Y:S05]  /*2160*/  BRA `(.L_x_134) ;  /* 0x00000000000c7947 */ /* 0x000fea0003800000 */
.L_x_132:
[----:B------:R1:W-:Y:S04]  /*2170*/  STS.128 [R0+0xf000], RZ ;  /* 0x00f000ff00007388 */ /* 0x0003e80000000c00 */
[----:B------:R1:W-:Y:S04]  /*2180*/  STS.128 [R0+0x11000], RZ ;  /* 0x011000ff00007388 */ /* 0x0003e80000000c00 */
[----:B------:R1:W-:Y:S02]  /*2190*/  STS.128 [R0+0x13000], RZ ;  /* 0x013000ff00007388 */ /* 0x0003e40000000c00 */
.L_x_134:
[----:B------:R-:W-:Y:S05]  /*21a0*/  BSYNC.RECONVERGENT B0 ;  /* 0x0000000000007941 */ /* 0x000fea0003800200 */
.L_x_131:
        /* <DEDUP_REMOVED lines=34> */
.L_x_137:
[----:B------:R3:W-:Y:S02]  /*23d0*/  STS.128 [R0+0x14000], RZ ;  /* 0x014000ff00007388 */ /* 0x0007e40000000c00 */
.L_x_136:
[----:B------:R-:W-:Y:S05]  /*23e0*/  BSYNC.RECONVERGENT B0 ;  /* 0x0000000000007941 */ /* 0x000fea0003800200 */
.L_x_135:
        /* <DEDUP_REMOVED lines=25> */
.L_x_140:
[----:B------:R1:W-:Y:S01]  /*2580*/  STS.128 [R0+0x8000], RZ ;  /* 0x008000ff00007388 */ /* 0x0003e20000000c00 */
[----:B------:R-:W-:Y:S05]  /*2590*/  BRA `(.L_x_141) ;  /* 0x00000000000c7947 */ /* 0x000fea0003800000 */
.L_x_139:
[----:B------:R1:W-:Y:S04]  /*25a0*/  STS.128 [R0+0x6000], RZ ;  /* 0x006000ff00007388 */ /* 0x0003e80000000c00 */
[----:B------:R1:W-:Y:S04]  /*25b0*/  STS.128 [R0+0x7000], RZ ;  /* 0x007000ff00007388 */ /* 0x0003e80000000c00 */
[----:B------:R1:W-:Y:S02]  /*25c0*/  STS.128 [R0+0x8000], RZ ;  /* 0x008000ff00007388 */ /* 0x0003e40000000c00 */
.L_x_141:
[----:B------:R-:W-:Y:S05]  /*25d0*/  BSYNC.RECONVERGENT B0 ;  /* 0x0000000000007941 */ /* 0x000fea0003800200 */
.L_x_138:
        /* <DEDUP_REMOVED lines=23> */
.L_x_144:
[----:B------:R1:W-:Y:S01]  /*2750*/  STS.128 [R233+0x2000], RZ ;  /* 0x002000ffe9007388 */ /* 0x0003e20000000c00 */
[----:B------:R-:W-:Y:S05]  /*2760*/  BRA `(.L_x_145) ;  /* 0x00000000000c7947 */ /* 0x000fea0003800000 */
.L_x_143:
[----:B------:R1:W-:Y:S04]  /*2770*/  STS.128 [R233], RZ ;  /* 0x000000ffe9007388 */ /* 0x0003e80000000c00 */
[----:B------:R1:W-:Y:S04]  /*2780*/  STS.128 [R233+0x1000], RZ ;  /* 0x001000ffe9007388 */ /* 0x0003e80000000c00 */
[----:B------:R1:W-:Y:S02]  /*2790*/  STS.128 [R233+0x2000], RZ ;  /* 0x002000ffe9007388 */ /* 0x0003e40000000c00 */
.L_x_145:
[----:B------:R-:W-:Y:S05]  /*27a0*/  BSYNC.RECONVERGENT B0 ;  /* 0x0000000000007941 */ /* 0x000fea0003800200 */
.L_x_142:
[----:B------:R-:W-:Y:S01]  /*27b0*/  SHF.R.U32.HI R16, RZ, 0x1, R21 ;  /* 0x00000001ff107819 */ /* 0x000fe20000011615 */
[----:B------:R-:W-:Y:S01]  /*27c0*/  IMAD.MOV.U32 R6, RZ, RZ, 0x7f800000 ;  /* 0x7f800000ff067424 */ /* 0x000fe200078e00ff */
[----:B------:R-:W-:Y:S01]  /*27d0*/  MOV R10, 0x7f800000 ;  /* 0x7f800000000a7802 */ /* 0x000fe20000000f00 */
[----:B------:R-:W-:Y:S01]  /*27e0*/  IMAD.MOV.U32 R7, RZ, RZ, 0x7f800000 ;  /* 0x7f800000ff077424 */ /* 0x000fe200078e00ff */
[----:B------:R-:W-:Y:S01]  /*27f0*/  LOP3.LUT R242, R16, 0x10, RZ, 0xc0, !PT ;  /* 0x0000001010f27812 */ /* 0x000fe200078ec0ff */
[----:B------:R-:W5:Y:S01]  /*2800*/  LDCU.64 UR8, c[0x0][0x3d0] ;  /* 0x00007a00ff0877ac */ /* 0x000f620008000a00 */
[----:B------:R-:W-:Y:S02]  /*2810*/  MOV R5, 0x7f800000 ;  /* 0x7f80000000057802 */ /* 0x000fe40000000f00 */
[----:B------:R-:W-:-:S04]  /*2820*/  LOP3.LUT R242, R242, 0x7, R19, 0xf8, !PT ;  /* 0x00000007f2f27812 */ /* 0x000fc800078ef813 */
[C---:B-1-3--:R-:W-:Y:S01]  /*2830*/  LOP3.LUT R3, R242.reuse, 0x20, RZ, 0xfc, !PT ;  /* 0x00000020f2037812 */ /* 0x04afe200078efcff */
[C---:B------:R-:W-:Y:S01]  /*2840*/  VIADD R2, R242.reuse, 0x28 ;  /* 0x00000028f2027836 */ /* 0x040fe20000000000 */
[C---:B------:R-:W-:Y:S01]  /*2850*/  ISETP.GE.AND P3, PT, R242.reuse, UR55, PT ;  /* 0x00000037f2007c0c */ /* 0x040fe2000bf66270 */
[----:B------:R-:W-:Y:S01]  /*2860*/  VIADD R4, R242, 0x8 ;  /* 0x00000008f2047836 */ /* 0x000fe20000000000 */
[----:B------:R-:W-:Y:S02]  /*2870*/  ISETP.GE.AND P1, PT, R3, UR55, PT ;  /* 0x0000003703007c0c */ /* 0x000fe4000bf26270 */
[----:B------:R-:W-:Y:S01]  /*2880*/  ISETP.GE.AND P0, PT, R2, UR55, PT ;  /* 0x0000003702007c0c */ /* 0x000fe2000bf06270 */
[----:B------:R-:W-:Y:S01]  /*2890*/  IMAD.MOV.U32 R2, RZ, RZ, 0x4 ;  /* 0x00000004ff027424 */ /* 0x000fe200078e00ff */
[----:B------:R-:W-:-:S03]  /*28a0*/  ISETP.GE.AND P2, PT, R4, UR55, PT ;  /* 0x0000003704007c0c */ /* 0x000fc6000bf46270 */
[----:B------:R-:W-:-:S05]  /*28b0*/  IMAD.WIDE.U32 R2, R242, R2, UR18 ;  /* 0x00000012f2027e25 */ /* 0x000fca000f8e0002 */
[----:B------:R-:W3:Y:S04]  /*28c0*/  @!P3 LDG.E R10, desc[UR38][R2.64] ;  /* 0x00000026020ab981 */ /* 0x000ee8000c1e1900 */
[----:B------:R-:W2:Y:S04]  /*28d0*/  @!P0 LDG.E R5, desc[UR38][R2.64+0xa0] ;  /* 0x0000a02602058981 */ /* 0x000ea8000c1e1900 */
[----:B------:R-:W4:Y:S04]  /*28e0*/  @!P1 LDG.E R6, desc[UR38][R2.64+0x80] ;  /* 0x0000802602069981 */ /* 0x000f28000c1e1900 */
[----:B------:R1:W4:Y:S01]  /*28f0*/  @!P2 LDG.E R7, desc[UR38][R2.64+0x20] ;  /* 0x000020260207a981 */ /* 0x000322000c1e1900 */
[----:B------:R-:W-:-:S04]  /*2900*/  UIMAD UR13, UR50, UR16, URZ ;  /* 0x00000010320d72a4 */ /* 0x000fc8000f8e02ff */
[----:B------:R-:W-:Y:S01]  /*2910*/  UIMAD UR13, UR34, UR17, UR13 ;  /* 0x00000011220d72a4 */ /* 0x000fe2000f8e020d */
[----:B-----5:R-:W-:Y:S02]  /*2920*/  IMAD R4, R17, UR8, RZ ;  /* 0x0000000811047c24 */ /* 0x020fe4000f8e02ff */
[----:B-1----:R-:W-:-:S04]  /*2930*/  IMAD.U32 R2, RZ, RZ, UR16 ;  /* 0x00000010ff027e24 */ /* 0x002fc8000f8e00ff */
[----:B------:R-:W-:-:S03]  /*2940*/  IMAD.WIDE.U32 R2, R2, UR34, R8 ;  /* 0x0000002202027c25 */ /* 0x000fc6000f8e0008 */
[----:B------:R-:W-:-:S04]  /*2950*/  IADD3 R2, P0, PT, R2, UR54, RZ ;  /* 0x0000003602027c10 */ /* 0x000fc8000ff1e0ff */
[----:B------:R-:W-:Y:S01]  /*2960*/  IADD3.X R3, PT, PT, R18, UR13, R3, P0, !PT ;  /* 0x0000000d12037c10 */ /* 0x000fe200087fe403 */
[----:B------:R-:W-:Y:S01]  /*2970*/  BSSY.RECONVERGENT B0, `(.L_x_146) ;  /* 0x0000029000007945 */ /* 0x000fe20003800200 */
[----:B---3--:R1:W-:Y:S04]  /*2980*/  STL [R1+0xc], R10 ;  /* 0x00000c0a01007387 */ /* 0x0083e80000100800 */
[----:B--2---:R2:W-:Y:S04]  /*2990*/  STL [R1], R5 ;  /* 0x0000000501007387 */ /* 0x0045e80000100800 */
[----:B----4-:R3:W-:Y:S04]  /*29a0*/  STL [R1+0x4], R6 ;  /* 0x0000040601007387 */ /* 0x0107e80000100800 */
[----:B------:R3:W-:Y:S01]  /*29b0*/  STL [R1+0x8], R7 ;  /* 0x0000080701007387 */ /* 0x0007e20000100800 */
[----:B-1----:R-:W-:-:S02]  /*29c0*/  IMAD R10, R13, UR9, R4 ;  /* 0x000000090d0a7c24 */ /* 0x002fc4000f8e0204 */
[----:B--2---:R-:W-:-:S05]  /*29d0*/  IMAD.WIDE.U32 R4, R13, UR8, R2 ;  /* 0x000000080d047c25 */ /* 0x004fca000f8e0002 */
[----:B------:R-:W-:Y:S01]  /*29e0*/  IADD3 R10, PT, PT, R5, R10, RZ ;  /* 0x0000000a050a7210 */ /* 0x000fe20007ffe0ff */
[----:B------:R-:W-:Y:S06]  /*29f0*/  @P5 BRA `(.L_x_147) ;  /* 0x0000000000745947 */ /* 0x000fec0003800000 */
[----:B------:R-:W1:Y:S01]  /*2a00*/  LDCU UR13, c[0x0][0x440] ;  /* 0x00008800ff0d77ac */ /* 0x000e620008000800 */
[----:B------:R-:W-:Y:S02]  /*2a10*/  IMAD.MOV.U32 R2, RZ, RZ, R4 ;  /* 0x000000ffff027224 */ /* 0x000fe400078e0004 */
[----:B------:R-:W-:Y:S01]  /*2a20*/  IMAD.MOV.U32 R3, RZ, RZ, R10 ;  /* 0x000000ffff037224 */ /* 0x000fe200078e000a */
[----:B------:R-:W2:Y:S01]  /*2a30*/  LDCU.64 UR8, c[0x0][0x388] ;  /* 0x00007100ff0877ac */ /* 0x000ea20008000a00 */
[----:B---3--:R-:W-:-:S04]  /*2a40*/  IMAD.WIDE.U32 R6, R19, UR16, R2 ;  /* 0x0000001013067c25 */ /* 0x008fc8000f8e0002 */
        /* <DEDUP_REMOVED lines=22> */
.L_x_148:
[----:B------:R4:W-:Y:S01]  /*2bb0*/  STS.128 [R0+0xd000], RZ ;  /* 0x00d000ff00007388 */ /* 0x0009e20000000c00 */
[----:B------:R-:W-:Y:S05]  /*2bc0*/  BRA `(.L_x_149) ;  /* 0x00000000000c7947 */ /* 0x000fea0003800000 */
.L_x_147:
[----:B------:R1:W-:Y:S04]  /*2bd0*/  STS.128 [R0+0x9000], RZ ;  /* 0x009000ff00007388 */ /* 0x0003e80000000c00 */
[----:B------:R1:W-:Y:S04]  /*2be0*/  STS.128 [R0+0xb000], RZ ;  /* 0x00b000ff00007388 */ /* 0x0003e80000000c00 */
[----:B------:R1:W-:Y:S02]  /*2bf0*/  STS.128 [R0+0xd000], RZ ;  /* 0x00d000ff00007388 */ /* 0x0003e40000000c00 */
.L_x_149:
[----:B------:R-:W-:Y:S05]  /*2c00*/  BSYNC.RECONVERGENT B0 ;  /* 0x0000000000007941 */ /* 0x000fea0003800200 */
.L_x_146:
[----:B------:R1:W-:Y:S01]  /*2c10*/  @P4 STS.128 [R0+0xa000], RZ ;  /* 0x00a000ff00004388 */ /* 0x0003e20000000c00 */
[----:B------:R-:W-:Y:S03]  /*2c20*/  BSSY.RECONVERGENT B0, `(.L_x_150) ;  /* 0x0000021000007945 */ /* 0x000fe60003800200 */
[----:B------:R1:W-:Y:S04]  /*2c30*/  @P4 STS.128 [R0+0xc000], RZ ;  /* 0x00c000ff00004388 */ /* 0x0003e80000000c00 */
[----:B------:R1:W-:Y:S01]  /*2c40*/  @P4 STS.128 [R0+0xe000], RZ ;  /* 0x00e000ff00004388 */ /* 0x0003e20000000c00 */
[----:B------:R-:W-:Y:S05]  /*2c50*/  @P4 BRA `(.L_x_151) ;  /* 0x0000000000744947 */ /* 0x000fea0003800000 */
[----:B------:R-:W5:Y:S01]  /*2c60*/  LDCU UR13, c[0x0][0x440] ;  /* 0x00008800ff0d77ac */ /* 0x000f620008000800 */
[----:B-12---:R-:W-:Y:S02]  /*2c70*/  IMAD R2, R15, UR16, RZ ;  /* 0x000000100f027c24 */ /* 0x006fe4000f8e02ff */
        /* <DEDUP_REMOVED lines=26> */
.L_x_152:
[----:B------:R2:W-:Y:S02]  /*2e20*/  STS.128 [R0+0xe000], RZ ;  /* 0x00e000ff00007388 */ /* 0x0005e40000000c00 */
.L_x_151:
[----:B------:R-:W-:Y:S05]  /*2e30*/  BSYNC.RECONVERGENT B0 ;  /* 0x0000000000007941 */ /* 0x000fea0003800200 */
.L_x_150:
[----:B------:R-:W5:Y:S01]  /*2e40*/  LDCU.64 UR8, c[0x0][0x538] ;  /* 0x0000a700ff0877ac */ /* 0x000f620008000a00 */
[----:B------:R-:W0:Y:S01]  /*2e50*/  LDGDEPBAR ;  /* 0x00000000000079af */ /* 0x000e220000000000 */
[----:B-12---:R-:W-:Y:S01]  /*2e60*/  IMAD.U32 R2, RZ, RZ, UR28 ;  /* 0x0000001cff027e24 */ /* 0x006fe2000f8e00ff */
[----:B------:R-:W1:Y:S01]  /*2e70*/  LDC R251, c[0x0][0x44c] ;  /* 0x00011300fffb7b82 */ /* 0x000e620000000800 */
[----:B------:R-:W2:Y:S01]  /*2e80*/  S2R R231, SR_TID.X ;  /* 0x0000000000e77919 */ /* 0x000ea20000002100 */
[----:B----4-:R-:W-:Y:S01]  /*2e90*/  IMAD.U32 R0, RZ, RZ, UR41 ;  /* 0x00000029ff007e24 */ /* 0x010fe2000f8e00ff */
[----:B------:R-:W4:Y:S01]  /*2ea0*/  LDCU UR14, c[0x0][0x3b0] ;  /* 0x00007600ff0e77ac */ /* 0x000f220008000800 */
[C---:B------:R-:W-:Y:S02]  /*2eb0*/  IMAD.SHL.U32 R10, R21.reuse, 0x20, RZ ;  /* 0x00000020150a7824 */ /* 0x040fe400078e00ff */
[----:B---3--:R-:W-:Y:S01]  /*2ec0*/  IMAD.SHL.U32 R7, R21, 0x2, RZ ;  /* 0x0000000215077824 */ /* 0x008fe200078e00ff */
[----:B------:R-:W3:Y:S01]  /*2ed0*/  LDCU UR15, c[0x0][0x590] ;  /* 0x0000b200ff0f77ac */ /* 0x000ee20008000800 */
[----:B------:R-:W-:-:S02]  /*2ee0*/  UIADD3 UR52, UPT, UPT, UR52, 0x80, -UR43 ;  /* 0x0000008034347890 */ /* 0x000fc4000fffe82b */
[----:B------:R-:W-:Y:S01]  /*2ef0*/  USHF.L.U32 UR53, UR53, 0x3, URZ ;  /* 0x0000000335357899 */ /* 0x000fe200080006ff */
[----:B-----5:R-:W-:Y:S01]  /*2f00*/  ISETP.NE.U32.AND P1, PT, RZ, UR8, PT ;  /* 0x00000008ff007c0c */ /* 0x020fe2000bf25070 */
[----:B------:R-:W1:Y:S03]  /*2f10*/  LDCU UR13, c[0x0][0x45c] ;  /* 0x00008b80ff0d77ac */ /* 0x000e660008000800 */
[----:B------:R-:W-:Y:S01]  /*2f20*/  ISETP.NE.AND.EX P1, PT, RZ, UR9, PT, P1 ;  /* 0x00000009ff007c0c */ /* 0x000fe2000bf25310 */
[----:B------:R-:W-:-:S12]  /*2f30*/  DEPBAR.LE SB0, 0x1 ;  /* 0x000080400000791a */ /* 0x000fd80000000000 */
[----:B------:R-:W5:Y:S01]  /*2f40*/  @P1 LDC.64 R4, c[0x0][0x540] ;  /* 0x00015000ff041b82 */ /* 0x000f620000000a00 */
[----:B------:R-:W-:Y:S01]  /*2f50*/  @P1 IMAD.MOV.U32 R3, RZ, RZ, RZ ;  /* 0x000000ffff031224 */ /* 0x000fe200078e00ff */
[----:B------:R-:W-:Y:S02]  /*2f60*/  IADD3 R0, PT, PT, R0, UR43, R242 ;  /* 0x0000002b00007c10 */ /* 0x000fe4000fffe0f2 */
[----:B------:R-:W-:Y:S01]  /*2f70*/  LOP3.LUT R6, R10, 0x120, RZ, 0xc0, !PT ;  /* 0x000001200a067812 */ /* 0x000fe200078ec0ff */
[C---:B--2---:R-:W-:Y:S02]  /*2f80*/  IMAD.SHL.U32 R11, R231.reuse, 0x20, RZ ;  /* 0x00000020e70b7824 */ /* 0x044fe400078e00ff */
[----:B------:R-:W-:Y:S01]  /*2f90*/  IMAD.SHL.U32 R13, R231, 0x4, RZ ;  /* 0x00000004e70d7824 */ /* 0x000fe200078e00ff */
[----:B------:R-:W2:Y:S01]  /*2fa0*/  @P1 LDC R9, c[0x0][0x458] ;  /* 0x00011600ff091b82 */ /* 0x000ea20000000800 */
[----:B-----5:R-:W-:-:S04]  /*2fb0*/  @P1 IMAD.WIDE.U32 R2, R4, UR29, R2 ;  /* 0x0000001d04021c25 */ /* 0x020fc8000f8e0002 */
[----:B------:R-:W-:Y:S01]  /*2fc0*/  @P1 IMAD R5, R5, UR29, R3 ;  /* 0x0000001d05051c24 */ /* 0x000fe2000f8e0203 */
[C---:B------:R-:W-:Y:S02]  /*2fd0*/  @P1 LEA R4, P0, R2.reuse, UR8, 0x2 ;  /* 0x0000000802041c11 */ /* 0x040fe4000f8010ff */
[----:B------:R-:W-:Y:S02]  /*2fe0*/  BAR.SYNC.DEFER_BLOCKING 0x0 ;  /* 0x0000000000007b1d */ /* 0x000fe40000010000 */
[----:B------:R-:W-:Y:S01]  /*2ff0*/  @P1 LEA.HI.X R5, R2, UR9, R5, 0x2, P0 ;  /* 0x0000000902051c11 */ /* 0x000fe200080f1405 */
[----:B------:R-:W-:Y:S01]  /*3000*/  IMAD.U32 R3, RZ, RZ, UR45 ;  /* 0x0000002dff037e24 */ /* 0x000fe2000f8e00ff */
[----:B------:R-:W-:Y:S01]  /*3010*/  LOP3.LUT R2, R10, 0x20, RZ, 0xc0, !PT ;  /* 0x000000200a027812 */ /* 0x000fe200078ec0ff */
[----:B------:R-:W-:Y:S01]  /*3020*/  IMAD.SHL.U32 R14, R231, 0x2, RZ ;  /* 0x00000002e70e7824 */ /* 0x000fe200078e00ff */
[----:B------:R-:W-:Y:S01]  /*3030*/  LOP3.LUT R12, R11, 0xc0, RZ, 0xc0, !PT ;  /* 0x000000c00b0c7812 */ /* 0x000fe200078ec0ff */
[----:B------:R-:W-:Y:S01]  /*3040*/  IMAD.MOV.U32 R229, RZ, RZ, 0x20 ;  /* 0x00000020ffe57424 */ /* 0x000fe200078e00ff */
[----:B------:R-:W-:Y:S01]  /*3050*/  SHF.R.U32.HI R232, RZ, 0x1, R231 ;  /* 0x00000001ffe87819 */ /* 0x000fe200000116e7 */
[----:B------:R-:W-:Y:S01]  /*3060*/  IMAD.MOV.U32 R228, RZ, RZ, 0x20 ;  /* 0x00000020ffe47424 */ /* 0x000fe200078e00ff */
[----:B------:R-:W-:Y:S01]  /*3070*/  LOP3.LUT R7, R7, 0x6, RZ, 0xc0, !PT ;  /* 0x0000000607077812 */ /* 0x000fe200078ec0ff */
[----:B------:R-:W-:Y:S01]  /*3080*/  IMAD.MOV.U32 R237, RZ, RZ, R233 ;  /* 0x000000ffffed7224 */ /* 0x000fe200078e00e9 */
        /* <DEDUP_REMOVED lines=10> */
[----:B------:R-:W-:Y:S01]  /*3130*/  CS2R R114, SRZ ;  /* 0x0000000000727805 */ /* 0x000fe2000001ff00 */
[----:B------:R5:W3:Y:S01]  /*3140*/  @P1 LDG.E R8, desc[UR38][R4.64] ;  /* 0x0000002604081981 */ /* 0x000ae2000c1e1900 */
[----:B------:R-:W-:Y:S02]  /*3150*/  IADD3 R236, PT, PT, R0, -0x1f, -R3 ;  /* 0xffffffe100ec7810 */ /* 0x000fe40007ffe803 */
[----:B------:R-:W-:-:S02]  /*3160*/  CS2R R112, SRZ ;  /* 0x0000000000707805 */ /* 0x000fc4000001ff00 */
[----:B------:R-:W-:Y:S02]  /*3170*/  SHF.R.U32.HI R0, RZ, 0x4, R21 ;  /* 0x00000004ff007819 */ /* 0x000fe40000011615 */
[----:B------:R-:W-:Y:S02]  /*3180*/  CS2R R106, SRZ ;  /* 0x00000000006a7805 */ /* 0x000fe4000001ff00 */
[----:B------:R-:W-:Y:S02]  /*3190*/  LOP3.LUT P0, RZ, R21, 0x4, RZ, 0xc0, !PT ;  /* 0x0000000415ff7812 */ /* 0x000fe4000780c0ff */
[----:B------:R-:W-:Y:S02]  /*31a0*/  CS2R R104, SRZ ;  /* 0x0000000000687805 */ /* 0x000fe4000001ff00 */
[----:B------:R-:W-:Y:S02]  /*31b0*/  LOP3.LUT R0, R0, 0x8, RZ, 0xc0, !PT ;  /* 0x0000000800007812 */ /* 0x000fe400078ec0ff */
[----:B------:R-:W-:-:S02]  /*31c0*/  CS2R R102, SRZ ;  /* 0x0000000000667805 */ /* 0x000fc4000001ff00 */
[----:B------:R-:W-:Y:S02]  /*31d0*/  LOP3.LUT R7, R7, 0x1e0, R16, 0xf8, !PT ;  /* 0x000001e007077812 */ /* 0x000fe400078ef810 */
[----:B------:R-:W-:Y:S02]  /*31e0*/  CS2R R100, SRZ ;  /* 0x0000000000647805 */ /* 0x000fe4000001ff00 */
[----:B------:R-:W-:Y:S02]  /*31f0*/  LOP3.LUT R0, R0, 0x10, R21, 0xf8, !PT ;  /* 0x0000001000007812 */ /* 0x000fe400078ef815 */
[----:B------:R-:W-:Y:S02]  /*3200*/  CS2R R94, SRZ ;  /* 0x00000000005e7805 */ /* 0x000fe4000001ff00 */
[----:B------:R-:W-:Y:S02]  /*3210*/  SEL R229, R229, 0xffffffe0, !P0 ;  /* 0xffffffe0e5e57807 */ /* 0x000fe40004000000 */
[----:B------:R-:W-:-:S02]  /*3220*/  CS2R R92, SRZ ;  /* 0x00000000005c7805 */ /* 0x000fc4000001ff00 */
[----:B------:R-:W-:Y:S02]  /*3230*/  LOP3.LUT R0, R0, 0xc0, R10, 0xf8, !PT ;  /* 0x000000c000007812 */ /* 0x000fe400078ef80a */
        /* <DEDUP_REMOVED lines=9> */
[C---:B-----5:R-:W-:Y:S01]  /*32d0*/  IMAD.SHL.U32 R4, R21.reuse, 0x10, RZ ;  /* 0x0000001015047824 */ /* 0x060fe200078e00ff */
[----:B------:R-:W-:Y:S01]  /*32e0*/  CS2R R80, SRZ ;  /* 0x0000000000507805 */ /* 0x000fe2000001ff00 */
[----:B------:R-:W-:Y:S01]  /*32f0*/  IMAD.SHL.U32 R5, R21, 0x4, RZ ;  /* 0x0000000415057824 */ /* 0x000fe200078e00ff */
[----:B------:R-:W-:-:S02]  /*3300*/  CS2R R74, SRZ ;  /* 0x00000000004a7805 */ /* 0x000fc4000001ff00 */
[----:B------:R-:W-:Y:S02]  /*3310*/  CS2R R72, SRZ ;  /* 0x0000000000487805 */ /* 0x000fe4000001ff00 */
[--C-:B------:R-:W-:Y:S02]  /*3320*/  LOP3.LUT R2, R2, 0x3c00, R4.reuse, 0xf8, !PT ;  /* 0x00003c0002027812 */ /* 0x100fe400078ef804 */
[----:B------:R-:W-:Y:S02]  /*3330*/  CS2R R70, SRZ ;  /* 0x0000000000467805 */ /* 0x000fe4000001ff00 */
[----:B------:R-:W-:Y:S02]  /*3340*/  LOP3.LUT R5, R5, 0x18, RZ, 0xc0, !PT ;  /* 0x0000001805057812 */ /* 0x000fe400078ec0ff */
[----:B------:R-:W-:Y:S02]  /*3350*/  CS2R R68, SRZ ;  /* 0x0000000000447805 */ /* 0x000fe4000001ff00 */
[----:B------:R-:W-:-:S02]  /*3360*/  LOP3.LUT R6, R6, 0x200, R4, 0xf8, !PT ;  /* 0x0000020006067812 */ /* 0x000fc400078ef804 */
[----:B------:R-:W-:Y:S02]  /*3370*/  CS2R R62, SRZ ;  /* 0x00000000003e7805 */ /* 0x000fe4000001ff00 */
[----:B------:R-:W-:Y:S02]  /*3380*/  LOP3.LUT R4, R2, 0x100, R4, 0xf8, !PT ;  /* 0x0000010002047812 */ /* 0x000fe400078ef804 */
[----:B------:R-:W-:Y:S02]  /*3390*/  CS2R R60, SRZ ;  /* 0x00000000003c7805 */ /* 0x000fe4000001ff00 */
[----:B------:R-:W-:Y:S02]  /*33a0*/  LOP3.LUT R2, R5, 0xc0, R10, 0xf8, !PT ;  /* 0x000000c005027812 */ /* 0x000fe400078ef80a */
[----:B------:R-:W-:Y:S02]  /*33b0*/  CS2R R66, SRZ ;  /* 0x0000000000427805 */ /* 0x000fe4000001ff00 */
[----:B------:R-:W-:-:S02]  /*33c0*/  LOP3.LUT R0, R0, R5, RZ, 0x3c, !PT ;  /* 0x0000000500007212 */ /* 0x000fc400078e3cff */
[----:B------:R-:W-:Y:S02]  /*33d0*/  CS2R R64, SRZ ;  /* 0x0000000000407805 */ /* 0x000fe4000001ff00 */
[C---:B------:R-:W-:Y:S02]  /*33e0*/  LOP3.LUT R3, R2.reuse, 0x8, R21, 0x78, !PT ;  /* 0x0000000802037812 */ /* 0x040fe400078e7815 */
[----:B------:R-:W-:Y:S02]  /*33f0*/  CS2R R58, SRZ ;  /* 0x00000000003a7805 */ /* 0x000fe4000001ff00 */
[----:B------:R-:W-:Y:S02]  /*3400*/  LOP3.LUT R2, R2, 0x8, R16, 0x78, !PT ;  /* 0x0000000802027812 */ /* 0x000fe400078e7810 */
[----:B------:R-:W-:Y:S02]  /*3410*/  CS2R R56, SRZ ;  /* 0x0000000000387805 */ /* 0x000fe4000001ff00 */
[----:B------:R-:W-:Y:S01]  /*3420*/  LOP3.LUT R3, R4, R3, RZ, 0xfc, !PT ;  /* 0x0000000304037212 */ /* 0x000fe200078efcff */
[----:B------:R-:W-:Y:S01]  /*3430*/  IMAD.SHL.U32 R4, R231, 0x10, RZ ;  /* 0x00000010e7047824 */ /* 0x000fe200078e00ff */
[----:B------:R-:W-:-:S02]  /*3440*/  LOP3.LUT R225, R6, R2, RZ, 0xfc, !PT ;  /* 0x0000000206e17212 */ /* 0x000fc400078efcff */
[----:B------:R-:W-:Y:S02]  /*3450*/  CS2R R54, SRZ ;  /* 0x0000000000367805 */ /* 0x000fe4000001ff00 */
[----:B------:R-:W-:Y:S02]  /*3460*/  LOP3.LUT R5, R12, 0x18, R13, 0xf8, !PT ;  /* 0x000000180c057812 */ /* 0x000fe400078ef80d */
        /* <DEDUP_REMOVED lines=9> */
[----:B------:R-:W-:Y:S01]  /*3500*/  LOP3.LUT R4, R4, 0x1c0, RZ, 0xc0, !PT ;  /* 0x000001c004047812 */ /* 0x000fe200078ec0ff */
[----:B--2---:R2:W5:Y:S01]  /*3510*/  @P1 MUFU.RCP R5, R9 ;  /* 0x0000000900051308 */ /* 0x0045620000001000 */
[----:B------:R-:W-:-:S02]  /*3520*/  LEA R226, R3, UR5, 0x1 ;  /* 0x0000000503e27c11 */ /* 0x000fc4000f8e08ff */
[----:B------:R-:W-:Y:S02]  /*3530*/  CS2R R42, SRZ ;  /* 0x00000000002a7805 */ /* 0x000fe4000001ff00 */
[----:B------:R-:W-:Y:S02]  /*3540*/  LOP3.LUT R230, R2, R0, RZ, 0xfc, !PT ;  /* 0x0000000002e67212 */ /* 0x000fe400078efcff */
[----:B------:R-:W-:Y:S02]  /*3550*/  CS2R R40, SRZ ;  /* 0x0000000000287805 */ /* 0x000fe4000001ff00 */
[----:B------:R-:W-:Y:S01]  /*3560*/  LOP3.LUT R0, R4, 0x38, R14, 0xf8, !PT ;  /* 0x0000003804007812 */ /* 0x000fe200078ef80e */
[C---:B------:R-:W-:Y:S01]  /*3570*/  VIADD R4, R226.reuse, 0xf000 ;  /* 0x0000f000e2047836 */ /* 0x040fe20000000000 */
[----:B------:R-:W1:Y:S01]  /*3580*/  LDSM.16.M88.4 R176, [R226+0xf000] ;  /* 0x00f00000e2b0783b */ /* 0x000e620000000200 */
[----:B------:R-:W-:Y:S01]  /*3590*/  VIADD R220, R226, 0xf020 ;  /* 0x0000f020e2dc7836 */ /* 0x000fe20000000000 */
[----:B------:R-:W-:Y:S01]  /*35a0*/  LOP3.LUT R11, R11, 0x7400, RZ, 0xc0, !PT ;  /* 0x000074000b0b7812 */ /* 0x000fe200078ec0ff */
[----:B------:R-:W-:Y:S01]  /*35b0*/  @P0 VIADD R220, R4, 0xffffffe0 ;  /* 0xffffffe004dc0836 */ /* 0x000fe20000000000 */
[----:B------:R-:W1:Y:S01]  /*35c0*/  LDSM.16.M88.4 R180, [R226+0xf400] ;  /* 0x00f40000e2b4783b */ /* 0x000e620000000200 */
[----:B------:R-:W-:Y:S01]  /*35d0*/  LOP3.LUT R2, R0, 0x20, R232, 0x78, !PT ;  /* 0x0000002000027812 */ /* 0x000fe200078e78e8 */
[----:B------:R-:W-:Y:S01]  /*35e0*/  IMAD.MOV.U32 R0, RZ, RZ, RZ ;  /* 0x000000ffff007224 */ /* 0x000fe200078e00ff */
[----:B------:R-:W-:Y:S01]  /*35f0*/  LOP3.LUT R3, R11, 0x6, R14, 0xf8, !PT ;  /* 0x000000060b037812 */ /* 0x000fe200078ef80e */
[----:B------:R-:W1:Y:S01]  /*3600*/  LDSM.16.M88.4 R184, [R220] ;  /* 0x00000000dcb8783b */ /* 0x000e620000000200 */
[----:B------:R-:W-:-:S02]  /*3610*/  LEA R225, R225, UR5, 0x1 ;  /* 0x00000005e1e17c11 */ /* 0x000fc4000f8e08ff */
[----:B------:R-:W-:Y:S02]  /*3620*/  CS2R R38, SRZ ;  /* 0x0000000000267805 */ /* 0x000fe4000001ff00 */
[----:B------:R-:W-:Y:S01]  /*3630*/  LOP3.LUT R3, R3, R2, RZ, 0xfc, !PT ;  /* 0x0000000203037212 */ /* 0x000fe200078efcff */
[----:B------:R-:W1:Y:S01]  /*3640*/  LDSM.16.M88.4 R188, [R220+0x400] ;  /* 0x00040000dcbc783b */ /* 0x000e620000000200 */
[----:B------:R-:W-:Y:S01]  /*3650*/  VIADD R2, R7, UR34 ;  /* 0x0000002207027c36 */ /* 0x000fe20008000000 */
[----:B------:R-:W-:Y:S02]  /*3660*/  LEA R224, R224, UR5, 0x1 ;  /* 0x00000005e0e07c11 */ /* 0x000fe4000f8e08ff */
[----:B------:R-:W-:Y:S01]  /*3670*/  CS2R R36, SRZ ;  /* 0x0000000000247805 */ /* 0x000fe2000001ff00 */
[----:B------:R-:W1:Y:S01]  /*3680*/  LDSM.16.M88.4 R200, [R220+0x2000] ;  /* 0x00200000dcc8783b */ /* 0x000e620000000200 */
[C---:B------:R-:W-:Y:S01]  /*3690*/  VIADD R4, R2.reuse, 0x8 ;  /* 0x0000000802047836 */ /* 0x040fe20000000000 */
[----:B------:R-:W-:Y:S01]  /*36a0*/  I2FP.F32.S32 R12, R2 ;  /* 0x00000002000c7245 */ /* 0x000fe20000201400 */
[C---:B------:R-:W-:Y:S01]  /*36b0*/  VIADD R7, R2.reuse, 0x10 ;  /* 0x0000001002077836 */ /* 0x040fe20000000000 */
[----:B------:R-:W1:Y:S01]  /*36c0*/  LDSM.16.M88.4 R204, [R220+0x2400] ;  /* 0x00240000dccc783b */ /* 0x000e620000000200 */
[C---:B--2---:R-:W-:Y:S01]  /*36d0*/  VIADD R9, R2.reuse, 0x11 ;  /* 0x0000001102097836 */ /* 0x044fe20000000000 */
[C---:B------:R-:W-:Y:S01]  /*36e0*/  LOP3.LUT P0, RZ, R231.reuse, 0x2, RZ, 0xc0, !PT ;  /* 0x00000002e7ff7812 */ /* 0x040fe2000780c0ff */
[----:B------:R-:W-:Y:S01]  /*36f0*/  VIADD R11, R2, 0x18 ;  /* 0x00000018020b7836 */ /* 0x000fe20000000000 */
[----:B------:R-:W2:Y:S01]  /*3700*/  LDSM.16.M88.4 R216, [R220+0x4000] ;  /* 0x00400000dcd8783b */ /* 0x000ea20000000200 */
[----:B------:R-:W-:Y:S01]  /*3710*/  LOP3.LUT P2, RZ, R231, 0x8, RZ, 0xc0, !PT ;  /* 0x00000008e7ff7812 */ /* 0x000fe2000784c0ff */
[----:B------:R-:W-:Y:S01]  /*3720*/  VIADD R225, R225, UR12 ;  /* 0x0000000ce1e17c36 */ /* 0x000fe20008000000 */
[----:B------:R-:W-:Y:S01]  /*3730*/  SEL R228, R228, 0xffffffe0, !P0 ;  /* 0xffffffe0e4e47807 */ /* 0x000fe20004000000 */
[----:B------:R-:W1:Y:S01]  /*3740*/  LDSM.16.M88.4 R192, [R226+0x11000] ;  /* 0x01100000e2c0783b */ /* 0x000e620000000200 */
[----:B------:R-:W-:Y:S01]  /*3750*/  VIADD R224, R224, UR12 ;  /* 0x0000000ce0e07c36 */ /* 0x000fe20008000000 */
[----:B------:R-:W1:Y:S01]  /*3760*/  LDCU UR8, c[0x0][0x440] ;  /* 0x00008800ff0877ac */ /* 0x000e620008000800 */
[----:B------:R-:W-:Y:S01]  /*3770*/  IMAD.IADD R227, R226, 0x1, R229 ;  /* 0x00000001e2e37824 */ /* 0x000fe200078e02e5 */
[----:B------:R-:W1:Y:S01]  /*3780*/  LDSM.16.M88.4 R196, [R226+0x11400] ;  /* 0x01140000e2c4783b */ /* 0x000e620000000200 */
[----:B------:R-:W1:Y:S03]  /*3790*/  LDCU UR9, c[0x0][0x3e0] ;  /* 0x00007c00ff0977ac */ /* 0x000e660008000800 */
[----:B------:R-:W1:Y:S01]  /*37a0*/  LDSM.16.M88.4 R208, [R226+0x13000] ;  /* 0x01300000e2d0783b */ /* 0x000e620000000200 */
[----:B----4-:R-:W-:-:S03]  /*37b0*/  USHF.L.U32 UR14, UR14, 0x6, URZ ;  /* 0x000000060e0e7899 */ /* 0x010fc600080006ff */
[----:B------:R-:W4:Y:S01]  /*37c0*/  LDSM.16.M88.4 R212, [R226+0x13400] ;  /* 0x01340000e2d4783b */ /* 0x000f220000000200 */
[----:B---3--:R-:W-:-:S03]  /*37d0*/  USHF.L.U32 UR15, UR15, 0x6, URZ ;  /* 0x000000060f0f7899 */ /* 0x008fc600080006ff */
[----:B------:R-:W3:Y:S04]  /*37e0*/  LDSM.16.M88.4 R220, [R220+0x4400] ;  /* 0x00440000dcdc783b */ /* 0x000ee80000000200 */
[----:B------:R5:W-:Y:S02]  /*37f0*/  STL [R1+0x10], R3 ;  /* 0x0000100301007387 */ /* 0x000be40000100800 */
[----:B-----5:R-:W-:-:S05]  /*3800*/  VIADD R3, R2, 0x9 ;  /* 0x0000000902037836 */ /* 0x020fca0000000000 */
[----:B------:R-:W-:Y:S02]  /*3810*/  I2FP.F32.S32 R6, R3 ;  /* 0x0000000300067245 */ /* 0x000fe40000201400 */
[----:B------:R-:W-:Y:S01]  /*3820*/  I2FP.F32.S32 R3, R11 ;  /* 0x0000000b00037245 */ /* 0x000fe20000201400 */
[----:B------:R-:W-:Y:S01]  /*3830*/  @P1 FMUL.FTZ R0, R8, R5 ;  /* 0x0000000508001220 */ /* 0x000fe20000410000 */
[C---:B------:R-:W-:Y:S01]  /*3840*/  VIADD R5, R2.reuse, 0x1 ;  /* 0x0000000102057836 */ /* 0x040fe20000000000 */
[----:B------:R-:W-:Y:S01]  /*3850*/  I2FP.F32.S32 R8, R4 ;  /* 0x0000000400087245 */ /* 0x000fe20000201400 */
[----:B------:R-:W-:Y:S01]  /*3860*/  VIADD R2, R2, 0x19 ;  /* 0x0000001902027836 */ /* 0x000fe20000000000 */
[----:B------:R-:W-:Y:S01]  /*3870*/  I2FP.F32.S32 R4, R9 ;  /* 0x0000000900047245 */ /* 0x000fe20000201400 */
[-C--:B------:R-:W-:Y:S01]  /*3880*/  FMUL.FTZ R248, R6, R0.reuse ;  /* 0x0000000006f87220 */ /* 0x080fe20000410000 */
[----:B------:R-:W-:Y:S01]  /*3890*/  I2FP.F32.S32 R10, R5 ;  /* 0x00000005000a7245 */ /* 0x000fe20000201400 */
[-C--:B------:R-:W-:Y:S01]  /*38a0*/  FMUL.FTZ R249, R8, R0.reuse ;  /* 0x0000000008f97220 */ /* 0x080fe20000410000 */
[----:B------:R-:W-:Y:S01]  /*38b0*/  I2FP.F32.S32 R5, R7 ;  /* 0x0000000700057245 */ /* 0x000fe20000201400 */
[----:B------:R-:W-:Y:S01]  /*38c0*/  FMUL.FTZ R246, R4, R0 ;  /* 0x0000000004f67220 */ /* 0x000fe20000410000 */
[----:B------:R-:W-:Y:S01]  /*38d0*/  I2FP.F32.S32 R2, R2 ;  /* 0x0000000200027245 */ /* 0x000fe20000201400 */
[-C--:B------:R-:W-:Y:S01]  /*38e0*/  FMUL.FTZ R250, R10, R0.reuse ;  /* 0x000000000afa7220 */ /* 0x080fe20000410000 */
[-C--:B------:R-:W-:Y:S01]  /*38f0*/  FMUL.FTZ R245, R3, R0.reuse ;  /* 0x0000000003f57220 */ /* 0x080fe20000410000 */
[-C--:B------:R-:W-:Y:S01]  /*3900*/  FMUL.FTZ R247, R5, R0.reuse ;  /* 0x0000000005f77220 */ /* 0x080fe20000410000 */
[-C--:B------:R-:W-:Y:S01]  /*3910*/  FMUL.FTZ R244, R12, R0.reuse ;  /* 0x000000000cf47220 */ /* 0x080fe20000410000 */
[----:B------:R-:W-:Y:S01]  /*3920*/  FMUL.FTZ R243, R2, R0 ;  /* 0x0000000002f37220 */ /* 0x000fe20000410000 */
[----:B------:R-:W-:Y:S01]  /*3930*/  IMAD.MOV.U32 R0, RZ, RZ, 0x10 ;  /* 0x00000010ff007424 */ /* 0x000fe200078e00ff */
[----:B------:R-:W-:-:S04]  /*3940*/  LOP3.LUT P1, RZ, R231, 0x4, RZ, 0xc0, !PT ;  /* 0x00000004e7ff7812 */ /* 0x000fc8000782c0ff */
[----:B-1234-:R-:W-:-:S09]  /*3950*/  SEL R0, R0, 0xfffffff0, !P1 ;  /* 0xfffffff000007807 */ /* 0x01efd20004800000 */
.L_x_155:
[----:B------:R-:W0:Y:S01]  /*3960*/  LDGDEPBAR ;  /* 0x00000000000079af */ /* 0x000e220000000000 */
[----:B------:R-:W-:Y:S01]  /*3970*/  IMAD.IADD R0, R225, 0x1, R229 ;  /* 0x00000001e1007824 */ /* 0x000fe200078e02e5 */
[----:B------:R-:W-:Y:S01]  /*3980*/  USHF.L.U32 UR12, UR47, 0x7, URZ ;  /* 0x000000072f0c7899 */ /* 0x000fe200080006ff */
[----:B------:R-:W-:Y:S05]  /*3990*/  IMAD.SHL.U32 R2, R231, 0x2, RZ ;  /* 0x00000002e7027824 */ /* 0x000fea00078e00ff */
[----:B------:R-:W2:Y:S01]  /*39a0*/  LDL R3, [R1+0xc] ;  /* 0x00000c0001037983 */ /* 0x000ea20000100800 */
[----:B------:R-:W-:Y:S01]  /*39b0*/  UIADD3 UR41, UPT, UPT, UR41, -0x40, URZ ;  /* 0xffffffc029297890 */ /* 0x000fe2000fffe0ff */
[----:B------:R-:W-:Y:S01]  /*39c0*/  IMAD.MOV.U32 R252, RZ, RZ, 0x20 ;  /* 0x00000020fffc7424 */ /* 0x000fe200078e00ff */
[----:B------:R-:W-:Y:S02]  /*39d0*/  UIADD3 UR12, UPT, UPT, UR12, 0x80, URZ ;  /* 0x000000800c0c7890 */ /* 0x000fe4000fffe0ff */
[----:B------:R-:W-:Y:S02]  /*39e0*/  UISETP.GE.AND UP0, UPT, UR41, UR52, UPT ;  /* 0x000000342900728c */ /* 0x000fe4000bf06270 */
[----:B------:R-:W-:Y:S02]  /*39f0*/  UIADD3 UR42, UPT, UPT, UR42, -0x1, URZ ;  /* 0xffffffff2a2a7890 */ /* 0x000fe4000fffe0ff */
[----:B------:R-:W-:Y:S06]  /*3a00*/  UISETP.LT.AND UP0, UPT, UR12, UR43, UP0 ;  /* 0x0000002b0c00728c */ /* 0x000fec0008701270 */
[----:B------:R-:W-:Y:S01]  /*3a10*/  PLOP3.LUT P0, PT, PT, PT, UP0, 0x80, 0x8 ;  /* 0x000000000008781c */ /* 0x000fe20003f0f008 */
[----:B------:R-:W-:Y:S01]  /*3a20*/  UISETP.GT.AND UP0, UPT, UR42, UR51, UPT ;  /* 0x000000332a00728c */ /* 0x000fe2000bf04270 */
        /* <DEDUP_REMOVED lines=25> */
[-C--:B----4-:R-:W-:Y:S07]  /*3bc0*/  HMMA.16816.F32 R4, R136, R140.reuse, R4 ;  /* 0x0000008c8804723c */ /* 0x090fee0000001804 */
[----:B------:R-:W-:Y:S01]  /*3bd0*/  LDSM.16.M88.4 R172, [R227+0xb400] ;  /* 0x00b40000e3ac783b */ /* 0x000fe20000000200 */
        /* <DEDUP_REMOVED lines=15> */
[----:B------:R-:W3:Y:S07]  /*3cd0*/  LDSM.16.M88.4 R156, [R226+0xd400] ;  /* 0x00d40000e29c783b */ /* 0x000eee0000000200 */
[-C--:B------:R-:W-:Y:S08]  /*3ce0*/  HMMA.16816.F32 R20, R152, R164.reuse, R20 ;  /* 0x000000a49814723c */ /* 0x080ff00000001814 */
[C---:B------:R-:W-:Y:S01]  /*3cf0*/  HMMA.16816.F32 R24, R160.reuse, R164, R24 ;  /* 0x000000a4a018723c */ /* 0x040fe20000001818 */
[----:B------:R-:W3:Y:S07]  /*3d00*/  LDL R165, [R1+0x8] ;  /* 0x0000080001a57983 */ /* 0x000eee0000100800 */
[-C--:B------:R-:W-:Y:S08]  /*3d10*/  HMMA.16816.F32 R28, R160, R166.reuse, R28 ;  /* 0x000000a6a01c723c */ /* 0x080ff0000000181c */
[----:B------:R-:W-:Y:S01]  /*3d20*/  HMMA.16816.F32 R32, R152, R166, R32 ;  /* 0x000000a69820723c */ /* 0x000fe20000001820 */
[----:B------:R-:W-:Y:S07]  /*3d30*/  LDSM.16.M88.4 R152, [R227+0xd000] ;  /* 0x00d00000e398783b */ /* 0x000fee0000000200 */
[-C--:B-1----:R-:W-:Y:S08]  /*3d40*/  HMMA.16816.F32 R4, R132, R140.reuse, R4 ;  /* 0x0000008c8404723c */ /* 0x082ff00000001804 */
[C---:B------:R-:W-:Y:S08]  /*3d50*/  HMMA.16816.F32 R8, R168.reuse, R140, R8 ;  /* 0x0000008ca808723c */ /* 0x040ff00000001808 */
[-C--:B------:R-:W-:Y:S08]  /*3d60*/  HMMA.16816.F32 R12, R168, R142.reuse, R12 ;  /* 0x0000008ea80c723c */ /* 0x080ff0000000180c */
[C---:B------:R-:W-:Y:S01]  /*3d70*/  HMMA.16816.F32 R16, R132.reuse, R142, R16 ;  /* 0x0000008e8410723c */ /* 0x040fe20000001810 */
[----:B------:R-:W1:Y:S07]  /*3d80*/  LDSM.16.M88.4 R140, [R0+0x2000] ;  /* 0x00200000008c783b */ /* 0x000e6e0000000200 */
[-C--:B------:R-:W-:Y:S08]  /*3d90*/  HMMA.16816.F32 R20, R132, R172.reuse, R20 ;  /* 0x000000ac8414723c */ /* 0x080ff00000001814 */
[C---:B------:R-:W-:Y:S08]  /*3da0*/  HMMA.16816.F32 R24, R168.reuse, R172, R24 ;  /* 0x000000aca818723c */ /* 0x040ff00000001818 */
[-C--:B------:R-:W-:Y:S08]  /*3db0*/  HMMA.16816.F32 R28, R168, R174.reuse, R28 ;  /* 0x000000aea81c723c */ /* 0x080ff0000000181c */
[----:B------:R-:W-:Y:S01]  /*3dc0*/  HMMA.16816.F32 R32, R132, R174, R32 ;  /* 0x000000ae8420723c */ /* 0x000fe20000001820 */
[----:B------:R1:W3:Y:S07]  /*3dd0*/  LDSM.16.M88.4 R132, [R0+0x2800] ;  /* 0x002800000084783b */ /* 0x0002ee0000000200 */
[-C--:B--2---:R-:W-:Y:S08]  /*3de0*/  HMMA.16816.F32 R4, R136, R144.reuse, R4 ;  /* 0x000000908804723c */ /* 0x084ff00000001804 */
[C---:B----4-:R-:W-:Y:S01]  /*3df0*/  HMMA.16816.F32 R8, R148.reuse, R144, R8 ;  /* 0x000000909408723c */ /* 0x050fe20000001808 */
[----:B------:R-:W2:Y:S03]  /*3e00*/  LDL R145, [R1+0x4] ;  /* 0x0000040001917983 */ /* 0x000ea60000100800 */
[----:B------:R-:W-:Y:S01]  /*3e10*/  @!P0 VIADDMNMX R144, R236, -R252, UR43, PT ;  /* 0x0000002bec908e46 */ /* 0x000fe2000b8009fc */
[----:B------:R-:W-:Y:S03]  /*3e20*/  IMAD.MOV.U32 R252, RZ, RZ, 0x18 ;  /* 0x00000018fffc7424 */ /* 0x000fe600078e00ff */
[-C--:B------:R-:W-:Y:S03]  /*3e30*/  HMMA.16816.F32 R12, R148, R146.reuse, R12 ;  /* 0x00000092940c723c */ /* 0x080fe6000000180c */
[----:B-1----:R-:W-:Y:S01]  /*3e40*/  @!P0 LOP3.LUT R0, R2, 0x6, RZ, 0xc0, !PT ;  /* 0x0000000602008812 */ /* 0x002fe200078ec0ff */
[----:B------:R-:W-:Y:S03]  /*3e50*/  IMAD.U32 R2, RZ, RZ, UR47 ;  /* 0x0000002fff027e24 */ /* 0x000fe6000f8e00ff */
[----:B------:R-:W-:Y:S01]  /*3e60*/  @!P0 LOP3.LUT R0, R0, 0x1e0, R232, 0xf8, !PT ;  /* 0x000001e000008812 */ /* 0x000fe200078ef8e8 */
[C---:B------:R-:W-:Y:S04]  /*3e70*/  HMMA.16816.F32 R16, R136.reuse, R146, R16 ;  /* 0x000000928810723c */ /* 0x040fe80000001810 */
[----:B------:R-:W-:Y:S04]  /*3e80*/  @!P0 IMAD R0, R2, 0x80, R0 ;  /* 0x0000008002008824 */ /* 0x000fe800078e0200 */
[-C--:B---3--:R-:W-:Y:S03]  /*3e90*/  HMMA.16816.F32 R20, R136, R156.reuse, R20 ;  /* 0x0000009c8814723c */ /* 0x088fe60000001814 */
[----:B------:R-:W-:Y:S05]  /*3ea0*/  @!P0 ISETP.GE.AND P4, PT, R0, R144, PT ;  /* 0x000000900000820c */ /* 0x000fea0003f86270 */
[C---:B------:R-:W-:Y:S08]  /*3eb0*/  HMMA.16816.F32 R24, R148.reuse, R156, R24 ;  /* 0x0000009c9418723c */ /* 0x040ff00000001818 */
[-C--:B------:R-:W-:Y:S08]  /*3ec0*/  HMMA.16816.F32 R28, R148, R158.reuse, R28 ;  /* 0x0000009e941c723c */ /* 0x080ff0000000181c */
[----:B------:R-:W-:Y:S04]  /*3ed0*/  HMMA.16816.F32 R32, R136, R158, R32 ;  /* 0x0000009e8820723c */ /* 0x000fe80000001820 */
[----:B------:R-:W-:Y:S01]  /*3ee0*/  FMUL.FTZ R139, R3, 1.4426950216293334961 ;  /* 0x3fb8aa3b038b7820 */ /* 0x000fe20000410000 */
[C---:B------:R-:W-:Y:S01]  /*3ef0*/  @!P0 VIADDMNMX R138, R236.reuse, -R252, UR43, PT ;  /* 0x0000002bec8a8e46 */ /* 0x040fe2000b8009fc */
[----:B------:R-:W3:Y:S01]  /*3f00*/  LDL R3, [R1] ;  /* 0x0000000001037983 */ /* 0x000ee20000100800 */
[----:B------:R-:W-:Y:S01]  /*3f10*/  @!P0 VIMNMX R136, PT, PT, R236, UR43, PT ;  /* 0x0000002bec888c48 */ /* 0x000fe2000bfe0100 */
[-C--:B------:R-:W-:Y:S05]  /*3f20*/  HMMA.16816.F32 R4, R140, R152.reuse, R4 ;  /* 0x000000988c04723c */ /* 0x080fea0000001804 */
[----:B------:R-:W-:Y:S02]  /*3f30*/  FSEL R139, R139, RZ, P3 ;  /* 0x000000ff8b8b7208 */ /* 0x000fe40001800000 */
[----:B------:R-:W-:Y:S01]  /*3f40*/  @!P0 ISETP.GE.AND P5, PT, R0, R136, PT ;  /* 0x000000880000820c */ /* 0x000fe20003fa6270 */
[C---:B------:R-:W-:Y:S08]  /*3f50*/  HMMA.16816.F32 R8, R132.reuse, R152, R8 ;  /* 0x000000988408723c */ /* 0x040ff00000001808 */
[-C--:B------:R-:W-:Y:S03]  /*3f60*/  HMMA.16816.F32 R12, R132, R154.reuse, R12 ;  /* 0x0000009a840c723c */ /* 0x080fe6000000180c */
[----:B------:R-:W-:Y:S01]  /*3f70*/  FADD.FTZ R2, R244, R4 ;  /* 0x00000004f4027221 */ /* 0x000fe20000010000 */
[----:B------:R-:W-:Y:S01]  /*3f80*/  @!P0 IADD3 R4, PT, PT, R0, 0x1, RZ ;  /* 0x0000000100048810 */ /* 0x000fe20007ffe0ff */
[----:B------:R-:W-:Y:S01]  /*3f90*/  FADD.FTZ R5, R250, R5 ;  /* 0x00000005fa057221 */ /* 0x000fe20000010000 */
[----:B------:R-:W-:Y:S01]  /*3fa0*/  FADD.FTZ R6, R244, R6 ;  /* 0x00000006f4067221 */ /* 0x000fe20000010000 */
[----:B------:R-:W-:Y:S01]  /*3fb0*/  FADD.FTZ R7, R250, R7 ;  /* 0x00000007fa077221 */ /* 0x000fe20000010000 */
[C---:B------:R-:W-:Y:S04]  /*3fc0*/  HMMA.16816.F32 R16, R140.reuse, R154, R16 ;  /* 0x0000009a8c10723c */ /* 0x040fe80000001810 */
[----:B------:R-:W-:Y:S01]  /*3fd0*/  @!P0 FSEL R2, R2, -INF , !P4 ;  /* 0xff80000002028808 */ /* 0x000fe20006000000 */
[----:B------:R-:W-:Y:S01]  /*3fe0*/  FADD.FTZ R8, R244, R8 ;  /* 0x00000008f4087221 */ /* 0x000fe20000010000 */
[----:B------:R-:W-:Y:S01]  /*3ff0*/  @!P0 ISETP.GE.AND P4, PT, R4, R144, PT ;  /* 0x000000900400820c */ /* 0x000fe20003f86270 */
[----:B------:R-:W-:Y:S01]  /*4000*/  FADD.FTZ R9, R250, R9 ;  /* 0x00000009fa097221 */ /* 0x000fe20000010000 */
[----:B------:R-:W-:Y:S01]  /*4010*/  FADD.FTZ R10, R244, R10 ;  /* 0x0000000af40a7221 */ /* 0x000fe20000010000 */
[----:B------:R-:W-:Y:S01]  /*4020*/  FFMA.FTZ R2, R2, UR13, -R139 ;  /* 0x0000000d02027c23 */ /* 0x000fe2000801088b */
[----:B------:R-:W-:Y:S01]  /*4030*/  @!P0 FSEL R5, R5, -INF , !P4 ;  /* 0xff80000005058808 */ /* 0x000fe20006000000 */
[----:B------:R-:W-:Y:S01]  /*4040*/  FADD.FTZ R11, R250, R11 ;  /* 0x0000000bfa0b7221 */ /* 0x000fe20000010000 */
[-C--:B------:R-:W-:Y:S01]  /*4050*/  @!P0 ISETP.GE.AND P4, PT, R0, R138.reuse, PT ;  /* 0x0000008a0000820c */ /* 0x080fe20003f86270 */
[----:B------:R2:W-:Y:S01]  /*4060*/  MUFU.EX2 R148, R2 ;  /* 0x0000000200947308 */ /* 0x0005e20000000800 */
[----:B------:R-:W-:Y:S01]  /*4070*/  @!P0 FSEL R8, R8, -INF , !P5 ;  /* 0xff80000008088808 */ /* 0x000fe20006800000 */
[----:B------:R-:W-:Y:S01]  /*4080*/  FFMA.FTZ R5, R5, UR13, -R139 ;  /* 0x0000000d05057c23 */ /* 0x000fe2000801088b */
[----:B------:R-:W-:Y:S01]  /*4090*/  @!P0 FSEL R6, R6, -INF , !P4 ;  /* 0xff80000006068808 */ /* 0x000fe20006000000 */
[C---:B------:R-:W-:Y:S01]  /*40a0*/  FADD.FTZ R12, R249.reuse, R12 ;  /* 0x0000000cf90c7221 */ /* 0x040fe20000010000 */
[C---:B------:R-:W-:Y:S01]  /*40b0*/  FADD.FTZ R13, R248.reuse, R13 ;  /* 0x0000000df80d7221 */ /* 0x040fe20000010000 */
[C---:B------:R-:W-:Y:S01]  /*40c0*/  FADD.FTZ R14, R249.reuse, R14 ;  /* 0x0000000ef90e7221 */ /* 0x040fe20000010000 */
[C---:B------:R-:W-:Y:S03]  /*40d0*/  FADD.FTZ R15, R248.reuse, R15 ;  /* 0x0000000ff80f7221 */ /* 0x040fe60000010000 */
[----:B------:R3:W-:Y:S01]  /*40e0*/  MUFU.EX2 R175, R5 ;  /* 0x0000000500af7308 */ /* 0x0007e20000000800 */
[C---:B------:R-:W-:Y:S01]  /*40f0*/  FADD.FTZ R16, R249.reuse, R16 ;  /* 0x00000010f9107221 */ /* 0x040fe20000010000 */
[C---:B------:R-:W-:Y:S01]  /*4100*/  FADD.FTZ R17, R248.reuse, R17 ;  /* 0x00000011f8117221 */ /* 0x040fe20000010000 */
[----:B------:R-:W-:Y:S01]  /*4110*/  FADD.FTZ R18, R249, R18 ;  /* 0x00000012f9127221 */ /* 0x000fe20000010000 */
[----:B------:R-:W-:Y:S01]  /*4120*/  FADD.FTZ R19, R248, R19 ;  /* 0x00000013f8137221 */ /* 0x000fe20000010000 */
[C---:B------:R-:W-:Y:S01]  /*4130*/  FMUL.FTZ R137, R165.reuse, 1.4426950216293334961 ;  /* 0x3fb8aa3ba5897820 */ /* 0x040fe20000410000 */
[----:B------:R-:W-:Y:S04]  /*4140*/  FSETP.NEU.FTZ.AND P3, PT, R165, -INF , PT ;  /* 0xff800000a500780b */ /* 0x000fe80003f7d000 */
[----:B------:R-:W-:Y:S02]  /*4150*/  FSEL R137, R137, RZ, P3 ;  /* 0x000000ff89897208 */ /* 0x000fe40001800000 */
[----:B------:R-:W-:Y:S03]  /*4160*/  @!P0 ISETP.GE.AND P3, PT, R4, R138, PT ;  /* 0x0000008a0400820c */ /* 0x000fe60003f66270 */
[--C-:B------:R-:W-:Y:S01]  /*4170*/  FFMA.FTZ R6, R6, UR13, -R137.reuse ;  /* 0x0000000d06067c23 */ /* 0x100fe20008010889 */
[----:B------:R-:W-:Y:S03]  /*4180*/  @!P0 FSEL R7, R7, -INF , !P3 ;  /* 0xff80000007078808 */ /* 0x000fe60005800000 */
[----:B------:R-:W-:Y:S02]  /*4190*/  MUFU.EX2 R162, R6 ;  /* 0x0000000600a27308 */ /* 0x000fe40000000800 */
[----:B------:R-:W-:Y:S08]  /*41a0*/  FFMA.FTZ R7, R7, UR13, -R137 ;  /* 0x0000000d07077c23 */ /* 0x000ff00008010889 */
[----:B------:R-:W-:Y:S01]  /*41b0*/  MUFU.EX2 R252, R7 ;  /* 0x0000000700fc7308 */ /* 0x000fe20000000800 */
[C---:B--2---:R-:W-:Y:S01]  /*41c0*/  FMUL.FTZ R2, R145.reuse, 1.4426950216293334961 ;  /* 0x3fb8aa3b91027820 */ /* 0x044fe20000410000 */
[----:B------:R-:W-:Y:S01]  /*41d0*/  FSETP.NEU.FTZ.AND P4, PT, R145, -INF , PT ;  /* 0xff8000009100780b */ /* 0x000fe20003f9d000 */
[----:B------:R-:W-:Y:S03]  /*41e0*/  IMAD.MOV.U32 R145, RZ, RZ, 0x8 ;  /* 0x00000008ff917424 */ /* 0x000fe600078e00ff */
[----:B------:R-:W-:Y:S02]  /*41f0*/  FSEL R2, R2, RZ, P4 ;  /* 0x000000ff02027208 */ /* 0x000fe40002000000 */
[----:B------:R-:W-:Y:S04]  /*4200*/  @!P0 ISETP.GE.AND P4, PT, R4, R136, PT ;  /* 0x000000880400820c */ /* 0x000fe80003f86270 */
[----:B------:R-:W-:Y:S05]  /*4210*/  @!P0 FSEL R9, R9, -INF , !P4 ;  /* 0xff80000009098808 */ /* 0x000fea0006000000 */
[--C-:B------:R-:W-:Y:S04]  /*4220*/  FFMA.FTZ R9, R9, UR13, -R2.reuse ;  /* 0x0000000d09097c23 */ /* 0x100fe80008010802 */
[----:B------:R-:W-:Y:S01]  /*4230*/  MUFU.EX2 R166, R9 ;  /* 0x0000000900a67308 */ /* 0x000fe20000000800 */
[C---:B---3--:R-:W-:Y:S01]  /*4240*/  FMUL.FTZ R5, R3.reuse, 1.4426950216293334961 ;  /* 0x3fb8aa3b03057820 */ /* 0x048fe20000410000 */
[----:B------:R-:W-:Y:S01]  /*4250*/  FSETP.NEU.FTZ.AND P3, PT, R3, -INF , PT ;  /* 0xff8000000300780b */ /* 0x000fe20003f7d000 */
[--C-:B------:R-:W-:Y:S01]  /*4260*/  FFMA.FTZ R3, R8, UR13, -R2.reuse ;  /* 0x0000000d08037c23 */ /* 0x100fe20008010802 */
[----:B------:R-:W-:Y:S02]  /*4270*/  @!P0 VIADDMNMX R8, R236, R145, UR43, PT ;  /* 0x0000002bec088e46 */ /* 0x000fe4000b800191 */
[----:B------:R-:W2:Y:S04]  /*4280*/  LDL R145, [R1+0x10] ;  /* 0x0000100001917983 */ /* 0x000ea80000100800 */
[----:B------:R1:W3:Y:S01]  /*4290*/  MUFU.EX2 R165, R3 ;  /* 0x0000000300a57308 */ /* 0x0002e20000000800 */
[-C--:B------:R-:W-:Y:S04]  /*42a0*/  @!P0 ISETP.GE.AND P4, PT, R0, R8.reuse, PT ;  /* 0x000000080000820c */ /* 0x080fe80003f86270 */
[----:B------:R-:W-:Y:S02]  /*42b0*/  @!P0 FSEL R10, R10, -INF , !P4 ;  /* 0xff8000000a0a8808 */ /* 0x000fe40006000000 */
[----:B-1----:R-:W-:Y:S02]  /*42c0*/  FSEL R3, R5, RZ, P3 ;  /* 0x000000ff05037208 */ /* 0x002fe40001800000 */
[----:B------:R-:W-:Y:S02]  /*42d0*/  @!P0 ISETP.GE.AND P3, PT, R4, R8, PT ;  /* 0x000000080400820c */ /* 0x000fe40003f66270 */
[----:B------:R-:W1:Y:S01]  /*42e0*/  LDSM.16.M88.4 R4, [R227+0xd400] ;  /* 0x00d40000e304783b */ /* 0x000e620000000200 */
[--C-:B------:R-:W-:Y:S01]  /*42f0*/  FFMA.FTZ R9, R10, UR13, -R3.reuse ;  /* 0x0000000d0a097c23 */ /* 0x100fe20008010803 */
[----:B------:R-:W-:Y:S01]  /*4300*/  @!P0 VIADD R10, R0, 0x8 ;  /* 0x00000008000a8836 */ /* 0x000fe20000000000 */
[----:B------:R-:W-:Y:S02]  /*4310*/  @!P0 FSEL R11, R11, -INF , !P3 ;  /* 0xff8000000b0b8808 */ /* 0x000fe40005800000 */
[----:B------:R4:W-:Y:S02]  /*4320*/  MUFU.EX2 R168, R9 ;  /* 0x0000000900a87308 */ /* 0x0009e40000000800 */
[-C--:B------:R-:W-:Y:S01]  /*4330*/  @!P0 ISETP.GE.AND P3, PT, R10, R136.reuse, PT ;  /* 0x000000880a00820c */ /* 0x080fe20003f66270 */
[--C-:B------:R-:W-:Y:S03]  /*4340*/  FFMA.FTZ R11, R11, UR13, -R3.reuse ;  /* 0x0000000d0b0b7c23 */ /* 0x100fe60008010803 */
[----:B------:R-:W-:Y:S04]  /*4350*/  @!P0 FSEL R12, R12, -INF , !P3 ;  /* 0xff8000000c0c8808 */ /* 0x000fe80005800000 */
[----:B------:R3:W1:Y:S01]  /*4360*/  MUFU.EX2 R167, R11 ;  /* 0x0000000b00a77308 */ /* 0x0006620000000800 */
[--C-:B------:R-:W-:Y:S09]  /*4370*/  FFMA.FTZ R12, R12, UR13, -R2.reuse ;  /* 0x0000000d0c0c7c23 */ /* 0x100ff20008010802 */
[----:B------:R-:W-:Y:S01]  /*4380*/  MUFU.EX2 R161, R12 ;  /* 0x0000000c00a17308 */ /* 0x000fe20000000800 */
[----:B----4-:R-:W-:Y:S05]  /*4390*/  @!P0 VIADD R9, R0, 0x9 ;  /* 0x0000000900098836 */ /* 0x010fea0000000000 */
[----:B------:R-:W-:Y:S01]  /*43a0*/  @!P0 ISETP.GE.AND P3, PT, R9, R136, PT ;  /* 0x000000880900820c */ /* 0x000fe20003f66270 */
[----:B---3--:R-:W-:Y:S03]  /*43b0*/  IMAD.MOV.U32 R11, RZ, RZ, 0x10 ;  /* 0x00000010ff0b7424 */ /* 0x008fe600078e00ff */
[----:B------:R-:W-:Y:S02]  /*43c0*/  @!P0 FSEL R13, R13, -INF , !P3 ;  /* 0xff8000000d0d8808 */ /* 0x000fe40005800000 */
[-C--:B------:R-:W-:Y:S02]  /*43d0*/  @!P0 ISETP.GE.AND P3, PT, R10, R8.reuse, PT ;  /* 0x000000080a00820c */ /* 0x080fe40003f66270 */
[----:B------:R-:W-:Y:S01]  /*43e0*/  SEL R11, R11, 0xfffffff0, !P1 ;  /* 0xfffffff00b0b7807 */ /* 0x000fe20004800000 */
[----:B------:R-:W-:Y:S01]  /*43f0*/  FFMA.FTZ R13, R13, UR13, -R2 ;  /* 0x0000000d0d0d7c23 */ /* 0x000fe20008010802 */
[----:B------:R-:W-:Y:S02]  /*4400*/  @!P0 FSEL R14, R14, -INF , !P3 ;  /* 0xff8000000e0e8808 */ /* 0x000fe40005800000 */
[----:B------:R-:W-:Y:S01]  /*4410*/  @!P0 ISETP.GE.AND P3, PT, R9, R8, PT ;  /* 0x000000080900820c */ /* 0x000fe20003f66270 */
[-C--:B-1----:R-:W-:Y:S01]  /*4420*/  HMMA.16816.F32 R20, R140, R4.reuse, R20 ;  /* 0x000000048c14723c */ /* 0x082fe20000001814 */
[----:B------:R-:W-:Y:S02]  /*4430*/  MUFU.EX2 R160, R13 ;  /* 0x0000000d00a07308 */ /* 0x000fe40000000800 */
[----:B------:R-:W-:Y:S01]  /*4440*/  @!P0 FSEL R15, R15, -INF , !P3 ;  /* 0xff8000000f0f8808 */ /* 0x000fe20005800000 */
[--C-:B------:R-:W-:Y:S01]  /*4450*/  FFMA.FTZ R14, R14, UR13, -R3.reuse ;  /* 0x0000000d0e0e7c23 */ /* 0x100fe20008010803 */
[-C--:B------:R-:W-:Y:S03]  /*4460*/  @!P0 ISETP.GE.AND P3, PT, R10, R144.reuse, PT ;  /* 0x000000900a00820c */ /* 0x080fe60003f66270 */
[C---:B------:R-:W-:Y:S03]  /*4470*/  HMMA.16816.F32 R24, R132.reuse, R4, R24 ;  /* 0x000000048418723c */ /* 0x040fe60000001818 */
[----:B------:R-:W-:Y:S01]  /*4480*/  MUFU.EX2 R164, R14 ;  /* 0x0000000e00a47308 */ /* 0x000fe20000000800 */
[----:B------:R-:W-:Y:S01]  /*4490*/  @!P0 FSEL R16, R16, -INF , !P3 ;  /* 0xff80000010108808 */ /* 0x000fe20005800000 */
[----:B------:R-:W-:Y:S01]  /*44a0*/  @!P0 VIADD R4, R0, 0x18 ;  /* 0x0000001800048836 */ /* 0x000fe20000000000 */
[----:B------:R-:W-:Y:S01]  /*44b0*/  @!P0 ISETP.GE.AND P3, PT, R9, R144, PT ;  /* 0x000000900900820c */ /* 0x000fe20003f66270 */
[----:B------:R-:W-:Y:S01]  /*44c0*/  FFMA.FTZ R15, R15, UR13, -R3 ;  /* 0x0000000d0f0f7c23 */ /* 0x000fe20008010803 */
[-C--:B------:R-:W-:Y:S03]  /*44d0*/  HMMA.16816.F32 R28, R132, R6.reuse, R28 ;  /* 0x00000006841c723c */ /* 0x080fe6000000181c */
[----:B------:R-:W-:Y:S01]  /*44e0*/  @!P0 FSEL R17, R17, -INF , !P3 ;  /* 0xff80000011118808 */ /* 0x000fe20005800000 */
[C---:B------:R-:W-:Y:S01]  /*44f0*/  FADD.FTZ R20, R247.reuse, R20 ;  /* 0x00000014f7147221 */ /* 0x040fe20000010000 */
[-C--:B------:R-:W-:Y:S01]  /*4500*/  @!P0 ISETP.GE.AND P3, PT, R10, R138.reuse, PT ;  /* 0x0000008a0a00820c */ /* 0x080fe20003f66270 */
[----:B------:R-:W-:Y:S01]  /*4510*/  FADD.FTZ R21, R246, R21 ;  /* 0x00000015f6157221 */ /* 0x000fe20000010000 */
[----:B------:R-:W-:Y:S01]  /*4520*/  @!P0 IADD3 R10, PT, PT, R0, 0x10, RZ ;  /* 0x00000010000a8810 */ /* 0x000fe20007ffe0ff */
[----:B------:R-:W-:Y:S01]  /*4530*/  HMMA.16816.F32 R32, R140, R6, R32 ;  /* 0x000000068c20723c */ /* 0x000fe20000001820 */
[----:B------:R-:W1:Y:S01]  /*4540*/  MUFU.EX2 R163, R15 ;  /* 0x0000000f00a37308 */ /* 0x000e620000000800 */
[----:B------:R-:W-:Y:S02]  /*4550*/  IMAD.U32 R140, RZ, RZ, UR10 ;  /* 0x0000000aff8c7e24 */ /* 0x000fe4000f8e00ff */
[----:B------:R-:W-:Y:S01]  /*4560*/  @!P0 FSEL R18, R18, -INF , !P3 ;  /* 0xff80000012128808 */ /* 0x000fe20005800000 */
[----:B------:R-:W-:Y:S01]  /*4570*/  FADD.FTZ R22, R247, R22 ;  /* 0x00000016f7167221 */ /* 0x000fe20000010000 */
[----:B------:R-:W-:Y:S01]  /*4580*/  @!P0 ISETP.GE.AND P3, PT, R9, R138, PT ;  /* 0x0000008a0900820c */ /* 0x000fe20003f66270 */
[----:B------:R-:W-:Y:S02]  /*4590*/  @!P0 VIADD R9, R0, 0x11 ;  /* 0x0000001100098836 */ /* 0x000fe40000000000 */
[C---:B------:R-:W-:Y:S01]  /*45a0*/  FADD.FTZ R23, R246.reuse, R23 ;  /* 0x00000017f6177221 */ /* 0x040fe20000010000 */
[----:B------:R-:W-:Y:S01]  /*45b0*/  FADD.FTZ R24, R247, R24 ;  /* 0x00000018f7187221 */ /* 0x000fe20000010000 */
[----:B------:R-:W-:Y:S01]  /*45c0*/  @!P0 FSEL R19, R19, -INF , !P3 ;  /* 0xff80000013138808 */ /* 0x000fe20005800000 */
[----:B------:R-:W-:Y:S01]  /*45d0*/  FADD.FTZ R25, R246, R25 ;  /* 0x00000019f6197221 */ /* 0x000fe20000010000 */
[-C--:B------:R-:W-:Y:S01]  /*45e0*/  @!P0 ISETP.GE.AND P3, PT, R10, R144.reuse, PT ;  /* 0x000000900a00820c */ /* 0x080fe20003f66270 */
[----:B------:R-:W-:Y:S01]  /*45f0*/  FADD.FTZ R26, R247, R26 ;  /* 0x0000001af71a7221 */ /* 0x000fe20000010000 */
[----:B------:R-:W-:Y:S01]  /*4600*/  FADD.FTZ R27, R246, R27 ;  /* 0x0000001bf61b7221 */ /* 0x000fe20000010000 */
[----:B------:R-:W-:Y:S01]  /*4610*/  FADD.FTZ R28, R245, R28 ;  /* 0x0000001cf51c7221 */ /* 0x000fe20000010000 */
[----:B------:R-:W-:Y:S01]  /*4620*/  @!P0 FSEL R20, R20, -INF , !P3 ;  /* 0xff80000014148808 */ /* 0x000fe20005800000 */
[----:B------:R-:W-:Y:S01]  /*4630*/  @!P0 VIADD R0, R0, 0x19 ;  /* 0x0000001900008836 */ /* 0x000fe20000000000 */
[----:B------:R-:W-:Y:S01]  /*4640*/  @!P0 ISETP.GE.AND P3, PT, R9, R144, PT ;  /* 0x000000900900820c */ /* 0x000fe20003f66270 */
[----:B------:R-:W-:Y:S01]  /*4650*/  FADD.FTZ R29, R243, R29 ;  /* 0x0000001df31d7221 */ /* 0x000fe20000010000 */
[----:B------:R-:W-:Y:S01]  /*4660*/  FADD.FTZ R32, R245, R32 ;  /* 0x00000020f5207221 */ /* 0x000fe20000010000 */
[----:B------:R-:W-:Y:S01]  /*4670*/  FADD.FTZ R33, R243, R33 ;  /* 0x00000021f3217221 */ /* 0x000fe20000010000 */
[----:B------:R-:W-:Y:S01]  /*4680*/  @!P0 FSEL R21, R21, -INF , !P3 ;  /* 0xff80000015158808 */ /* 0x000fe20005800000 */
[----:B------:R-:W-:Y:S01]  /*4690*/  FADD.FTZ R34, R245, R34 ;  /* 0x00000022f5227221 */ /* 0x000fe20000010000 */
[----:B------:R-:W-:Y:S01]  /*46a0*/  @!P0 ISETP.GE.AND P3, PT, R10, R138, PT ;  /* 0x0000008a0a00820c */ /* 0x000fe20003f66270 */
[----:B------:R-:W-:Y:S01]  /*46b0*/  FADD.FTZ R35, R243, R35 ;  /* 0x00000023f3237221 */ /* 0x000fe20000010000 */
[----:B------:R-:W-:Y:S01]  /*46c0*/  @!P0 ISETP.GE.AND P4, PT, R4, R8, PT ;  /* 0x000000080400820c */ /* 0x000fe20003f86270 */
[--C-:B------:R-:W-:Y:S01]  /*46d0*/  FFMA.FTZ R16, R16, UR13, -R139.reuse ;  /* 0x0000000d10107c23 */ /* 0x100fe2000801088b */
[----:B------:R-:W-:Y:S01]  /*46e0*/  @!P0 FSEL R22, R22, -INF , !P3 ;  /* 0xff80000016168808 */ /* 0x000fe20005800000 */
[----:B------:R-:W-:Y:S01]  /*46f0*/  FFMA.FTZ R17, R17, UR13, -R139 ;  /* 0x0000000d11117c23 */ /* 0x000fe2000801088b */
[----:B------:R-:W-:Y:S01]  /*4700*/  @!P0 ISETP.GE.AND P3, PT, R9, R138, PT ;  /* 0x0000008a0900820c */ /* 0x000fe20003f66270 */
[----:B------:R-:W-:Y:S01]  /*4710*/  MUFU.EX2 R174, R16 ;  /* 0x0000001000ae7308 */ /* 0x000fe20000000800 */
[--C-:B------:R-:W-:Y:S01]  /*4720*/  FFMA.FTZ R18, R18, UR13, -R137.reuse ;  /* 0x0000000d12127c23 */ /* 0x100fe20008010889 */
[----:B------:R-:W-:Y:S01]  /*4730*/  FFMA.FTZ R19, R19, UR13, -R137 ;  /* 0x0000000d13137c23 */ /* 0x000fe20008010889 */
[----:B------:R-:W-:Y:S01]  /*4740*/  @!P0 FSEL R23, R23, -INF , !P3 ;  /* 0xff80000017178808 */ /* 0x000fe20005800000 */
[----:B------:R-:W-:Y:S01]  /*4750*/  FADD.FTZ R30, R245, R30 ;  /* 0x0000001ef51e7221 */ /* 0x000fe20000010000 */
[-C--:B------:R-:W-:Y:S01]  /*4760*/  @!P0 ISETP.GE.AND P3, PT, R10, R136.reuse, PT ;  /* 0x000000880a00820c */ /* 0x080fe20003f66270 */
[----:B------:R-:W-:Y:S01]  /*4770*/  FADD.FTZ R31, R243, R31 ;  /* 0x0000001ff31f7221 */ /* 0x000fe20000010000 */
[----:B------:R-:W-:Y:S03]  /*4780*/  F2FP.F16.F32.PACK_AB R7, R166, R165 ;  /* 0x000000a5a607723e */ /* 0x000fe600000000ff */
[----:B------:R-:W-:Y:S01]  /*4790*/  MUFU.EX2 R173, R17 ;  /* 0x0000001100ad7308 */ /* 0x000fe20000000800 */
[----:B------:R-:W-:Y:S01]  /*47a0*/  @!P0 FSEL R24, R24, -INF , !P3 ;  /* 0xff80000018188808 */ /* 0x000fe20005800000 */
[--C-:B------:R-:W-:Y:S01]  /*47b0*/  FFMA.FTZ R20, R20, UR13, -R139.reuse ;  /* 0x0000000d14147c23 */ /* 0x100fe2000801088b */
[----:B------:R-:W-:Y:S01]  /*47c0*/  @!P0 ISETP.GE.AND P3, PT, R9, R136, PT ;  /* 0x000000880900820c */ /* 0x000fe20003f66270 */
[----:B------:R-:W-:Y:S01]  /*47d0*/  FFMA.FTZ R21, R21, UR13, -R139 ;  /* 0x0000000d15157c23 */ /* 0x000fe2000801088b */
[----:B------:R-:W-:Y:S01]  /*47e0*/  F2FP.F16.F32.PACK_AB R6, R167, R168 ;  /* 0x000000a8a706723e */ /* 0x000fe200000000ff */
[--C-:B------:R-:W-:Y:S01]  /*47f0*/  FFMA.FTZ R24, R24, UR13, -R2.reuse ;  /* 0x0000000d18187c23 */ /* 0x100fe20008010802 */
[----:B------:R-:W-:Y:S03]  /*4800*/  @!P0 FSEL R25, R25, -INF , !P3 ;  /* 0xff80000019198808 */ /* 0x000fe60005800000 */
[----:B------:R-:W-:Y:S01]  /*4810*/  MUFU.EX2 R159, R18 ;  /* 0x00000012009f7308 */ /* 0x000fe20000000800 */
[-C--:B------:R-:W-:Y:S01]  /*4820*/  @!P0 ISETP.GE.AND P3, PT, R10, R8.reuse, PT ;  /* 0x000000080a00820c */ /* 0x080fe20003f66270 */
[--C-:B------:R-:W-:Y:S01]  /*4830*/  FFMA.FTZ R22, R22, UR13, -R137.reuse ;  /* 0x0000000d16167c23 */ /* 0x100fe20008010889 */
[----:B------:R-:W-:Y:S01]  /*4840*/  @!P0 FSEL R30, R30, -INF , !P4 ;  /* 0xff8000001e1e8808 */ /* 0x000fe20006000000 */
[--C-:B------:R-:W-:Y:S01]  /*4850*/  FFMA.FTZ R25, R25, UR13, -R2.reuse ;  /* 0x0000000d19197c23 */ /* 0x100fe20008010802 */
[----:B------:R-:W-:Y:S01]  /*4860*/  @!P0 FSEL R26, R26, -INF , !P3 ;  /* 0xff8000001a1a8808 */ /* 0x000fe20005800000 */
[----:B------:R-:W-:Y:S01]  /*4870*/  FFMA.FTZ R23, R23, UR13, -R137 ;  /* 0x0000000d17177c23 */ /* 0x000fe20008010889 */
[----:B------:R-:W-:Y:S03]  /*4880*/  @!P0 ISETP.GE.AND P3, PT, R9, R8, PT ;  /* 0x000000080900820c */ /* 0x000fe60003f66270 */
[----:B------:R-:W3:Y:S01]  /*4890*/  MUFU.EX2 R158, R19 ;  /* 0x00000013009e7308 */ /* 0x000ee20000000800 */
[--C-:B------:R-:W-:Y:S01]  /*48a0*/  FFMA.FTZ R30, R30, UR13, -R3.reuse ;  /* 0x0000000d1e1e7c23 */ /* 0x100fe20008010803 */
[--C-:B------:R-:W-:Y:S01]  /*48b0*/  FFMA.FTZ R26, R26, UR13, -R3.reuse ;  /* 0x0000000d1a1a7c23 */ /* 0x100fe20008010803 */
[----:B------:R-:W-:Y:S01]  /*48c0*/  @!P0 FSEL R27, R27, -INF , !P3 ;  /* 0xff8000001b1b8808 */ /* 0x000fe20005800000 */
[----:B------:R-:W-:Y:S01]  /*48d0*/  IMAD.U32 R141, RZ, RZ, UR11 ;  /* 0x0000000bff8d7e24 */ /* 0x000fe2000f8e00ff */
[-C--:B------:R-:W-:Y:S03]  /*48e0*/  @!P0 ISETP.GE.AND P3, PT, R4, R136.reuse, PT ;  /* 0x000000880400820c */ /* 0x080fe60003f66270 */
[----:B------:R-:W-:Y:S01]  /*48f0*/  FFMA.FTZ R27, R27, UR13, -R3 ;  /* 0x0000000d1b1b7c23 */ /* 0x000fe20008010803 */
[----:B------:R-:W-:Y:S01]  /*4900*/  @!P0 FSEL R28, R28, -INF , !P3 ;  /* 0xff8000001c1c8808 */ /* 0x000fe20005800000 */
[----:B------:R-:W-:Y:S01]  /*4910*/  MUFU.EX2 R172, R20 ;  /* 0x0000001400ac7308 */ /* 0x000fe20000000800 */
[----:B------:R-:W-:Y:S03]  /*4920*/  @!P0 ISETP.GE.AND P3, PT, R0, R136, PT ;  /* 0x000000880000820c */ /* 0x000fe60003f66270 */
[--C-:B------:R-:W-:Y:S01]  /*4930*/  FFMA.FTZ R28, R28, UR13, -R2.reuse ;  /* 0x0000000d1c1c7c23 */ /* 0x100fe20008010802 */
[----:B------:R-:W-:Y:S02]  /*4940*/  @!P0 FSEL R29, R29, -INF , !P3 ;  /* 0xff8000001d1d8808 */ /* 0x000fe40005800000 */
[-C--:B------:R-:W-:Y:S03]  /*4950*/  @!P0 ISETP.GE.AND P3, PT, R4, R144.reuse, PT ;  /* 0x000000900400820c */ /* 0x080fe60003f66270 */
[----:B------:R-:W-:Y:S01]  /*4960*/  MUFU.EX2 R171, R21 ;  /* 0x0000001500ab7308 */ /* 0x000fe20000000800 */
[----:B------:R-:W-:Y:S01]  /*4970*/  FFMA.FTZ R2, R29, UR13, -R2 ;  /* 0x0000000d1d027c23 */ /* 0x000fe20008010802 */
[----:B------:R-:W-:Y:S02]  /*4980*/  @!P0 FSEL R32, R32, -INF , !P3 ;  /* 0xff80000020208808 */ /* 0x000fe40005800000 */
[----:B------:R-:W-:Y:S06]  /*4990*/  @!P0 ISETP.GE.AND P3, PT, R0, R144, PT ;  /* 0x000000900000820c */ /* 0x000fec0003f66270 */
[----:B------:R4:W-:Y:S01]  /*49a0*/  MUFU.EX2 R150, R2 ;  /* 0x0000000200967308 */ /* 0x0009e20000000800 */
[----:B------:R-:W-:Y:S01]  /*49b0*/  @!P0 FSEL R33, R33, -INF , !P3 ;  /* 0xff80000021218808 */ /* 0x000fe20005800000 */
[--C-:B------:R-:W-:Y:S01]  /*49c0*/  FFMA.FTZ R32, R32, UR13, -R139.reuse ;  /* 0x0000000d20207c23 */ /* 0x100fe2000801088b */
[----:B------:R-:W-:Y:S02]  /*49d0*/  @!P0 ISETP.GE.AND P3, PT, R4, R138, PT ;  /* 0x0000008a0400820c */ /* 0x000fe40003f66270 */
[----:B------:R-:W-:Y:S01]  /*49e0*/  F2FP.F16.F32.PACK_AB R4, R175, R148 ;  /* 0x00000094af04723e */ /* 0x000fe200000000ff */
[----:B------:R-:W-:Y:S01]  /*49f0*/  FFMA.FTZ R139, R33, UR13, -R139 ;  /* 0x0000000d218b7c23 */ /* 0x000fe2000801088b */
[----:B------:R-:W-:Y:S03]  /*4a00*/  @!P0 FSEL R34, R34, -INF , !P3 ;  /* 0xff80000022228808 */ /* 0x000fe60005800000 */
[----:B------:R-:W-:Y:S01]  /*4a10*/  MUFU.EX2 R153, R22 ;  /* 0x0000001600997308 */ /* 0x000fe20000000800 */
[----:B------:R-:W-:Y:S01]  /*4a20*/  @!P0 ISETP.GE.AND P3, PT, R0, R138, PT ;  /* 0x0000008a0000820c */ /* 0x000fe20003f66270 */
[--C-:B------:R-:W-:Y:S03]  /*4a30*/  FFMA.FTZ R34, R34, UR13, -R137.reuse ;  /* 0x0000000d22227c23 */ /* 0x100fe60008010889 */
[----:B------:R-:W-:Y:S02]  /*4a40*/  @!P0 FSEL R35, R35, -INF , !P3 ;  /* 0xff80000023238808 */ /* 0x000fe40005800000 */
[----:B------:R-:W-:Y:S03]  /*4a50*/  @!P0 ISETP.GE.AND P3, PT, R0, R8, PT ;  /* 0x000000080000820c */ /* 0x000fe60003f66270 */
[----:B------:R-:W-:Y:S01]  /*4a60*/  MUFU.EX2 R152, R23 ;  /* 0x0000001700987308 */ /* 0x000fe20000000800 */
[----:B------:R-:W-:Y:S01]  /*4a70*/  F2FP.F16.F32.PACK_AB R0, R252, R162 ;  /* 0x000000a2fc00723e */ /* 0x000fe200000000ff */
[----:B------:R-:W-:Y:S01]  /*4a80*/  FFMA.FTZ R137, R35, UR13, -R137 ;  /* 0x0000000d23897c23 */ /* 0x000fe20008010889 */
[----:B------:R-:W-:Y:S02]  /*4a90*/  @!P0 FSEL R31, R31, -INF , !P3 ;  /* 0xff8000001f1f8808 */ /* 0x000fe40005800000 */
[----:B-1----:R-:W-:Y:S03]  /*4aa0*/  F2FP.F16.F32.PACK_AB R8, R163, R164 ;  /* 0x000000a4a308723e */ /* 0x002fe600000000ff */
[----:B------:R-:W-:Y:S02]  /*4ab0*/  FFMA.FTZ R3, R31, UR13, -R3 ;  /* 0x0000000d1f037c23 */ /* 0x000fe40008010803 */
[----:B------:R-:W-:Y:S10]  /*4ac0*/  MUFU.EX2 R170, R32 ;  /* 0x0000002000aa7308 */ /* 0x000ff40000000800 */
[----:B------:R-:W1:Y:S10]  /*4ad0*/  MUFU.EX2 R169, R139 ;  /* 0x0000008b00a97308 */ /* 0x000e740000000800 */
[----:B------:R-:W-:Y:S10]  /*4ae0*/  MUFU.EX2 R146, R34 ;  /* 0x0000002200927308 */ /* 0x000ff40000000800 */
[----:B------:R1:W-:Y:S10]  /*4af0*/  MUFU.EX2 R147, R3 ;  /* 0x0000000300937308 */ /* 0x0003f40000000800 */
[----:B------:R-:W-:Y:S10]  /*4b00*/  MUFU.EX2 R156, R24 ;  /* 0x00000018009c7308 */ /* 0x000ff40000000800 */
[----:B------:R-:W-:Y:S10]  /*4b10*/  MUFU.EX2 R154, R25 ;  /* 0x00000019009a7308 */ /* 0x000ff40000000800 */
[----:B------:R-:W-:Y:S10]  /*4b20*/  MUFU.EX2 R157, R26 ;  /* 0x0000001a009d7308 */ /* 0x000ff40000000800 */
[----:B------:R-:W-:Y:S10]  /*4b30*/  MUFU.EX2 R155, R27 ;  /* 0x0000001b009b7308 */ /* 0x000ff40000000800 */
[----:B------:R-:W-:Y:S10]  /*4b40*/  MUFU.EX2 R151, R28 ;  /* 0x0000001c00977308 */ /* 0x000ff40000000800 */
[----:B------:R-:W-:Y:S01]  /*4b50*/  MUFU.EX2 R149, R30 ;  /* 0x0000001e00957308 */ /* 0x000fe20000000800 */
[----:B--2---:R-:W-:Y:S09]  /*4b60*/  LEA R144, R145, UR4, 0x1 ;  /* 0x0000000491907c11 */ /* 0x004ff2000f8e08ff */
[----:B------:R-:W2:Y:S01]  /*4b70*/  MUFU.EX2 R145, R137 ;  /* 0x0000008900917308 */ /* 0x000ea20000000800 */
[C---:B----4-:R-:W-:Y:S01]  /*4b80*/  IADD3 R2, PT, PT, R144.reuse, 0x13020, RZ ;  /* 0x0001302090027810 */ /* 0x050fe20007ffe0ff */
[----:B------:R4:W-:Y:S01]  /*4b90*/  STS [R144+0x13000], R4 ;  /* 0x0130000490007388 */ /* 0x0009e20000000800 */
[----:B------:R-:W-:Y:S03]  /*4ba0*/  VIADD R5, R144, 0x13000 ;  /* 0x0001300090057836 */ /* 0x000fe60000000000 */
[----:B------:R2:W-:Y:S01]  /*4bb0*/  STS [R144+0x13400], R0 ;  /* 0x0134000090007388 */ /* 0x0005e20000000800 */
[----:B------:R-:W-:Y:S01]  /*4bc0*/  @P2 VIADD R2, R5, 0xffffffe0 ;  /* 0xffffffe005022836 */ /* 0x000fe20000000000 */
[----:B---3--:R-:W-:Y:S03]  /*4bd0*/  F2FP.F16.F32.PACK_AB R5, R158, R159 ;  /* 0x0000009f9e05723e */ /* 0x008fe600000000ff */
[----:B-1----:R-:W-:Y:S01]  /*4be0*/  IMAD.IADD R3, R11, 0x1, R2 ;  /* 0x000000010b037824 */ /* 0x002fe200078e0202 */
[----:B----4-:R-:W-:Y:S01]  /*4bf0*/  F2FP.F16.F32.PACK_AB R4, R173, R174 ;  /* 0x000000aead04723e */ /* 0x010fe200000000ff */
[----:B--2---:R-:W-:Y:S05]  /*4c00*/  IMAD.IADD R0, R11, 0x1, R144 ;  /* 0x000000010b007824 */ /* 0x004fea00078e0290 */
[----:B------:R1:W-:Y:S04]  /*4c10*/  STS [R0+0x13000], R4 ;  /* 0x0130000400007388 */ /* 0x0003e80000000800 */
[----:B------:R2:W-:Y:S04]  /*4c20*/  STS [R0+0x13400], R5 ;  /* 0x0134000500007388 */ /* 0x0005e80000000800 */
[----:B------:R3:W-:Y:S04]  /*4c30*/  STS [R144+0x14000], R7 ;  /* 0x0140000790007388 */ /* 0x0007e80000000800 */
[----:B------:R4:W-:Y:S04]  /*4c40*/  STS [R144+0x14400], R6 ;  /* 0x0144000690007388 */ /* 0x0009e80000000800 */
[----:B------:R-:W-:Y:S01]  /*4c50*/  STS [R0+0x14400], R8 ;  /* 0x0144000800007388 */ /* 0x000fe20000000800 */
[----:B-1----:R-:W-:Y:S02]  /*4c60*/  F2FP.F16.F32.PACK_AB R4, R160, R161 ;  /* 0x000000a1a004723e */ /* 0x002fe400000000ff */
[----:B--2---:R-:W-:Y:S03]  /*4c70*/  F2FP.F16.F32.PACK_AB R5, R169, R170 ;  /* 0x000000aaa905723e */ /* 0x004fe600000000ff */
[----:B------:R1:W-:Y:S01]  /*4c80*/  STS [R0+0x14000], R4 ;  /* 0x0140000400007388 */ /* 0x0003e20000000800 */
[----:B---3--:R-:W-:Y:S02]  /*4c90*/  F2FP.F16.F32.PACK_AB R7, R171, R172 ;  /* 0x000000acab07723e */ /* 0x008fe400000000ff */
[----:B----4-:R-:W-:Y:S03]  /*4ca0*/  F2FP.F16.F32.PACK_AB R6, R152, R153 ;  /* 0x000000999806723e */ /* 0x010fe600000000ff */
[----:B------:R2:W-:Y:S04]  /*4cb0*/  STS [R2], R7 ;  /* 0x0000000702007388 */ /* 0x0005e80000000800 */
[----:B------:R3:W-:Y:S04]  /*4cc0*/  STS [R2+0x400], R6 ;  /* 0x0004000602007388 */ /* 0x0007e80000000800 */
[----:B------:R4:W-:Y:S01]  /*4cd0*/  STS [R3], R5 ;  /* 0x0000000503007388 */ /* 0x0009e20000000800 */
        /* <DEDUP_REMOVED lines=14> */
[----:B-1----:R-:W-:Y:S05]  /*4dc0*/  IADD3 R3, PT, PT, R0, 0x6000, RZ ;  /* 0x0000600000037810 */ /* 0x002fea0007ffe0ff */
        /* <DEDUP_REMOVED lines=58> */
[----:B-1----:R-:W1:Y:S02]  /*5170*/  LDSM.16.M88.4 R132, [R2+0x2000] ;  /* 0x002000000284783b */ /* 0x002e640000000200 */
[-C--:B-1----:R-:W-:Y:S08]  /*5180*/  HMMA.16816.F32 R4, R132, R216.reuse, R4 ;  /* 0x000000d88404723c */ /* 0x082ff00000001804 */
[C---:B------:R-:W-:Y:S08]  /*5190*/  HMMA.16816.F32 R8, R136.reuse, R216, R8 ;  /* 0x000000d88808723c */ /* 0x040ff00000001808 */
[-C--:B------:R-:W-:Y:S08]  /*51a0*/  HMMA.16816.F32 R12, R136, R218.reuse, R12 ;  /* 0x000000da880c723c */ /* 0x080ff0000000180c */
[C---:B------:R-:W-:Y:S08]  /*51b0*/  HMMA.16816.F32 R16, R132.reuse, R218, R16 ;  /* 0x000000da8410723c */ /* 0x040ff00000001810 */
[-C--:B------:R-:W-:Y:S08]  /*51c0*/  HMMA.16816.F32 R20, R132, R220.reuse, R20 ;  /* 0x000000dc8414723c */ /* 0x080ff00000001814 */
[C---:B------:R-:W-:Y:S08]  /*51d0*/  HMMA.16816.F32 R24, R136.reuse, R220, R24 ;  /* 0x000000dc8818723c */ /* 0x040ff00000001818 */
[-C--:B------:R-:W-:Y:S03]  /*51e0*/  HMMA.16816.F32 R28, R136, R222.reuse, R28 ;  /* 0x000000de881c723c */ /* 0x080fe6000000181c */
[----:B------:R-:W-:Y:S01]  /*51f0*/  MOV R139, R162 ;  /* 0x000000a2008b7202 */ /* 0x000fe20000000f00 */
[----:B------:R-:W-:Y:S04]  /*5200*/  IMAD.SHL.U32 R162, R231, 0x8, RZ ;  /* 0x00000008e7a27824 */ /* 0x000fe800078e00ff */
[----:B------:R-:W-:Y:S04]  /*5210*/  HMMA.16816.F32 R32, R132, R222, R32 ;  /* 0x000000de8420723c */ /* 0x000fe80000001820 */
[C---:B--2---:R-:W-:Y:S01]  /*5220*/  FADD.FTZ R4, -R141.reuse, R4 ;  /* 0x000000048d047221 */ /* 0x044fe20000010100 */
[C---:B------:R-:W-:Y:S01]  /*5230*/  FADD.FTZ R2, -R141.reuse, R5 ;  /* 0x000000058d027221 */ /* 0x040fe20000010100 */
[C---:B------:R-:W-:Y:S11]  /*5240*/  FADD.FTZ R21, -R141.reuse, R21 ;  /* 0x000000158d157221 */ /* 0x040ff60000010100 */
[----:B------:R-:W-:Y:S02]  /*5250*/  @!UPT UIADD3 URZ, UPT, UPT, URZ, URZ, URZ ;  /* 0x000000fffffff290 */ /* 0x000fe4000fffe0ff */
[----:B------:R-:W-:Y:S01]  /*5260*/  FADD.FTZ R32, -R141, R32 ;  /* 0x000000208d207221 */ /* 0x000fe20000010100 */
[----:B------:R-:W-:Y:S01]  /*5270*/  FMUL.FTZ R4, R148, R4 ;  /* 0x0000000494047220 */ /* 0x000fe20000410000 */
[----:B------:R-:W-:Y:S02]  /*5280*/  IMAD.SHL.U32 R148, R231, 0x40, RZ ;  /* 0x00000040e7947824 */ /* 0x000fe400078e00ff */
[----:B------:R-:W-:Y:S01]  /*5290*/  FMUL.FTZ R2, R175, R2 ;  /* 0x00000002af027220 */ /* 0x000fe20000410000 */
[----:B------:R-:W-:Y:S01]  /*52a0*/  FMUL.FTZ R21, R171, R21 ;  /* 0x00000015ab157220 */ /* 0x000fe20000410000 */
[C---:B---3--:R-:W-:Y:S01]  /*52b0*/  FADD.FTZ R6, -R140.reuse, R6 ;  /* 0x000000068c067221 */ /* 0x048fe20000010100 */
[----:B------:R-:W-:Y:S01]  /*52c0*/  FADD.FTZ R7, -R140, R7 ;  /* 0x000000078c077221 */ /* 0x000fe20000010100 */
[----:B------:R-:W-:Y:S02]  /*52d0*/  LOP3.LUT R3, R3, 0x1c0, R148, 0xf8, !PT ;  /* 0x000001c003037812 */ /* 0x000fe400078ef894 */
[----:B------:R-:W-:Y:S01]  /*52e0*/  LOP3.LUT R0, R148, 0x400, RZ, 0xc0, !PT ;  /* 0x0000040094007812 */ /* 0x000fe200078ec0ff */
[----:B------:R-:W-:Y:S01]  /*52f0*/  FMUL.FTZ R6, R139, R6 ;  /* 0x000000068b067220 */ /* 0x000fe20000410000 */
[----:B------:R-:W-:Y:S01]  /*5300*/  LOP3.LUT R3, R3, 0x38, R162, 0x78, !PT ;  /* 0x0000003803037812 */ /* 0x000fe200078e78a2 */
[----:B------:R-:W-:Y:S01]  /*5310*/  FMUL.FTZ R7, R252, R7 ;  /* 0x00000007fc077220 */ /* 0x000fe20000410000 */
[----:B------:R-:W-:Y:S01]  /*5320*/  F2FP.F16.F32.PACK_AB R2, R2, R4 ;  /* 0x000000040202723e */ /* 0x000fe200000000ff */
[C---:B------:R-:W-:Y:S01]  /*5330*/  FADD.FTZ R4, -R141.reuse, R20 ;  /* 0x000000148d047221 */ /* 0x040fe20000010100 */
[----:B------:R-:W-:Y:S01]  /*5340*/  FADD.FTZ R20, -R141, R33 ;  /* 0x000000218d147221 */ /* 0x000fe20000010100 */
[----:B------:R-:W-:Y:S02]  /*5350*/  IMAD R3, R3, 0x2, R0 ;  /* 0x0000000203037824 */ /* 0x000fe400078e0200 */
[C---:B------:R-:W-:Y:S01]  /*5360*/  FADD.FTZ R0, -R141.reuse, R16 ;  /* 0x000000108d007221 */ /* 0x040fe20000010100 */
[----:B------:R-:W-:Y:S01]  /*5370*/  FADD.FTZ R16, -R141, R17 ;  /* 0x000000118d107221 */ /* 0x000fe20000010100 */
[----:B------:R-:W-:Y:S01]  /*5380*/  FMUL.FTZ R4, R172, R4 ;  /* 0x00000004ac047220 */ /* 0x000fe20000410000 */
[----:B------:R-:W-:Y:S01]  /*5390*/  FMUL.FTZ R20, R169, R20 ;  /* 0x00000014a9147220 */ /* 0x000fe20000410000 */
[----:B------:R-:W-:Y:S01]  /*53a0*/  FMUL.FTZ R0, R174, R0 ;  /* 0x00000000ae007220 */ /* 0x000fe20000410000 */
[----:B------:R-:W-:Y:S02]  /*53b0*/  FMUL.FTZ R16, R173, R16 ;  /* 0x00000010ad107220 */ /* 0x000fe40000410000 */
[----:B------:R-:W-:Y:S03]  /*53c0*/  F2FP.F16.F32.PACK_AB R21, R21, R4 ;  /* 0x000000041515723e */ /* 0x000fe600000000ff */
[----:B------:R-:W-:Y:S01]  /*53d0*/  F2FP.F16.F32.PACK_AB R16, R16, R0 ;  /* 0x000000001010723e */ /* 0x000fe200000000ff */
        /* <DEDUP_REMOVED lines=42> */
.L_x_153:
[----:B------:R-:W2:Y:S01]  /*5680*/  LDL R4, [R1+0x10] ;  /* 0x0000100001047983 */ /* 0x000ea20000100800 */
[C---:B------:R-:W-:Y:S01]  /*5690*/  FADD.FTZ R19, -R140.reuse, R19 ;  /* 0x000000138c137221 */ /* 0x040fe20000010100 */
[----:B------:R-:W-:Y:S01]  /*56a0*/  FADD.FTZ R18, -R140, R18 ;  /* 0x000000128c127221 */ /* 0x000fe20000010100 */
[----:B------:R-:W-:Y:S02]  /*56b0*/  F2FP.F16.F32.PACK_AB R5, R7, R6 ;  /* 0x000000060705723e */ /* 0x000fe400000000ff */
[----:B------:R3:W-:Y:S01]  /*56c0*/  STS [R144+0xf000], R2 ;  /* 0x00f0000290007388 */ /* 0x0007e20000000800 */
[----:B------:R-:W-:Y:S01]  /*56d0*/  FMUL.FTZ R0, R158, R19 ;  /* 0x000000139e007220 */ /* 0x000fe20000410000 */
[----:B------:R-:W-:Y:S01]  /*56e0*/  MOV R19, 0x10 ;  /* 0x0000001000137802 */ /* 0x000fe20000000f00 */
[C---:B-----5:R-:W-:Y:S02]  /*56f0*/  FADD.FTZ R7, -R143.reuse, R12 ;  /* 0x0000000c8f077221 */ /* 0x060fe40000010100 */
[----:B------:R4:W-:Y:S01]  /*5700*/  STS [R144+0xf400], R5 ;  /* 0x00f4000590007388 */ /* 0x0009e20000000800 */
[----:B------:R-:W-:Y:S01]  /*5710*/  FADD.FTZ R12, -R143, R13 ;  /* 0x0000000d8f0c7221 */ /* 0x000fe20000010100 */
[----:B------:R-:W-:Y:S01]  /*5720*/  SEL R19, R19, 0xfffffff0, !P1 ;  /* 0xfffffff013137807 */ /* 0x000fe20004800000 */
[----:B------:R-:W-:Y:S01]  /*5730*/  FMUL.FTZ R7, R161, R7 ;  /* 0x00000007a1077220 */ /* 0x000fe20000410000 */
[C---:B------:R-:W-:Y:S01]  /*5740*/  FADD.FTZ R8, -R143.reuse, R8 ;  /* 0x000000088f087221 */ /* 0x040fe20000010100 */
[----:B------:R-:W-:Y:S01]  /*5750*/  FMUL.FTZ R12, R160, R12 ;  /* 0x0000000ca00c7220 */ /* 0x000fe20000410000 */
[----:B------:R-:W-:Y:S01]  /*5760*/  FADD.FTZ R6, -R143, R9 ;  /* 0x000000098f067221 */ /* 0x000fe20000010100 */
[C---:B------:R-:W-:Y:S01]  /*5770*/  FADD.FTZ R11, -R142.reuse, R11 ;  /* 0x0000000b8e0b7221 */ /* 0x040fe20000010100 */
[----:B------:R-:W-:Y:S01]  /*5780*/  FMUL.FTZ R8, R165, R8 ;  /* 0x00000008a5087220 */ /* 0x000fe20000410000 */
[----:B------:R-:W-:Y:S01]  /*5790*/  FADD.FTZ R14, -R142, R14 ;  /* 0x0000000e8e0e7221 */ /* 0x000fe20000010100 */
[----:B------:R-:W-:Y:S01]  /*57a0*/  F2FP.F16.F32.PACK_AB R12, R12, R7 ;  /* 0x000000070c0c723e */ /* 0x000fe200000000ff */
[----:B------:R-:W-:Y:S01]  /*57b0*/  FADD.FTZ R7, -R143, R24 ;  /* 0x000000188f077221 */ /* 0x000fe20000010100 */
[----:B------:R-:W-:Y:S01]  /*57c0*/  FMUL.FTZ R6, R166, R6 ;  /* 0x00000006a6067220 */ /* 0x000fe20000410000 */
[----:B------:R-:W-:Y:S01]  /*57d0*/  FADD.FTZ R15, -R142, R15 ;  /* 0x0000000f8e0f7221 */ /* 0x000fe20000010100 */
[----:B------:R-:W-:Y:S01]  /*57e0*/  FADD.FTZ R22, -R140, R22 ;  /* 0x000000168c167221 */ /* 0x000fe20000010100 */
[----:B------:R-:W-:Y:S01]  /*57f0*/  FMUL.FTZ R7, R156, R7 ;  /* 0x000000079c077220 */ /* 0x000fe20000410000 */
[----:B------:R-:W-:Y:S01]  /*5800*/  FMUL.FTZ R14, R164, R14 ;  /* 0x0000000ea40e7220 */ /* 0x000fe20000410000 */
[----:B------:R-:W-:Y:S01]  /*5810*/  FMUL.FTZ R15, R163, R15 ;  /* 0x0000000fa30f7220 */ /* 0x000fe20000410000 */
[----:B------:R-:W-:Y:S01]  /*5820*/  FMUL.FTZ R22, R153, R22 ;  /* 0x0000001699167220 */ /* 0x000fe20000410000 */
[C---:B------:R-:W-:Y:S01]  /*5830*/  FADD.FTZ R34, -R140.reuse, R34 ;  /* 0x000000228c227221 */ /* 0x040fe20000010100 */
[C---:B------:R-:W-:Y:S01]  /*5840*/  FADD.FTZ R35, -R140.reuse, R35 ;  /* 0x000000238c237221 */ /* 0x040fe20000010100 */
[----:B---3--:R-:W-:Y:S01]  /*5850*/  FMUL.FTZ R2, R159, R18 ;  /* 0x000000129f027220 */ /* 0x008fe20000410000 */
[----:B------:R-:W-:Y:S01]  /*5860*/  FADD.FTZ R18, -R140, R23 ;  /* 0x000000178c127221 */ /* 0x000fe20000010100 */
[----:B------:R-:W-:Y:S01]  /*5870*/  FMUL.FTZ R34, R146, R34 ;  /* 0x0000002292227220 */ /* 0x000fe20000410000 */
[----:B------:R-:W-:Y:S01]  /*5880*/  FMUL.FTZ R17, R145, R35 ;  /* 0x0000002391117220 */ /* 0x000fe20000410000 */
[C---:B----4-:R-:W-:Y:S01]  /*5890*/  FADD.FTZ R5, -R143.reuse, R25 ;  /* 0x000000198f057221 */ /* 0x050fe20000010100 */
[----:B------:R-:W-:Y:S01]  /*58a0*/  F2FP.F16.F32.PACK_AB R0, R0, R2 ;  /* 0x000000020000723e */ /* 0x000fe200000000ff */
[----:B------:R-:W-:Y:S01]  /*58b0*/  FMUL.FTZ R18, R152, R18 ;  /* 0x0000001298127220 */ /* 0x000fe20000410000 */
[C---:B------:R-:W-:Y:S01]  /*58c0*/  FADD.FTZ R28, -R143.reuse, R28 ;  /* 0x0000001c8f1c7221 */ /* 0x040fe20000010100 */
[----:B------:R-:W-:Y:S01]  /*58d0*/  FMUL.FTZ R5, R154, R5 ;  /* 0x000000059a057220 */ /* 0x000fe20000410000 */
[----:B------:R-:W-:Y:S01]  /*58e0*/  FADD.FTZ R29, -R143, R29 ;  /* 0x0000001d8f1d7221 */ /* 0x000fe20000010100 */
[----:B------:R-:W-:Y:S01]  /*58f0*/  FADD.FTZ R30, -R142, R30 ;  /* 0x0000001e8e1e7221 */ /* 0x000fe20000010100 */
[----:B------:R-:W-:Y:S01]  /*5900*/  F2FP.F16.F32.PACK_AB R18, R18, R22 ;  /* 0x000000161212723e */ /* 0x000fe200000000ff */
[----:B------:R-:W-:Y:S01]  /*5910*/  FADD.FTZ R31, -R142, R31 ;  /* 0x0000001f8e1f7221 */ /* 0x000fe20000010100 */
        /* <DEDUP_REMOVED lines=8> */
[----:B------:R-:W-:Y:S02]  /*59a0*/  SHF.L.U32 R164, R231, 0x2, RZ ;  /* 0x00000002e7a47819 */ /* 0x000fe400000006ff */
[----:B--2---:R-:W-:Y:S04]  /*59b0*/  LEA R4, R4, UR40, 0x1 ;  /* 0x0000002804047c11 */ /* 0x004fe8000f8e08ff */
[C---:B------:R-:W-:Y:S02]  /*59c0*/  IADD3 R2, PT, PT, R4.reuse, 0x20, RZ ;  /* 0x0000002004027810 */ /* 0x040fe40007ffe0ff */
[----:B------:R-:W-:Y:S02]  /*59d0*/  @P2 IADD3 R2, PT, PT, R4, -0x20, RZ ;  /* 0xffffffe004022810 */ /* 0x000fe40007ffe0ff */
[----:B------:R-:W-:Y:S05]  /*59e0*/  IADD3 R4, PT, PT, R19, R4, RZ ;  /* 0x0000000413047210 */ /* 0x000fea0007ffe0ff */
[----:B------:R2:W-:Y:S05]  /*59f0*/  STS [R4+-0x3c00], R0 ;  /* 0xffc4000004007388 */ /* 0x0005ea0000000800 */
[----:B------:R-:W-:Y:S01]  /*5a00*/  STS [R4+-0x4000], R16 ;  /* 0xffc0001004007388 */ /* 0x000fe20000000800 */
[----:B--2---:R-:W-:Y:S01]  /*5a10*/  F2FP.F16.F32.PACK_AB R0, R6, R8 ;  /* 0x000000080600723e */ /* 0x004fe200000000ff */
[C---:B------:R-:W-:Y:S01]  /*5a20*/  FADD.FTZ R6, -R142.reuse, R10 ;  /* 0x0000000a8e067221 */ /* 0x040fe20000010100 */
[----:B------:R-:W-:Y:S01]  /*5a30*/  F2FP.F16.F32.PACK_AB R10, R5, R7 ;  /* 0x00000007050a723e */ /* 0x000fe200000000ff */
[----:B------:R-:W-:Y:S01]  /*5a40*/  FMUL.FTZ R5, R167, R11 ;  /* 0x0000000ba7057220 */ /* 0x000fe20000410000 */
[----:B------:R-:W-:Y:S01]  /*5a50*/  FADD.FTZ R8, -R142, R26 ;  /* 0x0000001a8e087221 */ /* 0x000fe20000010100 */
[----:B------:R-:W-:Y:S01]  /*5a60*/  FMUL.FTZ R6, R168, R6 ;  /* 0x00000006a8067220 */ /* 0x000fe20000410000 */
[----:B------:R2:W-:Y:S01]  /*5a70*/  STS [R144+0x10000], R0 ;  /* 0x0100000090007388 */ /* 0x0005e20000000800 */
[----:B------:R-:W-:Y:S01]  /*5a80*/  FADD.FTZ R7, -R142, R27 ;  /* 0x0000001b8e077221 */ /* 0x000fe20000010100 */
[----:B------:R-:W-:Y:S02]  /*5a90*/  FMUL.FTZ R8, R157, R8 ;  /* 0x000000089d087220 */ /* 0x000fe40000410000 */
[----:B------:R-:W-:Y:S01]  /*5aa0*/  F2FP.F16.F32.PACK_AB R5, R5, R6 ;  /* 0x000000060505723e */ /* 0x000fe200000000ff */
[----:B------:R-:W-:Y:S01]  /*5ab0*/  FMUL.FTZ R7, R155, R7 ;  /* 0x000000079b077220 */ /* 0x000fe20000410000 */
[----:B------:R-:W-:Y:S03]  /*5ac0*/  F2FP.F16.F32.PACK_AB R6, R15, R14 ;  /* 0x0000000e0f06723e */ /* 0x000fe600000000ff */
[----:B------:R3:W-:Y:S01]  /*5ad0*/  STS [R144+0x10400], R5 ;  /* 0x0104000590007388 */ /* 0x0007e20000000800 */
[----:B------:R-:W-:Y:S02]  /*5ae0*/  F2FP.F16.F32.PACK_AB R7, R7, R8 ;  /* 0x000000080707723e */ /* 0x000fe400000000ff */
[----:B------:R-:W-:Y:S02]  /*5af0*/  F2FP.F16.F32.PACK_AB R8, R31, R30 ;  /* 0x0000001e1f08723e */ /* 0x000fe400000000ff */
[----:B------:R-:W-:Y:S05]  /*5b00*/  STS [R4+-0x3000], R12 ;  /* 0xffd0000c04007388 */ /* 0x000fea0000000800 */
[----:B------:R-:W-:Y:S05]  /*5b10*/  STS [R4+-0x2c00], R6 ;  /* 0xffd4000604007388 */ /* 0x000fea0000000800 */
[----:B------:R-:W-:Y:S05]  /*5b20*/  STS [R2+-0x4000], R21 ;  /* 0xffc0001502007388 */ /* 0x000fea0000000800 */
[----:B------:R-:W-:Y:S01]  /*5b30*/  STS [R2+-0x3c00], R18 ;  /* 0xffc4001202007388 */ /* 0x000fe20000000800 */
[--C-:B--2---:R-:W-:Y:S04]  /*5b40*/  SHF.R.U32.HI R0, RZ, 0x4, R231.reuse ;  /* 0x00000004ff007819 */ /* 0x104fe800000116e7 */
[----:B------:R-:W-:Y:S02]  /*5b50*/  LOP3.LUT R163, R0, 0x8, RZ, 0xc0, !PT ;  /* 0x0000000800a37812 */ /* 0x000fe400078ec0ff */
[----:B---3--:R-:W-:Y:S02]  /*5b60*/  IADD3 R5, PT, PT, R19, R2, RZ ;  /* 0x0000000213057210 */ /* 0x008fe40007ffe0ff */
[----:B------:R-:W-:Y:S03]  /*5b70*/  LOP3.LUT R0, R163, 0x10, R231, 0xf8, !PT ;  /* 0x00000010a3007812 */ /* 0x000fe600078ef8e7 */
[----:B------:R-:W-:Y:S01]  /*5b80*/  STS [R5+-0x4000], R20 ;  /* 0xffc0001405007388 */ /* 0x000fe20000000800 */
[--C-:B------:R-:W-:Y:S04]  /*5b90*/  LOP3.LUT R0, R0, 0xc0, R149.reuse, 0xf8, !PT ;  /* 0x000000c000007812 */ /* 0x100fe800078ef895 */
[----:B------:R-:W-:Y:S01]  /*5ba0*/  STS [R5+-0x3c00], R17 ;  /* 0xffc4001105007388 */ /* 0x000fe20000000800 */
[----:B------:R-:W-:Y:S04]  /*5bb0*/  LOP3.LUT R0, R0, 0x18, R164, 0x78, !PT ;  /* 0x0000001800007812 */ /* 0x000fe800078e78a4 */
[----:B------:R-:W-:Y:S01]  /*5bc0*/  STS [R2+-0x3000], R10 ;  /* 0xffd0000a02007388 */ /* 0x000fe20000000800 */
[----:B------:R-:W-:Y:S04]  /*5bd0*/  LOP3.LUT R0, R0, 0x120, R149, 0xf8, !PT ;  /* 0x0000012000007812 */ /* 0x000fe800078ef895 */
[----:B------:R2:W-:Y:S01]  /*5be0*/  STS [R2+-0x2c00], R7 ;  /* 0xffd4000702007388 */ /* 0x0005e20000000800 */
[----:B------:R-:W-:Y:S04]  /*5bf0*/  LEA R0, R0, UR4, 0x1 ;  /* 0x0000000400007c11 */ /* 0x000fe8000f8e08ff */
        /* <DEDUP_REMOVED lines=113> */
.L_x_154:
        /* <DEDUP_REMOVED lines=22> */
[C---:B------:R-:W-:Y:S01]  /*6470*/  VIADD R160, R2.reuse, 0xf040 ;  /* 0x0000f04002a07836 */ /* 0x040fe20000000000 */
[----:B------:R-:W-:Y:S02]  /*6480*/  @UP0 UIADD3.X UR11, UPT, UPT, UR11, -0x1, URZ, UP1, !UPT ;  /* 0xffffffff0b0b0890 */ /* 0x000fe40008ffe4ff */
[----:B------:R-:W2:Y:S01]  /*6490*/  LDL R173, [R1+0xc] ;  /* 0x00000c0001ad7983 */ /* 0x000ea20000100800 */
[----:B------:R-:W-:Y:S03]  /*64a0*/  UISETP.NE.U32.AND UP1, UPT, UR12, 0x1, UPT ;  /* 0x000000010c00788c */ /* 0x000fe6000bf25070 */
[----:B------:R-:W3:Y:S03]  /*64b0*/  LDSM.16.M88.4 R32, [R156+0xf000] ;  /* 0x00f000009c20783b */ /* 0x000ee60000000200 */
[----:B------:R-:W-:Y:S01]  /*64c0*/  PLOP3.LUT P3, PT, PT, PT, UP1, 0x80, 0x8 ;  /* 0x000000000008781c */ /* 0x000fe20003f6f018 */
[----:B------:R-:W4:Y:S04]  /*64d0*/  LDL R172, [R1+0x8] ;  /* 0x0000080001ac7983 */ /* 0x000f280000100800 */
[----:B------:R-:W5:Y:S04]  /*64e0*/  LDSM.16.MT88.4 R140, [R0+0xd400] ;  /* 0x00d40000008c783b */ /* 0x000f680000004200 */
[----:B------:R-:W4:Y:S04]  /*64f0*/  LDL R171, [R1+0x4] ;  /* 0x0000040001ab7983 */ /* 0x000f280000100800 */
[----:B------:R-:W-:Y:S04]  /*6500*/  LDSM.16.MT88.4 R144, [R0+0x9800] ;  /* 0x009800000090783b */ /* 0x000fe80000004200 */
[----:B------:R-:W4:Y:S04]  /*6510*/  LDL R170, [R1] ;  /* 0x0000000001aa7983 */ /* 0x000f280000100800 */
        /* <DEDUP_REMOVED lines=12> */
[C---:B---3--:R-:W-:Y:S08]  /*65e0*/  HMMA.16816.F32 R4, R32.reuse, R132, R4 ;  /* 0x000000842004723c */ /* 0x048ff00000001804 */
[C---:B------:R-:W-:Y:S01]  /*65f0*/  HMMA.16816.F32 R8, R32.reuse, R134, R8 ;  /* 0x000000862008723c */ /* 0x040fe20000001808 */
[----:B------:R-:W3:Y:S07]  /*6600*/  LDSM.16.MT88.4 R132, [R0+0xd800] ;  /* 0x00d800000084783b */ /* 0x000eee0000004200 */
[C---:B------:R-:W-:Y:S08]  /*6610*/  HMMA.16816.F32 R12, R32.reuse, R136, R12 ;  /* 0x00000088200c723c */ /* 0x040ff0000000180c */
[C---:B------:R-:W-:Y:S01]  /*6620*/  HMMA.16816.F32 R16, R32.reuse, R138, R16 ;  /* 0x0000008a2010723c */ /* 0x040fe20000001810 */
[----:B------:R-:W3:Y:S07]  /*6630*/  LDSM.16.M88.4 R136, [R161] ;  /* 0x00000000a188783b */ /* 0x000eee0000000200 */
[C---:B-----5:R-:W-:Y:S08]  /*6640*/  HMMA.16816.F32 R20, R32.reuse, R140, R20 ;  /* 0x0000008c2014723c */ /* 0x060ff00000001814 */
[----:B------:R-:W-:Y:S01]  /*6650*/  HMMA.16816.F32 R24, R32, R142, R24 ;  /* 0x0000008e2018723c */ /* 0x000fe20000001818 */
[----:B------:R-:W5:Y:S04]  /*6660*/  LDSM.16.MT88.4 R32, [R0+0xbc00] ;  /* 0x00bc00000020783b */ /* 0x000f680000004200 */
[----:B------:R-:W5:Y:S03]  /*6670*/  LDSM.16.MT88.4 R140, [R0+0xdc00] ;  /* 0x00dc0000008c783b */ /* 0x000f660000004200 */
[C---:B-1----:R-:W-:Y:S08]  /*6680*/  HMMA.16816.F32 R4, R28.reuse, R144, R4 ;  /* 0x000000901c04723c */ /* 0x042ff00000001804 */
[C---:B------:R-:W-:Y:S01]  /*6690*/  HMMA.16816.F32 R8, R28.reuse, R146, R8 ;  /* 0x000000921c08723c */ /* 0x040fe20000001808 */
[----:B------:R1:W-:Y:S07]  /*66a0*/  LDSM.16.M88.4 R144, [R2+0x11000] ;  /* 0x011000000290783b */ /* 0x0003ee0000000200 */
[C---:B------:R-:W-:Y:S08]  /*66b0*/  HMMA.16816.F32 R12, R28.reuse, R148, R12 ;  /* 0x000000941c0c723c */ /* 0x040ff0000000180c */
[C---:B------:R-:W-:Y:S01]  /*66c0*/  HMMA.16816.F32 R16, R28.reuse, R150, R16 ;  /* 0x000000961c10723c */ /* 0x040fe20000001810 */
[----:B------:R-:W5:Y:S07]  /*66d0*/  LDSM.16.MT88.4 R148, [R0+0xa000] ;  /* 0x00a000000094783b */ /* 0x000f6e0000004200 */
[C---:B---3--:R-:W-:Y:S01]  /*66e0*/  HMMA.16816.F32 R20, R28.reuse, R132, R20 ;  /* 0x000000841c14723c */ /* 0x048fe20000001814 */
[----:B-1----:R-:W-:Y:S05]  /*66f0*/  IMAD.U32 R2, RZ, RZ, UR53 ;  /* 0x00000035ff027e24 */ /* 0x002fea000f8e00ff */
[----:B------:R-:W-:Y:S02]  /*6700*/  LEA.HI.X.SX32 R167, R2, R235, 0x2, P0 ;  /* 0x000000eb02a77211 */ /* 0x000fe400000f16ff */
[----:B------:R-:W-:Y:S01]  /*6710*/  HMMA.16816.F32 R24, R28, R134, R24 ;  /* 0x000000861c18723c */ /* 0x000fe20000001818 */
[----:B------:R-:W1:Y:S02]  /*6720*/  LDSM.16.MT88.4 R28, [R0+0xc000] ;  /* 0x00c00000001c783b */ /* 0x000e640000004200 */
[----:B------:R-:W-:Y:S02]  /*6730*/  @P4 SHF.R.U32.HI R2, RZ, 0x2, R231 ;  /* 0x00000002ff024819 */ /* 0x000fe400000116e7 */
[----:B------:R-:W-:Y:S03]  /*6740*/  LDSM.16.M88.4 R132, [R156+0x11000] ;  /* 0x011000009c84783b */ /* 0x000fe60000000200 */
[C---:B------:R-:W-:Y:S01]  /*6750*/  HMMA.16816.F32 R4, R136.reuse, R152, R4 ;  /* 0x000000988804723c */ /* 0x040fe20000001804 */
[----:B------:R-:W-:Y:S07]  /*6760*/  LDSM.16.MT88.4 R156, [R0+0xc400] ;  /* 0x00c40000009c783b */ /* 0x000fee0000004200 */
[C---:B------:R-:W-:Y:S01]  /*6770*/  HMMA.16816.F32 R8, R136.reuse, R154, R8 ;  /* 0x0000009a8808723c */ /* 0x040fe20000001808 */
[----:B------:R-:W-:Y:S07]  /*6780*/  LDSM.16.MT88.4 R152, [R0+0xa400] ;  /* 0x00a400000098783b */ /* 0x000fee0000004200 */
[C---:B-----5:R-:W-:Y:S08]  /*6790*/  HMMA.16816.F32 R12, R136.reuse, R32, R12 ;  /* 0x00000020880c723c */ /* 0x060ff0000000180c */
[C---:B------:R-:W-:Y:S01]  /*67a0*/  HMMA.16816.F32 R16, R136.reuse, R34, R16 ;  /* 0x000000228810723c */ /* 0x040fe20000001810 */
[----:B------:R-:W3:Y:S07]  /*67b0*/  LDSM.16.MT88.4 R32, [R0+0xe000] ;  /* 0x00e000000020783b */ /* 0x000eee0000004200 */
[C---:B------:R-:W-:Y:S08]  /*67c0*/  HMMA.16816.F32 R20, R136.reuse, R140, R20 ;  /* 0x0000008c8814723c */ /* 0x040ff00000001814 */
[----:B------:R-:W-:Y:S01]  /*67d0*/  HMMA.16816.F32 R24, R136, R142, R24 ;  /* 0x0000008e8818723c */ /* 0x000fe20000001818 */
[----:B------:R-:W5:Y:S04]  /*67e0*/  LDSM.16.MT88.4 R136, [R0+0xe400] ;  /* 0x00e400000088783b */ /* 0x000f680000004200 */
[----:B------:R-:W-:Y:S03]  /*67f0*/  LDSM.16.MT88.4 R140, [R0+0xc800] ;  /* 0x00c80000008c783b */ /* 0x000fe60000004200 */
[C---:B------:R-:W-:Y:S08]  /*6800*/  HMMA.16816.F32 R4, R144.reuse, R148, R4 ;  /* 0x000000949004723c */ /* 0x040ff00000001804 */
[C---:B------:R-:W-:Y:S08]  /*6810*/  HMMA.16816.F32 R8, R144.reuse, R150, R8 ;  /* 0x000000969008723c */ /* 0x040ff00000001808 */
[C---:B-1----:R-:W-:Y:S08]  /*6820*/  HMMA.16816.F32 R12, R144.reuse, R28, R12 ;  /* 0x0000001c900c723c */ /* 0x042ff0000000180c */
[C---:B------:R-:W-:Y:S01]  /*6830*/  HMMA.16816.F32 R16, R144.reuse, R30, R16 ;  /* 0x0000001e9010723c */ /* 0x040fe20000001810 */
[----:B------:R-:W-:Y:S07]  /*6840*/  LDSM.16.M88.4 R28, [R160+0x2000] ;  /* 0x00200000a01c783b */ /* 0x000fee0000000200 */
[C---:B---3--:R-:W-:Y:S08]  /*6850*/  HMMA.16816.F32 R20, R144.reuse, R32, R20 ;  /* 0x000000209014723c */ /* 0x048ff00000001814 */
[----:B------:R-:W-:Y:S01]  /*6860*/  HMMA.16816.F32 R24, R144, R34, R24 ;  /* 0x000000229018723c */ /* 0x000fe20000001818 */
[----:B------:R-:W1:Y:S07]  /*6870*/  LDSM.16.MT88.4 R32, [R0+0xa800] ;  /* 0x00a800000020783b */ /* 0x000e6e0000004200 */
[C---:B------:R-:W-:Y:S08]  /*6880*/  HMMA.16816.F32 R4, R132.reuse, R152, R4 ;  /* 0x000000988404723c */ /* 0x040ff00000001804 */
[C---:B------:R-:W-:Y:S08]  /*6890*/  HMMA.16816.F32 R8, R132.reuse, R154, R8 ;  /* 0x0000009a8408723c */ /* 0x040ff00000001808 */
[C---:B------:R-:W-:Y:S08]  /*68a0*/  HMMA.16816.F32 R12, R132.reuse, R156, R12 ;  /* 0x0000009c840c723c */ /* 0x040ff0000000180c */
[C---:B------:R-:W-:Y:S03]  /*68b0*/  HMMA.16816.F32 R16, R132.reuse, R158, R16 ;  /* 0x0000009e8410723c */ /* 0x040fe60000001810 */
[C---:B------:R-:W-:Y:S04]  /*68c0*/  LEA R158, P0, R165.reuse, R166, 0x5 ;  /* 0x000000a6a59e7211 */ /* 0x040fe800078028ff */
[C---:B------:R-:W-:Y:S01]  /*68d0*/  LEA.HI.X.SX32 R159, R165.reuse, R167, 0x5, P0 ;  /* 0x000000a7a59f7211 */ /* 0x040fe200000f2eff */
[C---:B-----5:R-:W-:Y:S03]  /*68e0*/  HMMA.16816.F32 R20, R132.reuse, R136, R20 ;  /* 0x000000888414723c */ /* 0x060fe60000001814 */
[C---:B------:R-:W-:Y:S04]  /*68f0*/  LEA R156, P0, R165.reuse, R158, 0x5 ;  /* 0x0000009ea59c7211 */ /* 0x040fe800078028ff */
[C---:B------:R-:W-:Y:S01]  /*6900*/  LEA.HI.X.SX32 R157, R165.reuse, R159, 0x5, P0 ;  /* 0x0000009fa59d7211 */ /* 0x040fe200000f2eff */
[----:B------:R-:W-:Y:S01]  /*6910*/  HMMA.16816.F32 R24, R132, R138, R24 ;  /* 0x0000008a8418723c */ /* 0x000fe20000001818 */
[----:B------:R-:W3:Y:S02]  /*6920*/  LDSM.16.MT88.4 R132, [R0+0xe800] ;  /* 0x00e800000084783b */ /* 0x000ee40000004200 */
[C---:B------:R-:W-:Y:S02]  /*6930*/  LEA R154, P0, R165.reuse, R156, 0x5 ;  /* 0x0000009ca59a7211 */ /* 0x040fe400078028ff */
[----:B------:R-:W-:Y:S02]  /*6940*/  LDSM.16.MT88.4 R136, [R0+0xac00] ;  /* 0x00ac00000088783b */ /* 0x000fe40000004200 */
[C---:B------:R-:W-:Y:S01]  /*6950*/  LEA.HI.X.SX32 R155, R165.reuse, R157, 0x5, P0 ;  /* 0x0000009da59b7211 */ /* 0x040fe200000f2eff */
[C---:B-1----:R-:W-:Y:S05]  /*6960*/  HMMA.16816.F32 R4, R28.reuse, R32, R4 ;  /* 0x000000201c04723c */ /* 0x042fea0000001804 */
[C---:B------:R-:W-:Y:S03]  /*6970*/  LEA R152, P0, R165.reuse, R154, 0x5 ;  /* 0x0000009aa5987211 */ /* 0x040fe600078028ff */
[C---:B------:R-:W-:Y:S01]  /*6980*/  HMMA.16816.F32 R8, R28.reuse, R34, R8 ;  /* 0x000000221c08723c */ /* 0x040fe20000001808 */
[----:B------:R1:W5:Y:S02]  /*6990*/  LDSM.16.M88.4 R32, [R161+0x2000] ;  /* 0x00200000a120783b */ /* 0x0003640000000200 */
[C---:B------:R-:W-:Y:S02]  /*69a0*/  LEA.HI.X.SX32 R153, R165.reuse, R155, 0x5, P0 ;  /* 0x0000009ba5997211 */ /* 0x040fe400000f2eff */
[C---:B------:R-:W-:Y:S03]  /*69b0*/  LEA R150, P0, R165.reuse, R152, 0x5 ;  /* 0x00000098a5967211 */ /* 0x040fe600078028ff */
[C---:B------:R-:W-:Y:S03]  /*69c0*/  HMMA.16816.F32 R12, R28.reuse, R140, R12 ;  /* 0x0000008c1c0c723c */ /* 0x040fe6000000180c */
[C---:B------:R-:W-:Y:S02]  /*69d0*/  LEA.HI.X.SX32 R151, R165.reuse, R153, 0x5, P0 ;  /* 0x00000099a5977211 */ /* 0x040fe400000f2eff */
[C---:B------:R-:W-:Y:S03]  /*69e0*/  LEA R160, P0, R165.reuse, R150, 0x5 ;  /* 0x00000096a5a07211 */ /* 0x040fe600078028ff */
[C---:B------:R-:W-:Y:S01]  /*69f0*/  HMMA.16816.F32 R16, R28.reuse, R142, R16 ;  /* 0x0000008e1c10723c */ /* 0x040fe20000001810 */
[----:B------:R-:W2:Y:S02]  /*6a00*/  LDSM.16.MT88.4 R140, [R0+0xcc00] ;  /* 0x00cc0000008c783b */ /* 0x000ea40000004200 */
[C---:B-1----:R-:W-:Y:S05]  /*6a10*/  LEA.HI.X.SX32 R161, R165.reuse, R151, 0x5, P0 ;  /* 0x00000097a5a17211 */ /* 0x042fea00000f2eff */
[C---:B---3--:R-:W-:Y:S03]  /*6a20*/  HMMA.16816.F32 R20, R28.reuse, R132, R20 ;  /* 0x000000841c14723c */ /* 0x048fe60000001814 */
[C---:B------:R-:W-:Y:S05]  /*6a30*/  IMAD.WIDE R168, R165.reuse, -0xc0, R160 ;  /* 0xffffff40a5a87825 */ /* 0x040fea00078e02a0 */
[----:B------:R-:W-:Y:S01]  /*6a40*/  HMMA.16816.F32 R24, R28, R134, R24 ;  /* 0x000000861c18723c */ /* 0x000fe20000001818 */
[----:B------:R1:W3:Y:S02]  /*6a50*/  LDSM.16.MT88.4 R28, [R0+0xec00] ;  /* 0x00ec0000001c783b */ /* 0x0002e40000004200 */
[C---:B------:R-:W-:Y:S04]  /*6a60*/  LEA R148, P0, R165.reuse, R168, 0x5 ;  /* 0x000000a8a5947211 */ /* 0x040fe800078028ff */
[C---:B------:R-:W-:Y:S01]  /*6a70*/  LEA.HI.X.SX32 R149, R165.reuse, R169, 0x5, P0 ;  /* 0x000000a9a5957211 */ /* 0x040fe200000f2eff */
[C---:B-----5:R-:W-:Y:S05]  /*6a80*/  HMMA.16816.F32 R4, R32.reuse, R136, R4 ;  /* 0x000000882004723c */ /* 0x060fea0000001804 */
[C---:B------:R-:W-:Y:S03]  /*6a90*/  LEA R146, P0, R165.reuse, R148, 0x5 ;  /* 0x00000094a5927211 */ /* 0x040fe600078028ff */
[C---:B------:R-:W-:Y:S03]  /*6aa0*/  HMMA.16816.F32 R8, R32.reuse, R138, R8 ;  /* 0x0000008a2008723c */ /* 0x040fe60000001808 */
[C---:B------:R-:W-:Y:S02]  /*6ab0*/  LEA.HI.X.SX32 R147, R165.reuse, R149, 0x5, P0 ;  /* 0x00000095a5937211 */ /* 0x040fe400000f2eff */
[C---:B------:R-:W-:Y:S03]  /*6ac0*/  LEA R144, P0, R165.reuse, R146, 0x5 ;  /* 0x00000092a5907211 */ /* 0x040fe600078028ff */
[C---:B--2---:R-:W-:Y:S03]  /*6ad0*/  HMMA.16816.F32 R12, R32.reuse, R140, R12 ;  /* 0x0000008c200c723c */ /* 0x044fe6000000180c */
[C---:B------:R-:W-:Y:S02]  /*6ae0*/  LEA.HI.X.SX32 R145, R165.reuse, R147, 0x5, P0 ;  /* 0x00000093a5917211 */ /* 0x040fe400000f2eff */
[C---:B------:R-:W-:Y:S02]  /*6af0*/  LEA R136, P0, R165.reuse, R144, 0x5 ;  /* 0x00000090a5887211 */ /* 0x040fe400078028ff */
[----:B-1----:R-:W-:Y:S01]  /*6b00*/  @P4 LOP3.LUT R0, R232, 0x10, RZ, 0xc0, !PT ;  /* 0x00000010e8004812 */ /* 0x002fe200078ec0ff */
[C---:B------:R-:W-:Y:S03]  /*6b10*/  HMMA.16816.F32 R16, R32.reuse, R142, R16 ;  /* 0x0000008e2010723c */ /* 0x040fe60000001810 */
[----:B------:R-:W-:Y:S01]  /*6b20*/  @P4 LOP3.LUT R242, R0, 0x7, R2, 0xf8, !PT ;  /* 0x0000000700f24812 */ /* 0x000fe200078ef802 */
[C---:B------:R-:W-:Y:S01]  /*6b30*/  VIADD R0, R224.reuse, 0xffffd000 ;  /* 0xffffd000e0007836 */ /* 0x040fe20000000000 */
[C---:B------:R-:W-:Y:S01]  /*6b40*/  LEA.HI.X.SX32 R137, R165.reuse, R145, 0x5, P0 ;  /* 0x00000091a5897211 */ /* 0x040fe200000f2eff */
[----:B------:R-:W-:Y:S01]  /*6b50*/  @P3 VIADD R0, R224, 0x3000 ;  /* 0x00003000e0003836 */ /* 0x000fe20000000000 */
[C---:B------:R-:W-:Y:S01]  /*6b60*/  LEA R134, P0, R165.reuse, R136, 0x5 ;  /* 0x00000088a5867211 */ /* 0x040fe200078028ff */
[C---:B---3--:R-:W-:Y:S03]  /*6b70*/  HMMA.16816.F32 R20, R32.reuse, R28, R20 ;  /* 0x0000001c2014723c */ /* 0x048fe60000001814 */
[----:B------:R-:W-:Y:S01]  /*6b80*/  @P4 IMAD.WIDE.U32 R28, R242, R174, UR18 ;  /* 0x00000012f21c4e25 */ /* 0x000fe2000f8e00ae */
[C---:B------:R-:W-:Y:S01]  /*6b90*/  LEA.HI.X.SX32 R135, R165.reuse, R137, 0x5, P0 ;  /* 0x00000089a5877211 */ /* 0x040fe200000f2eff */
[----:B------:R-:W-:Y:S01]  /*6ba0*/  @UP0 UMOV UR18, UR17 ;  /* 0x0000001100120c82 */ /* 0x000fe20008000000 */
[C---:B------:R-:W-:Y:S01]  /*6bb0*/  LEA R138, P0, R165.reuse, R134, 0x5 ;  /* 0x00000086a58a7211 */ /* 0x040fe200078028ff */
[----:B------:R-:W-:Y:S01]  /*6bc0*/  @UP0 UMOV UR19, UR16 ;  /* 0x0000001000130c82 */ /* 0x000fe20008000000 */
[----:B------:R-:W-:Y:S01]  /*6bd0*/  HMMA.16816.F32 R24, R32, R30, R24 ;  /* 0x0000001e2018723c */ /* 0x000fe20000001818 */
[----:B------:R-:W2:Y:S01]  /*6be0*/  @P4 LDG.E R173, desc[UR38][R28.64+-0x100] ;  /* 0xffff00261cad4981 */ /* 0x000ea2000c1e1900 */
[----:B------:R-:W-:Y:S01]  /*6bf0*/  UISETP.GT.AND UP0, UPT, UR42, UR51, UPT ;  /* 0x000000332a00728c */ /* 0x000fe2000bf04270 */
[C---:B------:R-:W-:Y:S02]  /*6c00*/  LEA.HI.X.SX32 R139, R165.reuse, R135, 0x5, P0 ;  /* 0x00000087a58b7211 */ /* 0x040fe400000f2eff */
[----:B----4-:R-:W3:Y:S01]  /*6c10*/  @P4 LDG.E R172, desc[UR38][R28.64+-0xe0] ;  /* 0xffff20261cac4981 */ /* 0x010ee2000c1e1900 */
[C---:B------:R-:W-:Y:S03]  /*6c20*/  IMAD.WIDE R140, R165.reuse, -0xc0, R138 ;  /* 0xffffff40a58c7825 */ /* 0x040fe600078e028a */
[----:B------:R-:W4:Y:S04]  /*6c30*/  @P4 LDG.E R171, desc[UR38][R28.64+-0x80] ;  /* 0xffff80261cab4981 */ /* 0x000f28000c1e1900 */
[----:B------:R1:W5:Y:S01]  /*6c40*/  @P4 LDG.E R170, desc[UR38][R28.64+-0x60] ;  /* 0xffffa0261caa4981 */ /* 0x000362000c1e1900 */
        /* <DEDUP_REMOVED lines=8> */
[----:B------:R1:W-:Y:S01]  /*6cd0*/  REDG.E.ADD.F32.FTZ.RN.STRONG.GPU desc[UR38][R156.64], R7 ;  /* 0x000000079c0079a6 */ /* 0x0003e2000c12f326 */
[C---:B------:R-:W-:Y:S03]  /*6ce0*/  LEA.HI.X.SX32 R31, R165.reuse, R33, 0x5, P0 ;  /* 0x00000021a51f7211 */ /* 0x040fe600000f2eff */
[----:B------:R-:W-:Y:S04]  /*6cf0*/  REDG.E.ADD.F32.FTZ.RN.STRONG.GPU desc[UR38][R154.64], R8 ;  /* 0x000000089a0079a6 */ /* 0x000fe8000c12f326 */
[----:B------:R-:W-:Y:S01]  /*6d00*/  REDG.E.ADD.F32.FTZ.RN.STRONG.GPU desc[UR38][R152.64], R9 ;  /* 0x00000009980079a6 */ /* 0x000fe2000c12f326 */
[C---:B-1----:R-:W-:Y:S03]  /*6d10*/  LEA R28, P0, R165.reuse, R30, 0x5 ;  /* 0x0000001ea51c7211 */ /* 0x042fe600078028ff */
[----:B------:R-:W-:Y:S01]  /*6d20*/  REDG.E.ADD.F32.FTZ.RN.STRONG.GPU desc[UR38][R150.64], R10 ;  /* 0x0000000a960079a6 */ /* 0x000fe2000c12f326 */
[C---:B------:R-:W-:Y:S02]  /*6d30*/  LEA.HI.X.SX32 R29, R165.reuse, R31, 0x5, P0 ;  /* 0x0000001fa51d7211 */ /* 0x040fe400000f2eff */
[C---:B------:R-:W-:Y:S01]  /*6d40*/  LEA R4, P0, R165.reuse, R28, 0x5 ;  /* 0x0000001ca5047211 */ /* 0x040fe200078028ff */
[----:B------:R-:W-:Y:S03]  /*6d50*/  REDG.E.ADD.F32.FTZ.RN.STRONG.GPU desc[UR38][R160.64], R11 ;  /* 0x0000000ba00079a6 */ /* 0x000fe6000c12f326 */
[C---:B------:R-:W-:Y:S01]  /*6d60*/  LEA.HI.X.SX32 R5, R165.reuse, R29, 0x5, P0 ;  /* 0x0000001da5057211 */ /* 0x040fe200000f2eff */
[----:B------:R-:W-:Y:S01]  /*6d70*/  REDG.E.ADD.F32.FTZ.RN.STRONG.GPU desc[UR38][R234.64+0x80], R12 ;  /* 0x0000800cea0079a6 */ /* 0x000fe2000c12f326 */
[C---:B------:R-:W-:Y:S03]  /*6d80*/  LEA R6, P0, R165.reuse, R4, 0x5 ;  /* 0x00000004a5067211 */ /* 0x040fe600078028ff */
        /* <DEDUP_REMOVED lines=18> */
[----:B------:R-:W1:Y:S04]  /*6eb0*/  LDSM.16.MT88.4 R12, [R3+UR4+0x11000] ;  /* 0x01100004030c783b */ /* 0x000e680008004200 */
[----:B------:R-:W1:Y:S04]  /*6ec0*/  LDSM.16.MT88.4 R16, [R224+0x1000] ;  /* 0x00100000e010783b */ /* 0x000e680000004200 */
[----:B------:R-:W1:Y:S04]  /*6ed0*/  LDSM.16.MT88.4 R28, [R224+0x2000] ;  /* 0x00200000e01c783b */ /* 0x000e680000004200 */
[----:B------:R-:W-:Y:S04]  /*6ee0*/  LDSM.16.MT88.4 R32, [R3+UR4+0xf800] ;  /* 0x00f800040320783b */ /* 0x000fe80008004200 */
[----:B------:R-:W1:Y:S04]  /*6ef0*/  LDSM.16.MT88.4 R20, [R224+0x400] ;  /* 0x00040000e014783b */ /* 0x000e680000004200 */
[----:B------:R-:W1:Y:S04]  /*6f00*/  LDSM.16.MT88.4 R132, [R3+UR4+0x11800] ;  /* 0x011800040384783b */ /* 0x000e680008004200 */
[----:B------:R-:W2:Y:S04]  /*6f10*/  LDSM.16.MT88.4 R24, [R224+0x1400] ;  /* 0x00140000e018783b */ /* 0x000ea80000004200 */
[----:B------:R-:W-:Y:S04]  /*6f20*/  LDSM.16.MT88.4 R136, [R224+0xc00] ;  /* 0x000c0000e088783b */ /* 0x000fe80000004200 */
[----:B------:R-:W-:Y:S01]  /*6f30*/  LDSM.16.MT88.4 R140, [R3+UR4+0x12800] ;  /* 0x01280004038c783b */ /* 0x000fe20008004200 */
[-C--:B-1----:R-:W-:Y:S03]  /*6f40*/  HMMA.16816.F32 R84, R4, R8.reuse, R84 ;  /* 0x000000080454723c */ /* 0x082fe60000001854 */
[----:B------:R-:W-:Y:S05]  /*6f50*/  LDSM.16.MT88.4 R144, [R224+0x2c00] ;  /* 0x002c0000e090783b */ /* 0x000fea0000004200 */
        /* <DEDUP_REMOVED lines=8> */
[----:B------:R-:W-:Y:S07]  /*6fe0*/  LDSM.16.MT88.4 R16, [R3+UR4+0x12000] ;  /* 0x012000040310783b */ /* 0x000fee0008004200 */
[-C--:B------:R-:W-:Y:S08]  /*6ff0*/  HMMA.16816.F32 R116, R4, R28.reuse, R116 ;  /* 0x0000001c0474723c */ /* 0x080ff00000001874 */
[C---:B------:R-:W-:Y:S08]  /*7000*/  HMMA.16816.F32 R120, R12.reuse, R28, R120 ;  /* 0x0000001c0c78723c */ /* 0x040ff00000001878 */
[-C--:B------:R-:W-:Y:S01]  /*7010*/  HMMA.16816.F32 R124, R12, R30.reuse, R124 ;  /* 0x0000001e0c7c723c */ /* 0x080fe2000000187c */
[----:B------:R-:W-:Y:S07]  /*7020*/  LDSM.16.MT88.4 R12, [R224+0x800] ;  /* 0x00080000e00c783b */ /* 0x000fee0000004200 */
[----:B------:R-:W-:Y:S01]  /*7030*/  HMMA.16816.F32 R128, R4, R30, R128 ;  /* 0x0000001e0480723c */ /* 0x000fe20000001880 */
[----:B------:R-:W5:Y:S04]  /*7040*/  LDSM.16.MT88.4 R4, [R3+UR4+0x10000] ;  /* 0x010000040304783b */ /* 0x000f680008004200 */
[----:B------:R-:W-:Y:S03]  /*7050*/  LDSM.16.MT88.4 R28, [R224+0x2800] ;  /* 0x00280000e01c783b */ /* 0x000fe60000004200 */
[-C--:B------:R-:W-:Y:S08]  /*7060*/  HMMA.16816.F32 R84, R32, R20.reuse, R84 ;  /* 0x000000142054723c */ /* 0x080ff00000001854 */
[C---:B------:R-:W-:Y:S08]  /*7070*/  HMMA.16816.F32 R88, R132.reuse, R20, R88 ;  /* 0x000000148458723c */ /* 0x040ff00000001858 */
[-C--:B------:R-:W-:Y:S08]  /*7080*/  HMMA.16816.F32 R92, R132, R22.reuse, R92 ;  /* 0x00000016845c723c */ /* 0x080ff0000000185c */
[C---:B------:R-:W-:Y:S01]  /*7090*/  HMMA.16816.F32 R96, R32.reuse, R22, R96 ;  /* 0x000000162060723c */ /* 0x040fe20000001860 */
[----:B------:R-:W5:Y:S07]  /*70a0*/  LDSM.16.MT88.4 R20, [R224+0x1800] ;  /* 0x00180000e014783b */ /* 0x000f6e0000004200 */
[-C--:B--2---:R-:W-:Y:S08]  /*70b0*/  HMMA.16816.F32 R100, R32, R24.reuse, R100 ;  /* 0x000000182064723c */ /* 0x084ff00000001864 */
[C---:B------:R-:W-:Y:S08]  /*70c0*/  HMMA.16816.F32 R104, R132.reuse, R24, R104 ;  /* 0x000000188468723c */ /* 0x040ff00000001868 */
[-C--:B------:R-:W-:Y:S01]  /*70d0*/  HMMA.16816.F32 R108, R132, R26.reuse, R108 ;  /* 0x0000001a846c723c */ /* 0x080fe2000000186c */
[----:B------:R-:W-:Y:S04]  /*70e0*/  @P4 STL [R1+0xc], R173 ;  /* 0x00000cad01004387 */ /* 0x000fe80000100800 */
[----:B---3--:R-:W-:Y:S03]  /*70f0*/  @P4 STL [R1+0x8], R172 ;  /* 0x000008ac01004387 */ /* 0x008fe60000100800 */
[C---:B------:R-:W-:Y:S01]  /*7100*/  HMMA.16816.F32 R112, R32.reuse, R26, R112 ;  /* 0x0000001a2070723c */ /* 0x040fe20000001870 */
[----:B------:R-:W2:Y:S04]  /*7110*/  LDSM.16.MT88.4 R24, [R3+UR4+0x10800] ;  /* 0x010800040318783b */ /* 0x000ea80008004200 */
[----:B----4-:R-:W-:Y:S03]  /*7120*/  @P4 STL [R1+0x4], R171 ;  /* 0x000004ab01004387 */ /* 0x010fe60000100800 */
[-C--:B-1----:R-:W-:Y:S01]  /*7130*/  HMMA.16816.F32 R116, R32, R8.reuse, R116 ;  /* 0x000000082074723c */ /* 0x082fe20000001874 */
[----:B-----5:R-:W-:Y:S07]  /*7140*/  @P4 STL [R1], R170 ;  /* 0x000000aa01004387 */ /* 0x020fee0000100800 */
[C---:B------:R-:W-:Y:S08]  /*7150*/  HMMA.16816.F32 R120, R132.reuse, R8, R120 ;  /* 0x000000088478723c */ /* 0x040ff00000001878 */
[-C--:B------:R-:W-:Y:S01]  /*7160*/  HMMA.16816.F32 R124, R132, R10.reuse, R124 ;  /* 0x0000000a847c723c */ /* 0x080fe2000000187c */
[----:B------:R1:W3:Y:S07]  /*7170*/  LDSM.16.MT88.4 R132, [R224+0x1c00] ;  /* 0x001c0000e084783b */ /* 0x0002ee0000004200 */
[----:B------:R-:W-:Y:S08]  /*7180*/  HMMA.16816.F32 R128, R32, R10, R128 ;  /* 0x0000000a2080723c */ /* 0x000ff00000001880 */
[-C--:B------:R-:W-:Y:S08]  /*7190*/  HMMA.16816.F32 R84, R4, R12.reuse, R84 ;  /* 0x0000000c0454723c */ /* 0x080ff00000001854 */
[C---:B------:R-:W-:Y:S04]  /*71a0*/  HMMA.16816.F32 R88, R16.reuse, R12, R88 ;  /* 0x0000000c1058723c */ /* 0x040fe80000001858 */
[----:B-1----:R-:W-:Y:S04]  /*71b0*/  IMAD.MOV.U32 R224, RZ, RZ, R0 ;  /* 0x000000ffffe07224 */ /* 0x002fe800078e0000 */
        /* <DEDUP_REMOVED lines=9> */
[----:B------:R-:W-:Y:S08]  /*7250*/  HMMA.16816.F32 R128, R4, R30, R128 ;  /* 0x0000001e0480723c */ /* 0x000ff00000001880 */
[-C--:B--2---:R-:W-:Y:S08]  /*7260*/  HMMA.16816.F32 R84, R24, R136.reuse, R84 ;  /* 0x000000881854723c */ /* 0x084ff00000001854 */
[C---:B------:R-:W-:Y:S08]  /*7270*/  HMMA.16816.F32 R88, R140.reuse, R136, R88 ;  /* 0x000000888c58723c */ /* 0x040ff00000001858 */
        /* <DEDUP_REMOVED lines=188> */
.L_x_156:
        /* <DEDUP_REMOVED lines=12> */
.L_x_157:
[----:B------:R-:W2:Y:S01]  /*7f00*/  LDCU.64 UR8, c[0x0][0x5c8] ;  /* 0x0000b900ff0877ac */ /* 0x000ea20008000a00 */
[----:B------:R-:W-:-:S04]  /*7f10*/  UIADD3 UR12, UPT, UPT, UR44, UR46, URZ ;  /* 0x0000002e2c0c7290 */ /* 0x000fc8000fffe0ff */
[----:B--2---:R-:W-:Y:S02]  /*7f20*/  UIMAD.WIDE.U32 UR20, UR12, UR8, URZ ;  /* 0x000000080c1472a5 */ /* 0x004fe4000f8e00ff */
[----:B------:R-:W-:-:S04]  /*7f30*/  UIMAD UR12, UR12, UR9, URZ ;  /* 0x000000090c0c72a4 */ /* 0x000fc8000f8e02ff */
[----:B------:R-:W-:-:S06]  /*7f40*/  UIADD3 UR12, UPT, UPT, UR21, UR12, URZ ;  /* 0x0000000c150c7290 */ /* 0x000fcc000fffe0ff */
[----:B-1----:R-:W-:-:S07]  /*7f50*/  MOV R23, UR12 ;  /* 0x0000000c00177c02 */ /* 0x002fce0008000f00 */
.L_x_158:
[----:B------:R-:W-:Y:S01]  /*7f60*/  BAR.SYNC.DEFER_BLOCKING 0x0 ;  /* 0x0000000000007b1d */ /* 0x000fe20000010000 */
[----:B------:R-:W-:Y:S01]  /*7f70*/  LOP3.LUT R0, R162, 0xd8, RZ, 0xc0, !PT ;  /* 0x000000d8a2007812 */ /* 0x000fe200078ec0ff */
[----:B------:R-:W-:Y:S01]  /*7f80*/  USHF.L.U32 UR14, UR47, 0x7, URZ ;  /* 0x000000072f0e7899 */ /* 0x000fe200080006ff */
[----:B------:R-:W-:Y:S02]  /*7f90*/  IMAD.U32 R56, RZ, RZ, UR8 ;  /* 0x00000008ff387e24 */ /* 0x000fe4000f8e00ff */
[--C-:B------:R-:W-:Y:S01]  /*7fa0*/  LOP3.LUT R0, R0, 0x18, R231.reuse, 0x78, !PT ;  /* 0x0000001800007812 */ /* 0x100fe200078e78e7 */
        /* <DEDUP_REMOVED lines=38> */
[----:B------:R-:W5:Y:S01]  /*8210*/  LDS.128 R16, [R0+0xb000] ;  /* 0x00b0000000107984 */ /* 0x000f620000000c00 */
[----:B------:R-:W-:Y:S01]  /*8220*/  IMAD.MOV.U32 R2, RZ, RZ, R6 ;  /* 0x000000ffff027224 */ /* 0x000fe200078e0006 */
[----:B------:R-:W2:Y:S02]  /*8230*/  LDCU.64 UR12, c[0x0][0x560] ;  /* 0x0000ac00ff0c77ac */ /* 0x000ea40008000a00 */
[----:B------:R-:W3:Y:S01]  /*8240*/  LDS.128 R12, [R0+0xd000] ;  /* 0x00d00000000c7984 */ /* 0x000ee20000000c00 */
[----:B------:R-:W-:Y:S02]  /*8250*/  IMAD.MOV.U32 R3, RZ, RZ, R20 ;  /* 0x000000ffff037224 */ /* 0x000fe400078e0014 */
[----:B------:R-:W-:-:S04]  /*8260*/  IMAD.WIDE.U32 R4, R231, UR10, R2 ;  /* 0x0000000ae7047c25 */ /* 0x000fc8000f8e0002 */
[----:B------:R-:W-:Y:S01]  /*8270*/  IMAD R3, R231, UR11, R5 ;  /* 0x0000000be7037c24 */ /* 0x000fe2000f8e0205 */
[----:B----4-:R-:W-:Y:S02]  /*8280*/  ISETP.GE.AND P2, PT, R162, UR16, PT ;  /* 0x00000010a2007c0c */ /* 0x010fe4000bf46270 */
[----:B------:R-:W-:Y:S02]  /*8290*/  ISETP.GE.AND P1, PT, R57, UR16, PT ;  /* 0x0000001039007c0c */ /* 0x000fe4000bf26270 */
[----:B------:R-:W-:Y:S02]  /*82a0*/  ISETP.GE.AND P0, PT, R60, UR16, PT ;  /* 0x000000103c007c0c */ /* 0x000fe4000bf06270 */
[----:B--2---:R-:W-:-:S04]  /*82b0*/  LEA R2, P4, R4, UR12, 0x1 ;  /* 0x0000000c04027c11 */ /* 0x004fc8000f8808ff */
[----:B------:R-:W-:-:S03]  /*82c0*/  LEA.HI.X R3, R4, UR13, R3, 0x1, P4 ;  /* 0x0000000d04037c11 */ /* 0x000fc6000a0f0c03 */
[----:B------:R-:W2:Y:S04]  /*82d0*/  @!P2 LDS.128 R8, [R0+0x9000] ;  /* 0x009000000008a984 */ /* 0x000ea80000000c00 */
[----:B-----5:R4:W-:Y:S04]  /*82e0*/  @!P1 STG.E.128 desc[UR38][R2.64+0x40], R16 ;  /* 0x0000401002009986 */ /* 0x0209e8000c101d26 */
[----:B---3--:R4:W-:Y:S04]  /*82f0*/  @!P0 STG.E.128 desc[UR38][R2.64+0x80], R12 ;  /* 0x0000800c02008986 */ /* 0x0089e8000c101d26 */
[----:B--2---:R4:W-:Y:S02]  /*8300*/  @!P2 STG.E.128 desc[UR38][R2.64], R8 ;  /* 0x000000080200a986 */ /* 0x0049e4000c101d26 */
.L_x_160:
[----:B------:R-:W-:Y:S05]  /*8310*/  BSYNC.RECONVERGENT B0 ;  /* 0x0000000000007941 */ /* 0x000fea0003800200 */
.L_x_159:
[----:B----4-:R4:W1:Y:S01]  /*8320*/  LDS.128 R8, [R0+0xe000] ;  /* 0x00e0000000087984 */ /* 0x0108620000000c00 */
[----:B------:R-:W-:Y:S04]  /*8330*/  BSSY.RECONVERGENT B0, `(.L_x_161) ;  /* 0x0000012000007945 */ /* 0x000fe80003800200 */
[----:B------:R-:W-:Y:S05]  /*8340*/  @P5 BRA `(.L_x_162) ;  /* 0x0000000000405947 */ /* 0x000fea0003800000 */
[----:B------:R-:W5:Y:S01]  /*8350*/  LDCU UR16, c[0x0][0x440] ;  /* 0x00008800ff1077ac */ /* 0x000f620008000800 */
[----:B------:R-:W-:Y:S01]  /*8360*/  MOV R3, R20 ;  /* 0x0000001400037202 */ /* 0x000fe20000000f00 */
[----:B---34-:R-:W-:Y:S01]  /*8370*/  IMAD R0, R22, UR10, RZ ;  /* 0x0000000a16007c24 */ /* 0x018fe2000f8e02ff */
[----:B------:R-:W3:Y:S01]  /*8380*/  LDCU.64 UR12, c[0x0][0x560] ;  /* 0x0000ac00ff0c77ac */ /* 0x000ee20008000a00 */
[----:B------:R-:W-:Y:S02]  /*8390*/  IMAD.MOV.U32 R2, RZ, RZ, R6 ;  /* 0x000000ffff027224 */ /* 0x000fe400078e0006 */
[C---:B------:R-:W-:Y:S02]  /*83a0*/  IMAD R0, R21.reuse, UR11, R0 ;  /* 0x0000000b15007c24 */ /* 0x040fe4000f8e0200 */
[----:B------:R-:W-:-:S04]  /*83b0*/  IMAD.WIDE.U32 R4, R21, UR10, R2 ;  /* 0x0000000a15047c25 */ /* 0x000fc8000f8e0002 */
[----:B------:R-:W-:Y:S01]  /*83c0*/  IMAD.IADD R0, R0, 0x1, R5 ;  /* 0x0000000100007824 */ /* 0x000fe200078e0205 */
[----:B-----5:R-:W-:Y:S02]  /*83d0*/  ISETP.GE.AND P2, PT, R162, UR16, PT ;  /* 0x00000010a2007c0c */ /* 0x020fe4000bf46270 */
[----:B------:R-:W-:Y:S02]  /*83e0*/  ISETP.GE.AND P1, PT, R57, UR16, PT ;  /* 0x0000001039007c0c */ /* 0x000fe4000bf26270 */
[----:B------:R-:W-:Y:S02]  /*83f0*/  ISETP.GE.AND P0, PT, R60, UR16, PT ;  /* 0x000000103c007c0c */ /* 0x000fe4000bf06270 */
[----:B---3--:R-:W-:-:S04]  /*8400*/  LEA R2, P4, R4, UR12, 0x1 ;  /* 0x0000000c04027c11 */ /* 0x008fc8000f8808ff */
[----:B------:R-:W-:-:S05]  /*8410*/  LEA.HI.X R3, R4, UR13, R0, 0x1, P4 ;  /* 0x0000000d04037c11 */ /* 0x000fca000a0f0c00 */
[----:B------:R3:W-:Y:S04]  /*8420*/  @!P2 STG.E.128 desc[UR38][R2.64], R28 ;  /* 0x0000001c0200a986 */ /* 0x0007e8000c101d26 */
[----:B--2---:R3:W-:Y:S04]  /*8430*/  @!P1 STG.E.128 desc[UR38][R2.64+0x40], R24 ;  /* 0x0000401802009986 */ /* 0x0047e8000c101d26 */
[----:B-1----:R3:W-:Y:S02]  /*8440*/  @!P0 STG.E.128 desc[UR38][R2.64+0x80], R8 ;  /* 0x0000800802008986 */ /* 0x0027e4000c101d26 */
.L_x_162:
[----:B------:R-:W-:Y:S05]  /*8450*/  BSYNC.RECONVERGENT B0 ;  /* 0x0000000000007941 */ /* 0x000fea0003800200 */
.L_x_161:
[----:B---3--:R-:W-:Y:S01]  /*8460*/  MOV R2, R162 ;  /* 0x000000a200027202 */ /* 0x008fe20000000f00 */
[----:B------:R-:W-:Y:S01]  /*8470*/  UIMAD UR15, UR15, UR8, URZ ;  /* 0x000000080f0f72a4 */ /* 0x000fe2000f8e02ff */
[----:B------:R-:W-:Y:S01]  /*8480*/  MOV R3, RZ ;  /* 0x000000ff00037202 */ /* 0x000fe20000000f00 */
[----:B------:R-:W-:Y:S02]  /*8490*/  BSSY.RECONVERGENT B0, `(.L_x_163) ;  /* 0x0000016000007945 */ /* 0x000fe40003800200 */
[----:B------:R-:W-:Y:S01]  /*84a0*/  UIMAD UR15, UR14, UR9, UR15 ;  /* 0x000000090e0f72a4 */ /* 0x000fe2000f8e020f */
[----:B------:R-:W-:-:S03]  /*84b0*/  IMAD.WIDE.U32 R2, R56, UR14, R2 ;  /* 0x0000000e38027c25 */ /* 0x000fc6000f8e0002 */
[----:B------:R-:W-:-:S04]  /*84c0*/  IADD3 R2, P0, PT, R2, UR20, RZ ;  /* 0x0000001402027c10 */ /* 0x000fc8000ff1e0ff */
[----:B------:R-:W-:-:S03]  /*84d0*/  IADD3.X R3, PT, PT, R23, UR15, R3, P0, !PT ;  /* 0x0000000f17037c10 */ /* 0x000fc600087fe403 */
[----:B--2---:R-:W-:-:S04]  /*84e0*/  IMAD.WIDE.U32 R4, R58, UR25, R2 ;  /* 0x000000193a047c25 */ /* 0x004fc8000f8e0002 */
[----:B----4-:R-:W-:Y:S01]  /*84f0*/  IMAD R0, R59, UR25, R5 ;  /* 0x000000193b007c24 */ /* 0x010fe2000f8e0205 */
        /* <DEDUP_REMOVED lines=15> */
.L_x_164:
[----:B------:R-:W-:Y:S05]  /*85f0*/  BSYNC.RECONVERGENT B0 ;  /* 0x0000000000007941 */ /* 0x000fea0003800200 */
.L_x_163:
        /* <DEDUP_REMOVED lines=17> */
.L_x_130:
[----:B------:R-:W-:Y:S05]  /*8710*/  BSYNC.RECONVERGENT B1 ;  /* 0x0000000000017941 */ /* 0x000fea0003800200 */
.L_x_108:
[----:B------:R-:W5:Y:S01]  /*8720*/  LDCU UR9, c[0x0][0x438] ;  /* 0x00008700ff0977ac */ /* 0x000f620008000800 */
[----:B------:R-:W4:Y:S01]  /*8730*/  LDCU UR10, c[0x0][0x370] ;  /* 0x00006e00ff0a77ac */ /* 0x000f220008000800 */
[----:B-----5:R-:W-:-:S04]  /*8740*/  UIADD3 UR9, UPT, UPT, UR9, 0x7f, URZ ;  /* 0x0000007f09097890 */ /* 0x020fc8000fffe0ff */
[----:B------:R-:W-:Y:S02]  /*8750*/  USHF.R.S32.HI UR8, URZ, 0x1f, UR9 ;  /* 0x0000001fff087899 */ /* 0x000fe40008011409 */
[----:B----4-:R-:W-:Y:S02]  /*8760*/  UIADD3 UR47, UPT, UPT, UR10, UR47, URZ ;  /* 0x0000002f0a2f7290 */ /* 0x010fe4000fffe0ff */
[----:B------:R-:W-:Y:S01]  /*8770*/  ULEA.HI UR8, UR8, UR9, URZ, 0x7 ;  /* 0x0000000908087291 */ /* 0x000fe2000f8f38ff */
[----:B------:R-:W-:-:S03]  /*8780*/  UMOV UR10, UR24 ;  /* 0x00000018000a7c82 */ /* 0x000fc60008000000 */
[----:B------:R-:W-:-:S04]  /*8790*/  USHF.R.S32.HI UR8, URZ, 0x7, UR8 ;  /* 0x00000007ff087899 */ /* 0x000fc80008011408 */
[----:B------:R-:W-:-:S09]  /*87a0*/  UISETP.GE.AND UP0, UPT, UR47, UR8, UPT ;  /* 0x000000082f00728c */ /* 0x000fd2000bf06270 */
[----:B------:R-:W-:Y:S05]  /*87b0*/  BRA.U !UP0, `(.L_x_165) ;  /* 0xffffff7908dc7547 */ /* 0x000fea000b83ffff */
[----:B------:R-:W-:Y:S05]  /*87c0*/  EXIT ;  /* 0x000000000000794d */ /* 0x000fea0003800000 */
.L_x_166:
        /* <DEDUP_REMOVED lines=11> */
.L_x_878:


//--------------------- .text._ZN5flash27flash_bwd_convert_dq_kernelI23Flash_bwd_kernel_traitsILi96ELi64ELi128ELi8ELi2ELi4ELi4ELb1ELb0EN7cutlass6half_tE19Flash_kernel_traitsILi96ELi64ELi128ELi8ES3_EEEEvNS_16Flash_bwd_paramsEi --------------------------
	.section	.text._ZN5flash27flash_bwd_convert_dq_kernelI23Flash_bwd_kernel_traitsILi96ELi64ELi128ELi8ELi2ELi4ELi4ELb1ELb0EN7cutlass6half_tE19Flash_kernel_traitsILi96ELi64ELi128ELi8ES3_EEEEvNS_16Flash_bwd_paramsEi,"ax",@progbits
	.align	128
        .global         _ZN5flash27flash_bwd_convert_dq_kernelI23Flash_bwd_kernel_traitsILi96ELi64ELi128ELi8ELi2ELi4ELi4ELb1ELb0EN7cutlass6half_tE19Flash_kernel_traitsILi96ELi64ELi128ELi8ES3_EEEEvNS_16Flash_bwd_paramsEi
        .type           _ZN5flash27flash_bwd_convert_dq_kernelI23Flash_bwd_kernel_traitsILi96ELi64ELi128ELi8ELi2ELi4ELi4ELb1ELb0EN7cutlass6half_tE19Flash_kernel_traitsILi96ELi64ELi128ELi8ES3_EEEEvNS_16Flash_bwd_paramsEi,@function
        .size           _ZN5flash27flash_bwd_convert_dq_kernelI23Flash_bwd_kernel_traitsILi96ELi64ELi128ELi8ELi2ELi4ELi4ELb1ELb0EN7cutlass6half_tE19Flash_kernel_traitsILi96ELi64ELi128ELi8ES3_EEEEvNS_16Flash_bwd_paramsEi,(.L_x_879 - _ZN5flash27flash_bwd_convert_dq_kernelI23Flash_bwd_kernel_traitsILi96ELi64ELi128ELi8ELi2ELi4ELi4ELb1ELb0EN7cutlass6half_tE19Flash_kernel_traitsILi96ELi64ELi128ELi8ES3_EEEEvNS_16Flash_bwd_paramsEi)
        .other          _ZN5flash27flash_bwd_convert_dq_kernelI23Flash_bwd_kernel_traitsILi96ELi64ELi128ELi8ELi2ELi4ELi4ELb1ELb0EN7cutlass6half_tE19Flash_kernel_traitsILi96ELi64ELi128ELi8ES3_EEEEvNS_16Flash_bwd_paramsEi,@"STO_CUDA_ENTRY STV_DEFAULT"
_ZN5flash27flash_bwd_convert_dq_kernelI23Flash_bwd_kernel_traitsILi96ELi64ELi128ELi8ELi2ELi4ELi4ELb1ELb0EN7cutlass6half_tE19Flash_kernel_traitsILi96ELi64ELi128ELi8ES3_EEEEvNS_16Flash_bwd_paramsEi:
.text._ZN5flash27flash_bwd_convert_dq_kernelI23Flash_bwd_kernel_traitsILi96ELi64ELi128ELi8ELi2ELi4ELi4ELb1ELb0EN7cutlass6half_tE19Flash_kernel_traitsILi96ELi64ELi128ELi8ES3_EEEEvNS_16Flash_bwd_paramsEi:
[----:B------:R-:W-:Y:S01]  /*0000*/  LDC R1, c[0x0][0x37c] ;  /* 0x0000df00ff017b82 */ /* 0x000fe20000000800 */
[----:B------:R-:W0:Y:S07]  /*0010*/  LDCU.64 UR6, c[0x0][0x460] ;  /* 0x00008c00ff0677ac */ /* 0x000e2e0008000a00 */
[----:B------:R-:W1:Y:S01]  /*0020*/  S2UR UR13, SR_CTAID.Y ;  /* 0x00000000000d79c3 */ /* 0x000e620000002600 */
[----:B------:R-:W1:Y:S01]  /*0030*/  LDCU.64 UR4, c[0x0][0x460] ;  /* 0x00008c00ff0477ac */ /* 0x000e620008000a00 */
[----:B------:R-:W2:Y:S01]  /*0040*/  LDCU.64 UR14, c[0x0][0x358] ;  /* 0x00006b00ff0e77ac */ /* 0x000ea20008000a00 */
[----:B0-----:R-:W-:-:S02]  /*0050*/  UISETP.NE.U32.AND UP0, UPT, UR6, URZ, UPT ;  /* 0x000000ff0600728c */ /* 0x001fc4000bf05070 */
[----:B------:R-:W-:Y:S02]  /*0060*/  UISETP.NE.U32.AND UP1, UPT, UR6, URZ, UPT ;  /* 0x000000ff0600728c */ /* 0x000fe4000bf25070 */
[----:B------:R-:W-:Y:S02]  /*0070*/  UISETP.NE.AND.EX UP0, UPT, UR7, URZ, UPT, UP0 ;  /* 0x000000ff0700728c */ /* 0x000fe4000bf05300 */
[----:B------:R-:W-:Y:S02]  /*0080*/  UISETP.NE.AND.EX UP1, UPT, UR7, URZ, UPT, UP1 ;  /* 0x000000ff0700728c */ /* 0x000fe4000bf25310 */
[----:B-1----:R-:W-:Y:S02]  /*0090*/  UIMAD.WIDE.U32 UR4, UR13, 0x4, UR4 ;  /* 0x000000040d0478a5 */ /* 0x002fe4000f8e0004 */
[----:B------:R-:W-:Y:S02]  /*00a0*/  PLOP3.LUT P0, PT, PT, PT, UP0, 0x80, 0x8 ;  /* 0x000000000008781c */ /* 0x000fe40003f0f008 */
[----:B------:R-:W-:-:S02]  /*00b0*/  PLOP3.LUT P1, PT, PT, PT, UP1, 0x80, 0x8 ;  /* 0x000000000008781c */ /* 0x000fc40003f2f018 */
[----:B------:R-:W-:Y:S01]  /*00c0*/  IMAD.U32 R2, RZ, RZ, UR4 ;  /* 0x00000004ff027e24 */ /* 0x000fe2000f8e00ff */
[----:B------:R-:W-:-:S08]  /*00d0*/  MOV R3, UR5 ;  /* 0x0000000500037c02 */ /* 0x000fd00008000f00 */
[----:B--2---:R-:W2:Y:S04]  /*00e0*/  @P0 LDG.E R4, desc[UR14][R2.64] ;  /* 0x0000000e02040981 */ /* 0x004ea8000c1e1900 */
[----:B------:R-:W3:Y:S01]  /*00f0*/  @P1 LDG.E R0, desc[UR14][R2.64+0x4] ;  /* 0x0000040e02001981 */ /* 0x000ee2000c1e1900 */
[----:B------:R-:W0:Y:S01]  /*0100*/  S2UR UR12, SR_CTAID.X ;  /* 0x00000000000c79c3 */ /* 0x000e220000002500 */
[----:B------:R-:W1:Y:S01]  /*0110*/  @!UP1 LDCU UR11, c[0x0][0x434] ;  /* 0x00008680ff0b97ac */ /* 0x000e620008000800 */
[----:B------:R-:W-:Y:S01]  /*0120*/  UMOV UR10, 0xffffffff ;  /* 0xffffffff000a7882 */ /* 0x000fe20000000000 */
[----:B0-----:R-:W-:Y:S01]  /*0130*/  USHF.L.U32 UR12, UR12, 0x6, URZ ;  /* 0x000000060c0c7899 */ /* 0x001fe200080006ff */
[----:B--2---:R-:W-:Y:S02]  /*0140*/  @P0 R2UR UR10, R4 ;  /* 0x00000000040a02ca */ /* 0x004fe400000e0000 */
[----:B---3--:R-:W-:-:S13]  /*0150*/  @P1 R2UR UR4, R0 ;  /* 0x00000000000412ca */ /* 0x008fda00000e0000 */
[----:B-1----:R-:W-:-:S04]  /*0160*/  @UP1 UIADD3 UR11, UPT, UPT, UR4, -UR10, URZ ;  /* 0x8000000a040b1290 */ /* 0x002fc8000fffe0ff */
[----:B------:R-:W-:-:S06]  /*0170*/  UISETP.GT.AND UP1, UPT, UR11, UR12, UPT ;  /* 0x0000000c0b00728c */ /* 0x000fcc000bf24270 */
[----:B------:R-:W-:-:S13]  /*0180*/  PLOP3.LUT P0, PT, PT, PT, UP1, 0x80, 0x8 ;  /* 0x000000000008781c */ /* 0x000fda0003f0f018 */
[----:B------:R-:W-:Y:S05]  /*0190*/  @!P0 EXIT ;  /* 0x000000000000894d */ /* 0x000fea0003800000 */
[----:B------:R-:W-:Y:S01]  /*01a0*/  UISETP.NE.AND UP1, UPT, UR10, -0x1, UPT ;  /* 0xffffffff0a00788c */ /* 0x000fe2000bf25270 */
[----:B------:R-:W0:Y:S01]  /*01b0*/  S2UR UR22, SR_CTAID.Z ;  /* 0x00000000001679c3 */ /* 0x000e220000002700 */
[----:B------:R-:W1:Y:S01]  /*01c0*/  LDCU UR20, c[0x0][0x3e0] ;  /* 0x00007c00ff1477ac */ /* 0x000e620008000800 */
[----:B------:R-:W1:Y:S08]  /*01d0*/  LDCU UR21, c[0x0][0x44c] ;  /* 0x00008980ff1577ac */ /* 0x000e700008000800 */
[----:B------:R-:W2:Y:S01]  /*01e0*/  @!UP1 LDCU.64 UR16, c[0x0][0x5a0] ;  /* 0x0000b400ff1097ac */ /* 0x000ea20008000a00 */
[----:B------:R-:W3:Y:S01]  /*01f0*/  @UP1 LDCU.64 UR18, c[0x0][0x5b8] ;  /* 0x0000b700ff1217ac */ /* 0x000ee20008000a00 */
[----:B-1----:R-:W-:-:S02]  /*0200*/  UIMAD.WIDE UR4, UR20, UR21, URZ ;  /* 0x00000015140472a5 */ /* 0x002fc4000f8e02ff */
[----:B--2---:R-:W-:Y:S02]  /*0210*/  @!UP1 UIMAD.WIDE.U32 UR6, UR13, UR16, URZ ;  /* 0x000000100d0692a5 */ /* 0x004fe4000f8e00ff */
[----:B---3--:R-:W-:Y:S02]  /*0220*/  @UP1 UIMAD.WIDE.U32 UR8, UR10, UR18, URZ ;  /* 0x000000120a0812a5 */ /* 0x008fe4000f8e00ff */
[----:B------:R-:W-:-:S03]  /*0230*/  @!UP1 UIMAD UR17, UR13, UR17, UR7 ;  /* 0x000000110d1192a4 */ /* 0x000fc6000f8e0207 */
[----:B------:R-:W-:Y:S01]  /*0240*/  @!UP1 UMOV UR16, UR6 ;  /* 0x0000000600109c82 */ /* 0x000fe20008000000 */
[----:B------:R-:W-:Y:S01]  /*0250*/  @UP1 UIMAD UR17, UR10, UR19, UR9 ;  /* 0x000000130a1112a4 */ /* 0x000fe2000f8e0209 */
[----:B------:R-:W-:Y:S01]  /*0260*/  @UP1 UMOV UR16, UR8 ;  /* 0x0000000800101c82 */ /* 0x000fe20008000000 */
[----:B0-----:R-:W-:Y:S10]  /*0270*/  BRA.U UP1, `(.L_x_167) ;  /* 0x0000000101447547 */ /* 0x001ff4000b800000 */
[----:B------:R-:W0:Y:S02]  /*0280*/  LDCU UR6, c[0x0][0x444] ;  /* 0x00008880ff0677ac */ /* 0x000e240008000800 */
[----:B0-----:R-:W-:Y:S02]  /*0290*/  USHF.R.S32.HI UR8, URZ, 0x1f, UR6 ;  /* 0x0000001fff087899 */ /* 0x001fe40008011406 */
[----:B------:R-:W-:Y:S02]  /*02a0*/  UIMAD.WIDE.U32 UR6, UR13, UR6, URZ ;  /* 0x000000060d0672a5 */ /* 0x000fe4000f8e00ff */
[----:B------:R-:W-:-:S04]  /*02b0*/  UIMAD UR8, UR8, UR13, URZ ;  /* 0x0000000d080872a4 */ /* 0x000fc8000f8e02ff */
[----:B------:R-:W-:Y:S02]  /*02c0*/  UIADD3 UR8, UPT, UPT, UR7, UR8, URZ ;  /* 0x0000000807087290 */ /* 0x000fe4000fffe0ff */
[----:B------:R-:W-:Y:S02]  /*02d0*/  USHF.R.S32.HI UR7, URZ, 0x1f, UR20 ;  /* 0x0000001fff077899 */ /* 0x000fe40008011414 */
[----:B------:R-:W-:Y:S02]  /*02e0*/  UIMAD UR10, UR8, UR20, URZ ;  /* 0x00000014080a72a4 */ /* 0x000fe4000f8e02ff */
[----:B------:R-:W-:Y:S02]  /*02f0*/  UIMAD.WIDE.U32 UR8, UR6, UR20, URZ ;  /* 0x00000014060872a5 */ /* 0x000fe4000f8e00ff */
[----:B------:R-:W-:-:S04]  /*0300*/  UIMAD UR6, UR7, UR6, UR10 ;  /* 0x00000006070672a4 */ /* 0x000fc8000f8e020a */
[----:B------:R-:W-:Y:S02]  /*0310*/  UIADD3 UR6, UPT, UPT, UR9, UR6, URZ ;  /* 0x0000000609067290 */ /* 0x000fe4000fffe0ff */
[----:B------:R-:W-:Y:S02]  /*0320*/  USHF.R.S32.HI UR9, URZ, 0x1f, UR21 ;  /* 0x0000001fff097899 */ /* 0x000fe40008011415 */
[----:B------:R-:W-:Y:S02]  /*0330*/  UIMAD UR10, UR6, UR21, URZ ;  /* 0x00000015060a72a4 */ /* 0x000fe4000f8e02ff */
[----:B------:R-:W-:Y:S02]  /*0340*/  UIMAD.WIDE.U32 UR6, UR8, UR21, URZ ;  /* 0x00000015080672a5 */ /* 0x000fe4000f8e00ff */
[----:B------:R-:W-:-:S04]  /*0350*/  UIMAD UR9, UR9, UR8, UR10 ;  /* 0x00000008090972a4 */ /* 0x000fc8000f8e020a */
[----:B------:R-:W-:-:S03]  /*0360*/  UIADD3 UR10, UPT, UPT, UR7, UR9, URZ ;  /* 0x00000009070a7290 */ /* 0x000fc6000fffe0ff */
[----:B------:R-:W-:Y:S01]  /*0370*/  UMOV UR9, UR6 ;  /* 0x0000000600097c82 */ /* 0x000fe20008000000 */
[----:B------:R-:W-:Y:S08]  /*0380*/  BRA `(.L_x_168) ;  /* 0x0000000000107947 */ /* 0x000ff00003800000 */
.L_x_167:
[----:B------:R-:W-:Y:S02]  /*0390*/  UIMAD.WIDE.U32 UR6, UR4, UR10, URZ ;  /* 0x0000000a040672a5 */ /* 0x000fe4000f8e00ff */
[----:B------:R-:W-:-:S04]  /*03a0*/  UIMAD UR10, UR5, UR10, URZ ;  /* 0x0000000a050a72a4 */ /* 0x000fc8000f8e02ff */
[----:B------:R-:W-:Y:S01]  /*03b0*/  UIADD3 UR10, UPT, UPT, UR7, UR10, URZ ;  /* 0x0000000a070a7290 */ /* 0x000fe2000fffe0ff */
[----:B------:R-:W-:-:S11]  /*03c0*/  UMOV UR9, UR6 ;  /* 0x0000000600097c82 */ /* 0x000fd60008000000 */
.L_x_168:
[----:B------:R-:W0:Y:S01]  /*03d0*/  LDCU UR18, c[0x0][0x600] ;  /* 0x0000c000ff1277ac */ /* 0x000e220008000800 */
[----:B------:R-:W1:Y:S01]  /*03e0*/  S2R R17, SR_TID.X ;  /* 0x0000000000117919 */ /* 0x000e620000002100 */
[----:B------:R-:W-:Y:S01]  /*03f0*/  HFMA2 R0, -RZ, RZ, 0, 0 ;  /* 0x00000000ff007431 */ /* 0x000fe200000001ff */
[----:B------:R-:W-:Y:S01]  /*0400*/  CS2R R10, SRZ ;  /* 0x00000000000a7805 */ /* 0x000fe2000001ff00 */
[----:B------:R-:W-:Y:S01]  /*0410*/  USHF.L.U32 UR6, UR13, 0x7, URZ ;  /* 0x000000070d067899 */ /* 0x000fe200080006ff */
[----:B------:R-:W-:Y:S02]  /*0420*/  CS2R R8, SRZ ;  /* 0x0000000000087805 */ /* 0x000fe4000001ff00 */
[----:B------:R-:W-:Y:S02]  /*0430*/  CS2R R26, SRZ ;  /* 0x00000000001a7805 */ /* 0x000fe4000001ff00 */
[----:B------:R-:W-:Y:S01]  /*0440*/  CS2R R12, SRZ ;  /* 0x00000000000c7805 */ /* 0x000fe2000001ff00 */
[----:B------:R-:W-:Y:S01]  /*0450*/  USEL UR6, UR6, URZ, UP0 ;  /* 0x000000ff06067287 */ /* 0x000fe20008000000 */
[----:B------:R-:W-:-:S02]  /*0460*/  CS2R R14, SRZ ;  /* 0x00000000000e7805 */ /* 0x000fc4000001ff00 */
[----:B------:R-:W-:Y:S02]  /*0470*/  CS2R R24, SRZ ;  /* 0x0000000000187805 */ /* 0x000fe4000001ff00 */
[----:B------:R-:W-:Y:S01]  /*0480*/  CS2R R30, SRZ ;  /* 0x00000000001e7805 */ /* 0x000fe2000001ff00 */
[----:B------:R-:W-:Y:S01]  /*0490*/  UIADD3 UR8, UP0, UPT, UR12, UR6, URZ ;  /* 0x000000060c087290 */ /* 0x000fe2000ff1e0ff */
[----:B------:R-:W-:Y:S01]  /*04a0*/  IMAD.MOV.U32 R32, RZ, RZ, RZ ;  /* 0x000000ffff207224 */ /* 0x000fe200078e00ff */
[----:B------:R-:W-:Y:S02]  /*04b0*/  CS2R R6, SRZ ;  /* 0x0000000000067805 */ /* 0x000fe4000001ff00 */
[----:B------:R-:W-:Y:S01]  /*04c0*/  CS2R R28, SRZ ;  /* 0x00000000001c7805 */ /* 0x000fe2000001ff00 */
[----:B------:R-:W-:Y:S01]  /*04d0*/  UIADD3.X UR6, UPT, UPT, URZ, URZ, URZ, UP0, !UPT ;  /* 0x000000ffff067290 */ /* 0x000fe200087fe4ff */
[----:B------:R-:W-:Y:S01]  /*04e0*/  CS2R R2, SRZ ;  /* 0x0000000000027805 */ /* 0x000fe2000001ff00 */
[----:B0-----:R-:W-:Y:S01]  /*04f0*/  UISETP.GE.AND UP0, UPT, UR18, 0x1, UPT ;  /* 0x000000011200788c */ /* 0x001fe2000bf06270 */
[----:B------:R-:W-:Y:S01]  /*0500*/  CS2R R4, SRZ ;  /* 0x0000000000047805 */ /* 0x000fe2000001ff00 */
[----:B------:R-:W-:-:S02]  /*0510*/  UIMAD UR13, UR6, UR4, URZ ;  /* 0x00000004060d72a4 */ /* 0x000fc4000f8e02ff */
[----:B------:R-:W-:Y:S02]  /*0520*/  UIMAD.WIDE.U32 UR6, UR8, UR4, URZ ;  /* 0x00000004080672a5 */ /* 0x000fe4000f8e00ff */
[----:B------:R-:W-:-:S03]  /*0530*/  UIMAD UR13, UR5, UR8, UR13 ;  /* 0x00000008050d72a4 */ /* 0x000fc6000f8e020d */
[----:B------:R-:W-:Y:S09]  /*0540*/  BRA.U !UP0, `(.L_x_169) ;  /* 0x00000005086c7547 */ /* 0x000ff2000b800000 */
[----:B------:R-:W0:Y:S01]  /*0550*/  LDCU.64 UR24, c[0x0][0x570] ;  /* 0x0000ae00ff1877ac */ /* 0x000e220008000a00 */
[----:B-1----:R-:W-:Y:S02]  /*0560*/  SHF.R.U32.HI R10, RZ, 0x5, R17 ;  /* 0x00000005ff0a7819 */ /* 0x002fe40000011611 */
[----:B------:R-:W-:Y:S01]  /*0570*/  LOP3.LUT R17, R17, 0x1f, RZ, 0xc0, !PT ;  /* 0x0000001f11117812 */ /* 0x000fe200078ec0ff */
[----:B------:R-:W-:Y:S02]  /*0580*/  UIMAD UR4, UR22, UR21, URZ ;  /* 0x00000015160472a4 */ /* 0x000fe4000f8e02ff */
[----:B------:R-:W-:Y:S02]  /*0590*/  UIMAD UR5, UR20, UR21, URZ ;  /* 0x00000015140572a4 */ /* 0x000fe4000f8e02ff */
[----:B------:R-:W-:Y:S02]  /*05a0*/  UIADD3 UR6, UP0, UP1, UR4, UR9, UR6 ;  /* 0x0000000904067290 */ /* 0x000fe4000f91e006 */
[----:B------:R-:W-:-:S02]  /*05b0*/  UIADD3 UR7, UPT, UPT, UR7, UR13, URZ ;  /* 0x0000000d07077290 */ /* 0x000fc4000fffe0ff */
[----:B------:R-:W-:Y:S01]  /*05c0*/  USHF.R.S32.HI UR4, URZ, 0x1f, UR4 ;  /* 0x0000001fff047899 */ /* 0x000fe20008011404 */
[----:B------:R-:W-:Y:S01]  /*05d0*/  IMAD R10, R10, UR5, R17 ;  /* 0x000000050a0a7c24 */ /* 0x000fe2000f8e0211 */
[----:B------:R-:W1:Y:S02]  /*05e0*/  LDCU.64 UR20, c[0x0][0x5f8] ;  /* 0x0000bf00ff1477ac */ /* 0x000e640008000a00 */
[----:B------:R-:W-:Y:S02]  /*05f0*/  UIADD3.X UR7, UPT, UPT, UR4, UR10, UR7, UP0, UP1 ;  /* 0x0000000a04077290 */ /* 0x000fe400087e2407 */
[----:B------:R-:W-:Y:S01]  /*0600*/  IADD3 R34, P0, PT, R10, UR6, RZ ;  /* 0x000000060a227c10 */ /* 0x000fe2000ff1e0ff */
[----:B------:R-:W-:-:S03]  /*0610*/  UIADD3 UR4, UPT, UPT, -UR18, URZ, URZ ;  /* 0x000000ff12047290 */ /* 0x000fc6000fffe1ff */
[----:B0-----:R-:W-:Y:S02]  /*0620*/  LEA R19, P1, R34, UR24, 0x2 ;  /* 0x0000001822137c11 */ /* 0x001fe4000f8210ff */
[----:B------:R-:W-:Y:S01]  /*0630*/  LEA.HI.X.SX32 R17, R10, UR7, 0x1, P0 ;  /* 0x000000070a117c11 */ /* 0x000fe200080f0eff */
[----:B------:R-:W-:Y:S01]  /*0640*/  IMAD.MOV.U32 R10, RZ, RZ, RZ ;  /* 0x000000ffff0a7224 */ /* 0x000fe200078e00ff */
[----:B------:R-:W-:Y:S01]  /*0650*/  IADD3 R19, P0, PT, R19, 0x100, RZ ;  /* 0x0000010013137810 */ /* 0x000fe20007f1e0ff */
[----:B------:R-:W-:Y:S01]  /*0660*/  USHF.L.U32 UR7, UR5, 0x3, URZ ;  /* 0x0000000305077899 */ /* 0x000fe200080006ff */
[----:B------:R-:W-:Y:S01]  /*0670*/  LEA.HI.X R34, R34, UR25, R17, 0x2, P1 ;  /* 0x0000001922227c11 */ /* 0x000fe200088f1411 */
[----:B-1----:R-:W-:-:S03]  /*0680*/  USHF.L.U64.HI UR6, UR20, 0x2, UR21 ;  /* 0x0000000214067899 */ /* 0x002fc60008010215 */
[----:B------:R-:W-:-:S09]  /*0690*/  IADD3.X R34, PT, PT, RZ, R34, RZ, P0, !PT ;  /* 0x00000022ff227210 */ /* 0x000fd200007fe4ff */
.L_x_170:
[----:B------:R-:W-:Y:S01]  /*06a0*/  MOV R16, R19 ;  /* 0x0000001300107202 */ /* 0x000fe20000000f00 */
[----:B------:R-:W-:Y:S01]  /*06b0*/  IMAD.U32 R21, RZ, RZ, UR7 ;  /* 0x00000007ff157e24 */ /* 0x000fe2000f8e00ff */
[----:B------:R-:W-:Y:S01]  /*06c0*/  MOV R19, UR5 ;  /* 0x0000000500137c02 */ /* 0x000fe20008000f00 */
[----:B------:R-:W-:Y:S02]  /*06d0*/  IMAD.MOV.U32 R17, RZ, RZ, R34 ;  /* 0x000000ffff117224 */ /* 0x000fe400078e0022 */
[----:B------:R-:W-:-:S05]  /*06e0*/  IMAD.WIDE R20, R21, 0x4, R16 ;  /* 0x0000000415147825 */ /* 0x000fca00078e0210 */
[----:B------:R-:W2:Y:S01]  /*06f0*/  LDG.E R23, desc[UR14][R20.64+-0x100] ;  /* 0xffff000e14177981 */ /* 0x000ea2000c1e1900 */
[----:B------:R-:W-:-:S03]  /*0700*/  IMAD.WIDE R18, R19, 0x20, R20 ;  /* 0x0000002013127825 */ /* 0x000fc600078e0214 */
[----:B------:R-:W3:Y:S04]  /*0710*/  LDG.E R36, desc[UR14][R20.64+-0x80] ;  /* 0xffff800e14247981 */ /* 0x000ee8000c1e1900 */
[----:B------:R0:W4:Y:S04]  /*0720*/  LDG.E R37, desc[UR14][R20.64] ;  /* 0x0000000e14257981 */ /* 0x000128000c1e1900 */
[----:B------:R-:W5:Y:S04]  /*0730*/  LDG.E R35, desc[UR14][R18.64+-0x100] ;  /* 0xffff000e12237981 */ /* 0x000f68000c1e1900 */
[----:B------:R-:W5:Y:S01]  /*0740*/  LDG.E R33, desc[UR14][R18.64] ;  /* 0x0000000e12217981 */ /* 0x000f62000c1e1900 */
[----:B0-----:R-:W-:-:S03]  /*0750*/  MOV R21, UR5 ;  /* 0x0000000500157c02 */ /* 0x001fc60008000f00 */
[----:B------:R-:W5:Y:S01]  /*0760*/  LDG.E R34, desc[UR14][R18.64+-0x80] ;  /* 0xffff800e12227981 */ /* 0x000f62000c1e1900 */
[----:B--2---:R-:W-:Y:S01]  /*0770*/  FADD.FTZ R0, R23, R0 ;  /* 0x0000000017007221 */ /* 0x004fe20000010000 */
[----:B------:R-:W-:-:S04]  /*0780*/  IMAD.U32 R23, RZ, RZ, UR5 ;  /* 0x00000005ff177e24 */ /* 0x000fc8000f8e00ff */
[----:B------:R-:W-:-:S05]  /*0790*/  IMAD.WIDE R22, R23, 0x20, R18 ;  /* 0x0000002017167825 */ /* 0x000fca00078e0212 */
[----:B------:R-:W2:Y:S01]  /*07a0*/  LDG.E R19, desc[UR14][R22.64+-0x100] ;  /* 0xffff000e16137981 */ /* 0x000ea2000c1e1900 */
[----:B------:R-:W-:-:S04]  /*07b0*/  IMAD.WIDE R20, R21, 0x20, R22 ;  /* 0x0000002015147825 */ /* 0x000fc800078e0216 */
[----:B---3--:R-:W-:Y:S01]  /*07c0*/  FADD.FTZ R29, R36, R29 ;  /* 0x0000001d241d7221 */ /* 0x008fe20000010000 */
[----:B----4-:R-:W-:Y:S01]  /*07d0*/  FADD.FTZ R15, R37, R15 ;  /* 0x0000000f250f7221 */ /* 0x010fe20000010000 */
[----:B-----5:R-:W-:Y:S01]  /*07e0*/  FADD.FTZ R8, R35, R8 ;  /* 0x0000000823087221 */ /* 0x020fe20000010000 */
[----:B------:R-:W3:Y:S04]  /*07f0*/  LDG.E R36, desc[UR14][R22.64] ;  /* 0x0000000e16247981 */ /* 0x000ee8000c1e1900 */
[----:B------:R0:W4:Y:S04]  /*0800*/  LDG.E R35, desc[UR14][R22.64+-0x80] ;  /* 0xffff800e16237981 */ /* 0x000128000c1e1900 */
[----:B------:R-:W5:Y:S01]  /*0810*/  LDG.E R37, desc[UR14][R20.64+-0x100] ;  /* 0xffff000e14257981 */ /* 0x000f62000c1e1900 */
[----:B------:R-:W-:Y:S01]  /*0820*/  FADD.FTZ R14, R33, R14 ;  /* 0x0000000e210e7221 */ /* 0x000fe20000010000 */
[----:B------:R-:W-:Y:S01]  /*0830*/  IMAD.U32 R33, RZ, RZ, UR5 ;  /* 0x00000005ff217e24 */ /* 0x000fe2000f8e00ff */
[----:B0-----:R-:W-:Y:S01]  /*0840*/  MOV R23, UR5 ;  /* 0x0000000500177c02 */ /* 0x001fe20008000f00 */
[----:B------:R-:W-:-:S02]  /*0850*/  FADD.FTZ R7, R34, R7 ;  /* 0x0000000722077221 */ /* 0x000fc40000010000 */
[----:B------:R-:W5:Y:S01]  /*0860*/  LDG.E R34, desc[UR14][R20.64] ;  /* 0x0000000e14227981 */ /* 0x000f62000c1e1900 */
[----:B--2---:R-:W-:Y:S01]  /*0870*/  FADD.FTZ R28, R19, R28 ;  /* 0x0000001c131c7221 */ /* 0x004fe20000010000 */
[----:B------:R-:W-:Y:S02]  /*0880*/  IMAD.WIDE R18, R33, 0x20, R20 ;  /* 0x0000002021127825 */ /* 0x000fe400078e0214 */
[----:B------:R0:W2:Y:S02]  /*0890*/  LDG.E R33, desc[UR14][R20.64+-0x80] ;  /* 0xffff800e14217981 */ /* 0x0000a4000c1e1900 */
[----:B------:R-:W-:-:S04]  /*08a0*/  IMAD.WIDE R22, R23, 0x20, R18 ;  /* 0x0000002017167825 */ /* 0x000fc800078e0212 */
[----:B---3--:R-:W-:Y:S01]  /*08b0*/  FADD.FTZ R27, R36, R27 ;  /* 0x0000001b241b7221 */ /* 0x008fe20000010000 */
[----:B----4-:R-:W-:Y:S01]  /*08c0*/  FADD.FTZ R32, R35, R32 ;  /* 0x0000002023207221 */ /* 0x010fe20000010000 */
[----:B------:R-:W3:Y:S01]  /*08d0*/  LDG.E R36, desc[UR14][R18.64+-0x80] ;  /* 0xffff800e12247981 */ /* 0x000ee2000c1e1900 */
[----:B-----5:R-:W-:-:S03]  /*08e0*/  FADD.FTZ R6, R37, R6 ;  /* 0x0000000625067221 */ /* 0x020fc60000010000 */
[----:B------:R-:W4:Y:S04]  /*08f0*/  LDG.E R35, desc[UR14][R18.64+-0x100] ;  /* 0xffff000e12237981 */ /* 0x000f28000c1e1900 */
[----:B------:R-:W5:Y:S01]  /*0900*/  LDG.E R37, desc[UR14][R22.64+-0x100] ;  /* 0xffff000e16257981 */ /* 0x000f62000c1e1900 */
[----:B0-----:R-:W-:-:S03]  /*0910*/  IMAD.U32 R21, RZ, RZ, UR5 ;  /* 0x00000005ff157e24 */ /* 0x001fc6000f8e00ff */
[----:B------:R-:W5:Y:S01]  /*0920*/  LDG.E R19, desc[UR14][R18.64] ;  /* 0x0000000e12137981 */ /* 0x000f62000c1e1900 */
[----:B------:R-:W-:-:S04]  /*0930*/  IMAD.WIDE R20, R21, 0x20, R22 ;  /* 0x0000002015147825 */ /* 0x000fc800078e0216 */
[----:B------:R-:W-:Y:S02]  /*0940*/  FADD.FTZ R13, R34, R13 ;  /* 0x0000000d220d7221 */ /* 0x000fe40000010000 */
[----:B------:R-:W5:Y:S04]  /*0950*/  LDG.E R34, desc[UR14][R22.64+-0x80] ;  /* 0xffff800e16227981 */ /* 0x000f68000c1e1900 */
[----:B------:R-:W5:Y:S01]  /*0960*/  LDG.E R18, desc[UR14][R20.64+-0x80] ;  /* 0xffff800e14127981 */ /* 0x000f62000c1e1900 */
[----:B--2---:R-:W-:-:S03]  /*0970*/  FADD.FTZ R12, R33, R12 ;  /* 0x0000000c210c7221 */ /* 0x004fc60000010000 */
[----:B------:R-:W2:Y:S01]  /*0980*/  LDG.E R33, desc[UR14][R22.64] ;  /* 0x0000000e16217981 */ /* 0x000ea2000c1e1900 */
[----:B---3--:R-:W-:-:S03]  /*0990*/  FADD.FTZ R11, R36, R11 ;  /* 0x0000000b240b7221 */ /* 0x008fc60000010000 */
[----:B------:R-:W3:Y:S01]  /*09a0*/  LDG.E R36, desc[UR14][R20.64+-0x100] ;  /* 0xffff000e14247981 */ /* 0x000ee2000c1e1900 */
[----:B----4-:R-:W-:-:S03]  /*09b0*/  FADD.FTZ R5, R35, R5 ;  /* 0x0000000523057221 */ /* 0x010fc60000010000 */
[----:B------:R-:W4:Y:S01]  /*09c0*/  LDG.E R35, desc[UR14][R20.64] ;  /* 0x0000000e14237981 */ /* 0x000f22000c1e1900 */
[----:B-----5:R-:W-:-:S03]  /*09d0*/  FADD.FTZ R4, R37, R4 ;  /* 0x0000000425047221 */ /* 0x020fc60000010000 */
[----:B------:R-:W5:Y:S04]  /*09e0*/  LDG.E R37, desc[UR14][R16.64+-0x100] ;  /* 0xffff000e10257981 */ /* 0x000f68000c1e1900 */
[----:B------:R-:W5:Y:S04]  /*09f0*/  LDG.E R23, desc[UR14][R16.64+-0x80] ;  /* 0xffff800e10177981 */ /* 0x000f68000c1e1900 */
[----:B------:R-:W5:Y:S01]  /*0a00*/  LDG.E R22, desc[UR14][R16.64] ;  /* 0x0000000e10167981 */ /* 0x000f62000c1e1900 */
[----:B------:R-:W-:Y:S01]  /*0a10*/  UIADD3 UR4, UPT, UPT, UR4, 0x1, URZ ;  /* 0x0000000104047890 */ /* 0x000fe2000fffe0ff */
[----:B------:R-:W-:-:S03]  /*0a20*/  FADD.FTZ R26, R19, R26 ;  /* 0x0000001a131a7221 */ /* 0x000fc60000010000 */
[----:B------:R-:W-:Y:S01]  /*0a30*/  UISETP.NE.AND UP0, UPT, UR4, URZ, UPT ;  /* 0x000000ff0400728c */ /* 0x000fe2000bf05270 */
[----:B------:R-:W-:Y:S01]  /*0a40*/  MOV R19, UR20 ;  /* 0x0000001400137c02 */ /* 0x000fe20008000f00 */
[----:B------:R-:W-:-:S03]  /*0a50*/  FADD.FTZ R31, R34, R31 ;  /* 0x0000001f221f7221 */ /* 0x000fc60000010000 */
[----:B------:R-:W-:Y:S01]  /*0a60*/  LEA R19, P0, R19, R16, 0x2 ;  /* 0x0000001013137211 */ /* 0x000fe200078010ff */
[----:B------:R-:W-:-:S03]  /*0a70*/  FADD.FTZ R25, R18, R25 ;  /* 0x0000001912197221 */ /* 0x000fc60000010000 */
[----:B------:R-:W-:Y:S01]  /*0a80*/  IADD3.X R34, PT, PT, R17, UR6, RZ, P0, !PT ;  /* 0x0000000611227c10 */ /* 0x000fe200087fe4ff */
[----:B--2---:R-:W-:Y:S01]  /*0a90*/  FADD.FTZ R9, R33, R9 ;  /* 0x0000000921097221 */ /* 0x004fe20000010000 */
[----:B---3--:R-:W-:Y:S01]  /*0aa0*/  FADD.FTZ R3, R36, R3 ;  /* 0x0000000324037221 */ /* 0x008fe20000010000 */
[----:B----4-:R-:W-:Y:S01]  /*0ab0*/  FADD.FTZ R10, R35, R10 ;  /* 0x0000000a230a7221 */ /* 0x010fe20000010000 */
[----:B-----5:R-:W-:Y:S01]  /*0ac0*/  FADD.FTZ R2, R37, R2 ;  /* 0x0000000225027221 */ /* 0x020fe20000010000 */
[----:B------:R-:W-:Y:S01]  /*0ad0*/  FADD.FTZ R30, R23, R30 ;  /* 0x0000001e171e7221 */ /* 0x000fe20000010000 */
[----:B------:R-:W-:Y:S01]  /*0ae0*/  FADD.FTZ R24, R22, R24 ;  /* 0x0000001816187221 */ /* 0x000fe20000010000 */
[----:B------:R-:W-:Y:S06]  /*0af0*/  BRA.U UP0, `(.L_x_170) ;  /* 0xfffffff900e87547 */ /* 0x000fec000b83ffff */
.L_x_169:
[----:B------:R-:W0:Y:S01]  /*0b00*/  S2R R19, SR_TID.X ;  /* 0x0000000000137919 */ /* 0x000e220000002100 */
[----:B------:R-:W2:Y:S01]  /*0b10*/  LDCU UR6, c[0x0][0x500] ;  /* 0x0000a000ff0677ac */ /* 0x000ea20008000800 */
[----:B------:R-:W3:Y:S01]  /*0b20*/  S2UR UR5, SR_CgaCtaId ;  /* 0x00000000000579c3 */ /* 0x000ee20000008800 */
[----:B------:R-:W-:Y:S01]  /*0b30*/  UMOV UR4, 0x400 ;  /* 0x0000040000047882 */ /* 0x000fe20000000000 */
[----:B------:R-:W-:Y:S01]  /*0b40*/  UIADD3 UR11, UPT, UPT, -UR12, UR11, URZ ;  /* 0x0000000b0c0b7290 */ /* 0x000fe2000fffe1ff */
[----:B--2---:R-:W-:Y:S01]  /*0b50*/  FMUL.FTZ R6, R6, UR6 ;  /* 0x0000000606067c20 */ /* 0x004fe20008410000 */
[----:B------:R-:W-:Y:S01]  /*0b60*/  FMUL.FTZ R5, R5, UR6 ;  /* 0x0000000605057c20 */ /* 0x000fe20008410000 */
[----:B------:R-:W-:Y:S01]  /*0b70*/  FMUL.FTZ R35, R3, UR6 ;  /* 0x0000000603237c20 */ /* 0x000fe20008410000 */
[----:B------:R-:W-:Y:S01]  /*0b80*/  FMUL.FTZ R7, R7, UR6 ;  /* 0x0000000607077c20 */ /* 0x000fe20008410000 */
[----:B------:R-:W-:Y:S01]  /*0b90*/  FMUL.FTZ R32, R32, UR6 ;  /* 0x0000000620207c20 */ /* 0x000fe20008410000 */
[----:B------:R-:W-:Y:S01]  /*0ba0*/  FMUL.FTZ R12, R12, UR6 ;  /* 0x000000060c0c7c20 */ /* 0x000fe20008410000 */
[----:B------:R-:W-:Y:S01]  /*0bb0*/  F2FP.F16.F32.PACK_AB R3, R5, R6 ;  /* 0x000000060503723e */ /* 0x000fe200000000ff */
[----:B------:R-:W-:Y:S01]  /*0bc0*/  FMUL.FTZ R5, R30, UR6 ;  /* 0x000000061e057c20 */ /* 0x000fe20008410000 */
[----:B------:R-:W-:Y:S01]  /*0bd0*/  FMUL.FTZ R6, R29, UR6 ;  /* 0x000000061d067c20 */ /* 0x000fe20008410000 */
[----:B------:R-:W-:Y:S01]  /*0be0*/  FMUL.FTZ R11, R11, UR6 ;  /* 0x000000060b0b7c20 */ /* 0x000fe20008410000 */
[----:B---3--:R-:W-:Y:S01]  /*0bf0*/  ULEA UR4, UR5, UR4, 0x18 ;  /* 0x0000000405047291 */ /* 0x008fe2000f8ec0ff */
[----:B------:R-:W-:Y:S01]  /*0c00*/  FMUL.FTZ R23, R0, UR6 ;  /* 0x0000000600177c20 */ /* 0x000fe20008410000 */
[----:B------:R-:W-:Y:S01]  /*0c10*/  FMUL.FTZ R2, R2, UR6 ;  /* 0x0000000602027c20 */ /* 0x000fe20008410000 */
[C---:B0-----:R-:W-:Y:S01]  /*0c20*/  IMAD.SHL.U32 R18, R19.reuse, 0x10, RZ ;  /* 0x0000001013127824 */ /* 0x041fe200078e00ff */
[--C-:B------:R-:W-:Y:S01]  /*0c30*/  SHF.R.U32.HI R20, RZ, 0x4, R19.reuse ;  /* 0x00000004ff147819 */ /* 0x100fe20000011613 */
[C---:B-1----:R-:W-:Y:S01]  /*0c40*/  IMAD.SHL.U32 R17, R19.reuse, 0x8, RZ ;  /* 0x0000000813117824 */ /* 0x042fe200078e00ff */
[----:B------:R-:W-:Y:S01]  /*0c50*/  SHF.R.U32.HI R16, RZ, 0x2, R19 ;  /* 0x00000002ff107819 */ /* 0x000fe20000011613 */
[----:B------:R-:W-:Y:S01]  /*0c60*/  FMUL.FTZ R0, R8, UR6 ;  /* 0x0000000608007c20 */ /* 0x000fe20008410000 */
[----:B------:R-:W-:Y:S01]  /*0c70*/  LOP3.LUT R22, R20, 0x8, RZ, 0xc0, !PT ;  /* 0x0000000814167812 */ /* 0x000fe200078ec0ff */
[----:B------:R-:W-:Y:S01]  /*0c80*/  FMUL.FTZ R33, R28, UR6 ;  /* 0x000000061c217c20 */ /* 0x000fe20008410000 */
[----:B------:R-:W-:Y:S01]  /*0c90*/  SHF.L.U32 R21, R19, 0x1, RZ ;  /* 0x0000000113157819 */ /* 0x000fe200000006ff */
[----:B------:R-:W-:Y:S01]  /*0ca0*/  FMUL.FTZ R4, R4, UR6 ;  /* 0x0000000604047c20 */ /* 0x000fe20008410000 */
[----:B------:R-:W-:Y:S01]  /*0cb0*/  LOP3.LUT R20, R18, 0x600, RZ, 0xc0, !PT ;  /* 0x0000060012147812 */ /* 0x000fe200078ec0ff */
[----:B------:R-:W-:Y:S01]  /*0cc0*/  FMUL.FTZ R31, R31, UR6 ;  /* 0x000000061f1f7c20 */ /* 0x000fe20008410000 */
[----:B------:R-:W-:Y:S01]  /*0cd0*/  SHF.L.U32 R18, R16, 0x5, RZ ;  /* 0x0000000510127819 */ /* 0x000fe200000006ff */
[----:B------:R-:W-:Y:S01]  /*0ce0*/  FMUL.FTZ R8, R25, UR6 ;  /* 0x0000000619087c20 */ /* 0x000fe20008410000 */
[----:B------:R-:W-:Y:S01]  /*0cf0*/  LOP3.LUT R34, R22, 0xc0, R17, 0xf8, !PT ;  /* 0x000000c016227812 */ /* 0x000fe200078ef811 */
[----:B------:R-:W-:Y:S01]  /*0d00*/  FMUL.FTZ R24, R24, UR6 ;  /* 0x0000000618187c20 */ /* 0x000fe20008410000 */
[----:B------:R-:W-:Y:S01]  /*0d10*/  LOP3.LUT R21, R20, 0x6, R21, 0xf8, !PT ;  /* 0x0000000614157812 */ /* 0x000fe200078ef815 */
[----:B------:R-:W-:Y:S01]  /*0d20*/  FMUL.FTZ R15, R15, UR6 ;  /* 0x000000060f0f7c20 */ /* 0x000fe20008410000 */
[----:B------:R-:W-:Y:S01]  /*0d30*/  LOP3.LUT R20, R17, 0xd8, RZ, 0xc0, !PT ;  /* 0x000000d811147812 */ /* 0x000fe200078ec0ff */
[----:B------:R-:W-:Y:S01]  /*0d40*/  FMUL.FTZ R14, R14, UR6 ;  /* 0x000000060e0e7c20 */ /* 0x000fe20008410000 */
[----:B------:R-:W-:Y:S01]  /*0d50*/  LOP3.LUT R22, R18, 0x20, RZ, 0xc0, !PT ;  /* 0x0000002012167812 */ /* 0x000fe200078ec0ff */
[----:B------:R-:W-:Y:S01]  /*0d60*/  FMUL.FTZ R27, R27, UR6 ;  /* 0x000000061b1b7c20 */ /* 0x000fe20008410000 */
[--C-:B------:R-:W-:Y:S01]  /*0d70*/  LOP3.LUT R18, R34, 0x18, R19.reuse, 0x78, !PT ;  /* 0x0000001822127812 */ /* 0x100fe200078e7813 */
[----:B------:R-:W-:Y:S01]  /*0d80*/  FMUL.FTZ R13, R13, UR6 ;  /* 0x000000060d0d7c20 */ /* 0x000fe20008410000 */
[----:B------:R-:W-:Y:S01]  /*0d90*/  LOP3.LUT R20, R20, 0x18, R19, 0x78, !PT ;  /* 0x0000001814147812 */ /* 0x000fe200078e7813 */
[----:B------:R-:W-:Y:S01]  /*0da0*/  IMAD.SHL.U32 R19, R19, 0x4, RZ ;  /* 0x0000000413137824 */ /* 0x000fe200078e00ff */
[----:B------:R-:W-:Y:S01]  /*0db0*/  LOP3.LUT R18, R18, R21, R22, 0xfe, !PT ;  /* 0x0000001512127212 */ /* 0x000fe200078efe16 */
[----:B------:R-:W-:Y:S01]  /*0dc0*/  FMUL.FTZ R26, R26, UR6 ;  /* 0x000000061a1a7c20 */ /* 0x000fe20008410000 */
[----:B------:R-:W-:Y:S01]  /*0dd0*/  F2FP.F16.F32.PACK_AB R5, R6, R5 ;  /* 0x000000050605723e */ /* 0x000fe200000000ff */
[----:B------:R-:W-:Y:S01]  /*0de0*/  FMUL.FTZ R9, R9, UR6 ;  /* 0x0000000609097c20 */ /* 0x000fe20008410000 */
[----:B------:R-:W-:Y:S01]  /*0df0*/  F2FP.F16.F32.PACK_AB R6, R32, R7 ;  /* 0x000000072006723e */ /* 0x000fe200000000ff */
[----:B------:R-:W-:Y:S01]  /*0e00*/  FMUL.FTZ R10, R10, UR6 ;  /* 0x000000060a0a7c20 */ /* 0x000fe20008410000 */
[----:B------:R-:W-:-:S02]  /*0e10*/  F2FP.F16.F32.PACK_AB R7, R11, R12 ;  /* 0x0000000c0b07723e */ /* 0x000fc400000000ff */
[----:B------:R-:W-:Y:S02]  /*0e20*/  LOP3.LUT R12, R19, 0x40, RZ, 0xc0, !PT ;  /* 0x00000040130c7812 */ /* 0x000fe400078ec0ff */
[----:B------:R-:W-:Y:S02]  /*0e30*/  LEA R11, R18, UR4, 0x1 ;  /* 0x00000004120b7c11 */ /* 0x000fe4000f8e08ff */
[----:B------:R-:W-:Y:S02]  /*0e40*/  F2FP.F16.F32.PACK_AB R2, R23, R2 ;  /* 0x000000021702723e */ /* 0x000fe400000000ff */
[----:B------:R-:W-:Y:S02]  /*0e50*/  F2FP.F16.F32.PACK_AB R0, R33, R0 ;  /* 0x000000002100723e */ /* 0x000fe400000000ff */
[----:B------:R-:W-:Y:S01]  /*0e60*/  F2FP.F16.F32.PACK_AB R4, R35, R4 ;  /* 0x000000042304723e */ /* 0x000fe200000000ff */
[----:B------:R0:W-:Y:S01]  /*0e70*/  STS [R11], R2 ;  /* 0x000000020b007388 */ /* 0x0001e20000000800 */
[----:B------:R-:W-:-:S02]  /*0e80*/  IADD3 R12, PT, PT, R11, -R12, RZ ;  /* 0x8000000c0b0c7210 */ /* 0x000fc40007ffe0ff */
        /* <DEDUP_REMOVED lines=8> */
[----:B------:R-:W-:-:S02]  /*0f10*/  ISETP.GE.AND P0, PT, R16, UR11, PT ;  /* 0x0000000b10007c0c */ /* 0x000fc4000bf06270 */
[----:B------:R-:W-:Y:S01]  /*0f20*/  LOP3.LUT R21, R22, 0x1f00, R17, 0xf8, !PT ;  /* 0x00001f0016157812 */ /* 0x000fe200078ef811 */
[----:B------:R0:W-:Y:S03]  /*0f30*/  STS [R11+0x1000], R5 ;  /* 0x001000050b007388 */ /* 0x0001e60000000800 */
[----:B------:R-:W-:Y:S01]  /*0f40*/  LOP3.LUT R20, R21, R20, RZ, 0xfc, !PT ;  /* 0x0000001415147212 */ /* 0x000fe200078efcff */
[----:B------:R0:W-:Y:S03]  /*0f50*/  STS [R11+0x1200], R6 ;  /* 0x001200060b007388 */ /* 0x0001e60000000800 */
[----:B------:R-:W-:Y:S01]  /*0f60*/  LEA R20, R20, UR4, 0x1 ;  /* 0x0000000414147c11 */ /* 0x000fe2000f8e08ff */
[----:B------:R0:W-:Y:S04]  /*0f70*/  STS [R12+0x1020], R7 ;  /* 0x001020070c007388 */ /* 0x0001e80000000800 */
[----:B------:R0:W-:Y:S04]  /*0f80*/  STS [R12+0x1220], R8 ;  /* 0x001220080c007388 */ /* 0x0001e80000000800 */
[----:B------:R0:W-:Y:S04]  /*0f90*/  STS [R11+0x2000], R15 ;  /* 0x0020000f0b007388 */ /* 0x0001e80000000800 */
[----:B------:R0:W-:Y:S04]  /*0fa0*/  STS [R11+0x2200], R14 ;  /* 0x0022000e0b007388 */ /* 0x0001e80000000800 */
[----:B------:R0:W-:Y:S04]  /*0fb0*/  STS [R12+0x2020], R13 ;  /* 0x0020200d0c007388 */ /* 0x0001e80000000800 */
[----:B------:R0:W-:Y:S01]  /*0fc0*/  STS [R12+0x2220], R9 ;  /* 0x002220090c007388 */ /* 0x0001e20000000800 */
[----:B------:R-:W-:Y:S06]  /*0fd0*/  BAR.SYNC.DEFER_BLOCKING 0x0 ;  /* 0x0000000000007b1d */ /* 0x000fec0000010000 */
[----:B------:R-:W-:Y:S05]  /*0fe0*/  @P0 EXIT ;  /* 0x000000000000094d */ /* 0x000fea0003800000 */
[----:B------:R-:W1:Y:S01]  /*0ff0*/  LDCU UR4, c[0x0][0x440] ;  /* 0x00008800ff0477ac */ /* 0x000e620008000800 */
[----:B------:R-:W2:Y:S01]  /*1000*/  LDC.64 R18, c[0x0][0x5b8] ;  /* 0x00016e00ff127b82 */ /* 0x000ea20000000a00 */
[----:B0-----:R-:W-:Y:S01]  /*1010*/  LOP3.LUT R12, R17, 0x18, RZ, 0xc0, !PT ;  /* 0x00000018110c7812 */ /* 0x001fe200078ec0ff */
[----:B------:R-:W-:Y:S01]  /*1020*/  IMAD.MOV.U32 R13, RZ, RZ, RZ ;  /* 0x000000ffff0d7224 */ /* 0x000fe200078e00ff */
[----:B------:R-:W0:Y:S01]  /*1030*/  LDS.128 R8, [R20+0x1000] ;  /* 0x0010000014087984 */ /* 0x000e220000000c00 */
[----:B------:R-:W3:Y:S04]  /*1040*/  LDCU.64 UR6, c[0x0][0x558] ;  /* 0x0000ab00ff0677ac */ /* 0x000ee80008000a00 */
[----:B------:R-:W4:Y:S01]  /*1050*/  LDC.64 R14, c[0x0][0x5d0] ;  /* 0x00017400ff0e7b82 */ /* 0x000f220000000a00 */
[----:B-1----:R-:W-:Y:S01]  /*1060*/  ISETP.GE.AND P0, PT, R12, UR4, PT ;  /* 0x000000040c007c0c */ /* 0x002fe2000bf06270 */
[----:B--2---:R-:W-:-:S04]  /*1070*/  IMAD.WIDE.U32 R2, R18, UR12, R12 ;  /* 0x0000000c12027c25 */ /* 0x004fc8000f8e000c */
[----:B------:R-:W-:Y:S01]  /*1080*/  IMAD R0, R19, UR12, R3 ;  /* 0x0000000c13007c24 */ /* 0x000fe2000f8e0203 */
[----:B------:R-:W-:-:S07]  /*1090*/  IADD3 R2, P1, PT, R2, UR16, RZ ;  /* 0x0000001002027c10 */ /* 0x000fce000ff3e0ff */
[----:B------:R-:W1:Y:S01]  /*10a0*/  @!P0 LDS.128 R4, [R20] ;  /* 0x0000000014048984 */ /* 0x000e620000000c00 */
[----:B------:R-:W-:Y:S02]  /*10b0*/  IADD3.X R3, PT, PT, R0, UR17, RZ, P1, !PT ;  /* 0x0000001100037c10 */ /* 0x000fe40008ffe4ff */
[C---:B------:R-:W-:Y:S02]  /*10c0*/  LOP3.LUT R0, R12.reuse, 0x20, RZ, 0xfc, !PT ;  /* 0x000000200c007812 */ /* 0x040fe400078efcff */
[----:B------:R-:W-:Y:S01]  /*10d0*/  LOP3.LUT R12, R12, 0x40, RZ, 0xfc, !PT ;  /* 0x000000400c0c7812 */ /* 0x000fe200078efcff */
[----:B----4-:R-:W-:Y:S01]  /*10e0*/  IMAD.WIDE.U32 R2, R14, UR22, R2 ;  /* 0x000000160e027c25 */ /* 0x010fe2000f8e0002 */
[----:B------:R-:W-:-:S03]  /*10f0*/  ISETP.GE.AND P1, PT, R0, UR4, PT ;  /* 0x0000000400007c0c */ /* 0x000fc6000bf26270 */
[----:B------:R-:W-:Y:S02]  /*1100*/  IMAD R3, R15, UR22, R3 ;  /* 0x000000160f037c24 */ /* 0x000fe4000f8e0203 */
[----:B------:R-:W-:-:S04]  /*1110*/  IMAD.WIDE.U32 R2, R16, R18, R2 ;  /* 0x0000001210027225 */ /* 0x000fc800078e0002 */
[----:B------:R-:W-:Y:S01]  /*1120*/  IMAD R3, R16, R19, R3 ;  /* 0x0000001310037224 */ /* 0x000fe200078e0203 */
[----:B---3--:R-:W-:-:S04]  /*1130*/  LEA R14, P2, R2, UR6, 0x1 ;  /* 0x00000006020e7c11 */ /* 0x008fc8000f8408ff */
[----:B------:R-:W-:Y:S02]  /*1140*/  LEA.HI.X R15, R2, UR7, R3, 0x1, P2 ;  /* 0x00000007020f7c11 */ /* 0x000fe400090f0c03 */
[----:B------:R-:W-:-:S03]  /*1150*/  ISETP.GE.AND P2, PT, R12, UR4, PT ;  /* 0x000000040c007c0c */ /* 0x000fc6000bf46270 */
[----:B0-----:R0:W-:Y:S04]  /*1160*/  @!P1 STG.E.128 desc[UR14][R14.64+0x40], R8 ;  /* 0x000040080e009986 */ /* 0x0011e8000c101d0e */
[----:B-1----:R0:W-:Y:S06]  /*1170*/  @!P0 STG.E.128 desc[UR14][R14.64], R4 ;  /* 0x000000040e008986 */ /* 0x0021ec000c101d0e */
[----:B------:R-:W-:Y:S05]  /*1180*/  @P2 EXIT ;  /* 0x000000000000294d */ /* 0x000fea0003800000 */
[----:B0-----:R-:W0:Y:S04]  /*1190*/  LDS.128 R4, [R20+0x2000] ;  /* 0x0020000014047984 */ /* 0x001e280000000c00 */
[----:B0-----:R-:W-:Y:S01]  /*11a0*/  STG.E.128 desc[UR14][R14.64+0x80], R4 ;  /* 0x000080040e007986 */ /* 0x001fe2000c101d0e */
[----:B------:R-:W-:Y:S05]  /*11b0*/  EXIT ;  /* 0x000000000000794d */ /* 0x000fea0003800000 */
.L_x_171:
        /* <DEDUP_REMOVED lines=12> */
.L_x_879:


//--------------------- .text._ZN5flash44flash_bwd_dq_dk_dv_loop_seqk_parallel_kernelI23Flash_bwd_kernel_traitsILi96ELi64ELi128ELi8ELi2ELi4ELi4ELb1ELb0EN7cutlass6half_tE19Flash_kernel_traitsILi96ELi64ELi128ELi8ES3_EELb1ELb1ELb0ELb0ELb0ELb0ELb0EEEvNS_16Flash_bwd_paramsE --------------------------
	.section	.text._ZN5flash44flash_bwd_dq_dk_dv_loop_seqk_parallel_kernelI23Flash_bwd_kernel_traitsILi96ELi64ELi128ELi8ELi2ELi4ELi4ELb1ELb0EN7cutlass6half_tE19Flash_kernel_traitsILi96ELi64ELi128ELi8ES3_EELb1ELb1ELb0ELb0ELb0ELb0ELb0EEEvNS_16Flash_bwd_paramsE,"ax",@progbits
	.align	128
        .global         _ZN5flash44flash_bwd_dq_dk_dv_loop_seqk_parallel_kernelI23Flash_bwd_kernel_traitsILi96ELi64ELi128ELi8ELi2ELi4ELi4ELb1ELb0EN7cutlass6half_tE19Flash_kernel_traitsILi96ELi64ELi128ELi8ES3_EELb1ELb1ELb0ELb0ELb0ELb0ELb0EEEvNS_16Flash_bwd_paramsE
        .type           _ZN5flash44flash_bwd_dq_dk_dv_loop_seqk_parallel_kernelI23Flash_bwd_kernel_traitsILi96ELi64ELi128ELi8ELi2ELi4ELi4ELb1ELb0EN7cutlass6half_tE19Flash_kernel_traitsILi96ELi64ELi128ELi8ES3_EELb1ELb1ELb0ELb0ELb0ELb0ELb0EEEvNS_16Flash_bwd_paramsE,@function
        .size           _ZN5flash44flash_bwd_dq_dk_dv_loop_seqk_parallel_kernelI23Flash_bwd_kernel_traitsILi96ELi64ELi128ELi8ELi2ELi4ELi4ELb1ELb0EN7cutlass6half_tE19Flash_kernel_traitsILi96ELi64ELi128ELi8ES3_EELb1ELb1ELb0ELb0ELb0ELb0ELb0EEEvNS_16Flash_bwd_paramsE,(.L_x_880 - _ZN5flash44flash_bwd_dq_dk_dv_loop_seqk_parallel_kernelI23Flash_bwd_kernel_traitsILi96ELi64ELi128ELi8ELi2ELi4ELi4ELb1ELb0EN7cutlass6half_tE19Flash_kernel_traitsILi96ELi64ELi128ELi8ES3_EELb1ELb1ELb0ELb0ELb0ELb0ELb0EEEvNS_16Flash_bwd_paramsE)
        .other          _ZN5flash44flash_bwd_dq_dk_dv_loop_seqk_parallel_kernelI23Flash_bwd_kernel_traitsILi96ELi64ELi128ELi8ELi2ELi4ELi4ELb1ELb0EN7cutlass6half_tE19Flash_kernel_traitsILi96ELi64ELi128ELi8ES3_EELb1ELb1ELb0ELb0ELb0ELb0ELb0EEEvNS_16Flash_bwd_paramsE,@"STO_CUDA_ENTRY STV_DEFAULT"
_ZN5flash44flash_bwd_dq_dk_dv_loop_seqk_parallel_kernelI23Flash_bwd_kernel_traitsILi96ELi64ELi128ELi8ELi2ELi4ELi4ELb1ELb0EN7cutlass6half_tE19Flash_kernel_traitsILi96ELi64ELi128ELi8ES3_EELb1ELb1ELb0ELb0ELb0ELb0ELb0EEEvNS_16Flash_bwd_paramsE:
.text._ZN5flash44flash_bwd_dq_dk_dv_loop_seqk_parallel_kernelI23Flash_bwd_kernel_traitsILi96ELi64ELi128ELi8ELi2ELi4ELi4ELb1ELb0EN7cutlass6half_tE19Flash_kernel_traitsILi96ELi64ELi128ELi8ES3_EELb1ELb1ELb0ELb0ELb0ELb0ELb0EEEvNS_16Flash_bwd_paramsE:
        /* <DEDUP_REMOVED lines=17> */
[----:B------:R-:W-:Y:S01]  /*0110*/  UMOV UR9, 0x400 ;  /* 0x0000040000097882 */ /* 0x000fe20000000000 */
[----:B------:R-:W4:Y:S01]  /*0120*/  LDCU UR10, c[0x0][0x438] ;  /* 0x00008700ff0a77ac */ /* 0x000f220008000800 */
[----:B------:R-:W4:Y:S05]  /*0130*/  LDCU.64 UR38, c[0x0][0x358] ;  /* 0x00006b00ff2677ac */ /* 0x000f2a0008000a00 */
[----:B------:R-:W-:Y:S01]  /*0140*/  S2UR UR24, SR_CTAID.Y ;  /* 0x00000000001879c3 */ /* 0x000fe20000002600 */
        /* <DEDUP_REMOVED lines=13> */
[----:B------:R-:W4:Y:S01]  /*0220*/  S2UR UR26, SR_CTAID.Z ;  /* 0x00000000001a79c3 */ /* 0x000f220000002700 */
[----:B------:R-:W-:Y:S02]  /*0230*/  UISETP.NE.AND.EX UP6, UPT, UR5, URZ, UPT, UP6 ;  /* 0x000000ff0500728c */ /* 0x000fe4000bfc5360 */
[----:B------:R-:W-:Y:S01]  /*0240*/  UP2UR UR32, UPR, URZ, 0x1 ;  /* 0x00000001ff207883 */ /* 0x000fe20008000000 */
[----:B------:R-:W-:Y:S01]  /*0250*/  UMOV UR5, 0x400 ;  /* 0x0000040000057882 */ /* 0x000fe20000000000 */
[----:B------:R-:W-:Y:S02]  /*0260*/  UP2UR UR31, UPR, URZ, 0x8 ;  /* 0x00000008ff1f7883 */ /* 0x000fe40008000000 */
[----:B-1----:R-:W-:Y:S01]  /*0270*/  ULEA UR4, UR4, UR5, 0x18 ;  /* 0x0000000504047291 */ /* 0x002fe2000f8ec0ff */
[----:B------:R-:W1:Y:S01]  /*0280*/  LDCU.64 UR34, c[0x0][0x460] ;  /* 0x00008c00ff2277ac */ /* 0x000e620008000a00 */
[----:B---3--:R-:W-:Y:S01]  /*0290*/  UISETP.NE.U32.AND UP0, UPT, UR6, URZ, UPT ;  /* 0x000000ff0600728c */ /* 0x008fe2000bf05070 */
        /* <DEDUP_REMOVED lines=8> */
.L_x_230:
        /* <DEDUP_REMOVED lines=19> */
[----:B-----5:R-:W5:Y:S03]  /*0450*/  @!UP0 LDCU.64 UR8, c[0x0][0x488] ;  /* 0x00009100ff0887ac */ /* 0x020f660008000a00 */
        /* <DEDUP_REMOVED lines=32> */
.L_x_172:
        /* <DEDUP_REMOVED lines=16> */
[----:B--2---:R-:W-:Y:S02]  /*0760*/  @UP1 UIMAD.WIDE.U32 UR14, UR12, UR8, URZ ;  /* 0x000000080c0e12a5 */ /* 0x004fe4000f8e00ff */
[----:B------:R-:W-:Y:S02]  /*0770*/  @!UP1 UIMAD UR21, UR30, UR11, UR23 ;  /* 0x0000000b1e1592a4 */ /* 0x000fe4000f8e0217 */
[----:B------:R-:W-:Y:S02]  /*0780*/  @UP1 UIMAD UR21, UR12, UR9, UR15 ;  /* 0x000000090c1512a4 */ /* 0x000fe4000f8e020f */
[----:B------:R-:W-:Y:S01]  /*0790*/  USHF.R.S32.HI UR23, URZ, 0x1f, UR20 ;  /* 0x0000001fff177899 */ /* 0x000fe20008011414 */
[----:B------:R-:W-:Y:S01]  /*07a0*/  @UP1 UMOV UR22, UR14 ;  /* 0x0000000e00161c82 */ /* 0x000fe20008000000 */
[----:B------:R-:W-:Y:S10]  /*07b0*/  BRA.U UP2, `(.L_x_174) ;  /* 0x0000000102307547 */ /* 0x000ff4000b800000 */
        /* <DEDUP_REMOVED lines=12> */
.L_x_174:
[----:B------:R-:W1:Y:S01]  /*0880*/  LDCU.64 UR16, c[0x0][0x3b8] ;  /* 0x00007700ff1077ac */ /* 0x000e620008000a00 */
[----:B------:R-:W-:-:S04]  /*0890*/  UIADD3 UR8, UPT, UPT, UR44, UR46, URZ ;  /* 0x0000002e2c087290 */ /* 0x000fc8000fffe0ff */
[----:B-1----:R-:W-:Y:S02]  /*08a0*/  UIMAD.WIDE.U32 UR54, UR8, UR16, URZ ;  /* 0x00000010083672a5 */ /* 0x002fe4000f8e00ff */
[----:B------:R-:W-:-:S04]  /*08b0*/  UIMAD UR8, UR8, UR17, URZ ;  /* 0x00000011080872a4 */ /* 0x000fc8000f8e02ff */
[----:B------:R-:W-:-:S06]  /*08c0*/  UIADD3 UR8, UPT, UPT, UR55, UR8, URZ ;  /* 0x0000000837087290 */ /* 0x000fcc000fffe0ff */
[----:B------:R-:W-:Y:S02]  /*08d0*/  MOV R18, UR8 ;  /* 0x0000000800127c02 */ /* 0x000fe40008000f00 */
.L_x_175:
        /* <DEDUP_REMOVED lines=43> */
.L_x_176:
[----:B------:R-:W1:Y:S01]  /*0b90*/  LDCU.64 UR14, c[0x0][0x3c0] ;  /* 0x00007800ff0e77ac */ /* 0x000e620008000a00 */
[----:B------:R-:W-:-:S04]  /*0ba0*/  UIADD3 UR8, UPT, UPT, UR44, UR46, URZ ;  /* 0x0000002e2c087290 */ /* 0x000fc8000fffe0ff */
[----:B-1----:R-:W-:Y:S02]  /*0bb0*/  UIMAD.WIDE.U32 UR58, UR8, UR14, URZ ;  /* 0x0000000e083a72a5 */ /* 0x002fe4000f8e00ff */
[----:B------:R-:W-:-:S04]  /*0bc0*/  UIMAD UR8, UR8, UR15, URZ ;  /* 0x0000000f080872a4 */ /* 0x000fc8000f8e02ff */
[----:B------:R-:W-:-:S06]  /*0bd0*/  UIADD3 UR8, UPT, UPT, UR59, UR8, URZ ;  /* 0x000000083b087290 */ /* 0x000fcc000fffe0ff */
[----:B------:R-:W-:-:S07]  /*0be0*/  MOV R16, UR8 ;  /* 0x0000000800107c02 */ /* 0x000fce0008000f00 */
.L_x_177:
        /* <DEDUP_REMOVED lines=27> */
.L_x_178:
[----:B------:R-:W-:Y:S02]  /*0da0*/  UIMAD.WIDE.U32 UR60, UR68, UR12, URZ ;  /* 0x0000000c443c72a5 */ /* 0x000fe4000f8e00ff */
[----:B------:R-:W-:-:S04]  /*0db0*/  UIMAD UR8, UR69, UR12, URZ ;  /* 0x0000000c450872a4 */ /* 0x000fc8000f8e02ff */
[----:B------:R-:W-:Y:S02]  /*0dc0*/  UIADD3 UR8, UPT, UPT, UR61, UR8, URZ ;  /* 0x000000083d087290 */ /* 0x000fe4000fffe0ff */
.L_x_179:
        /* <DEDUP_REMOVED lines=20> */
.L_x_180:
[----:B------:R-:W1:Y:S01]  /*0f10*/  LDCU UR62, c[0x0][0x434] ;  /* 0x00008680ff3e77ac */ /* 0x000e620008000800 */
[----:B------:R-:W-:-:S04]  /*0f20*/  UIMAD UR10, UR30, UR52, UR29 ;  /* 0x000000341e0a72a4 */ /* 0x000fc8000f8e021d */
[----:B-1----:R-:W-:Y:S02]  /*0f30*/  UIMAD UR62, UR10, UR62, URZ ;  /* 0x0000003e0a3e72a4 */ /* 0x002fe4000f8e02ff */
.L_x_181:
        /* <DEDUP_REMOVED lines=11> */
.L_x_182:
[----:B------:R-:W1:Y:S01]  /*0ff0*/  LDCU UR61, c[0x0][0x444] ;  /* 0x00008880ff3d77ac */ /* 0x000e620008000800 */
[----:B------:R-:W-:-:S04]  /*1000*/  UIMAD UR10, UR30, UR52, UR29 ;  /* 0x000000341e0a72a4 */ /* 0x000fc8000f8e021d */
[----:B-1----:R-:W-:-:S12]  /*1010*/  UIMAD UR61, UR10, UR61, URZ ;  /* 0x0000003d0a3d72a4 */ /* 0x002fd8000f8e02ff */
.L_x_183:
        /* <DEDUP_REMOVED lines=31> */
[--C-:B------:R-:W-:Y:S01]  /*1210*/  SHF.R.U32.HI R246, RZ, 0x5, R22.reuse ;  /* 0x00000005fff67819 */ /* 0x100fe20000011616 */
[----:B------:R-:W-:Y:S01]  /*1220*/  USEL UR53, URZ, UR53, !UP0 ;  /* 0x00000035ff357287 */ /* 0x000fe2000c000000 */
[----:B------:R-:W-:Y:S01]  /*1230*/  SHF.R.U32.HI R19, RZ, 0x2, R22 ;  /* 0x00000002ff137819 */ /* 0x000fe20000011616 */
[----:B------:R-:W-:Y:S01]  /*1240*/  IMAD.X R3, RZ, RZ, UR64, P0 ;  /* 0x00000040ff037e24 */ /* 0x000fe200080e06ff */
[----:B------:R-:W-:Y:S01]  /*1250*/  IADD3 R4, P1, PT, R4, UR22, RZ ;  /* 0x0000001604047c10 */ /* 0x000fe2000ff3e0ff */
[----:B------:R-:W2:Y:S01]  /*1260*/  LDCU.64 UR64, c[0x0][0x5e8] ;  /* 0x0000bd00ff4077ac */ /* 0x000ea20008000a00 */
[----:B------:R-:W-:-:S02]  /*1270*/  IADD3 R20, PT, PT, R19, 0x40, RZ ;  /* 0x0000004013147810 */ /* 0x000fc40007ffe0ff */
[----:B------:R-:W-:Y:S01]  /*1280*/  IADD3.X R5, PT, PT, R5, UR21, R0, P1, !PT ;  /* 0x0000001505057c10 */ /* 0x000fe20008ffe400 */
[----:B------:R-:W-:Y:S01]  /*1290*/  IMAD.U32 R0, RZ, RZ, UR19 ;  /* 0x00000013ff007e24 */ /* 0x000fe2000f8e00ff */
[----:B------:R-:W4:Y:S01]  /*12a0*/  LDCU.64 UR18, c[0x0][0x570] ;  /* 0x0000ae00ff1277ac */ /* 0x000f220008000a00 */
[----:B-1----:R-:W-:Y:S01]  /*12b0*/  UIMAD UR23, UR23, UR8, URZ ;  /* 0x00000008171772a4 */ /* 0x002fe2000f8e02ff */
[----:B------:R-:W-:Y:S01]  /*12c0*/  MOV R7, UR8 ;  /* 0x0000000800077c02 */ /* 0x000fe20008000f00 */
[----:B------:R-:W-:Y:S01]  /*12d0*/  IMAD.U32 R10, RZ, RZ, UR11 ;  /* 0x0000000bff0a7e24 */ /* 0x000fe2000f8e00ff */
[----:B------:R-:W1:Y:S03]  /*12e0*/  LDCU.64 UR66, c[0x0][0x420] ;  /* 0x00008400ff4277ac */ /* 0x000e660008000a00 */
[----:B------:R-:W-:Y:S01]  /*12f0*/  IMAD.WIDE.U32 R2, R7, UR20, R2 ;  /* 0x0000001407027c25 */ /* 0x000fe2000f8e0002 */
[----:B------:R-:W-:Y:S01]  /*1300*/  UIMAD UR23, UR20, UR9, UR23 ;  /* 0x00000009141772a4 */ /* 0x000fe2000f8e0217 */
[----:B------:R-:W5:Y:S02]  /*1310*/  LDCU.64 UR20, c[0x0][0x550] ;  /* 0x0000aa00ff1477ac */ /* 0x000f640008000a00 */
[----:B------:R-:W-:Y:S01]  /*1320*/  IMAD.WIDE.U32 R6, R6, UR29, R4 ;  /* 0x0000001d06067c25 */ /* 0x000fe2000f8e0004 */
[----:B------:R-:W-:Y:S01]  /*1330*/  MOV R4, UR10 ;  /* 0x0000000a00047c02 */ /* 0x000fe20008000f00 */
[----:B------:R-:W-:-:S02]  /*1340*/  USHF.L.U32 UR10, UR56, 0x6, URZ ;  /* 0x00000006380a7899 */ /* 0x000fc400080006ff */
[----:B------:R-:W-:Y:S01]  /*1350*/  VIADD R3, R3, UR23 ;  /* 0x0000001703037c36 */ /* 0x000fe20008000000 */
[----:B------:R-:W-:Y:S01]  /*1360*/  UISETP.GT.AND UP0, UPT, UR42, UR53, UPT ;  /* 0x000000352a00728c */ /* 0x000fe2000bf04270 */
[----:B------:R-:W-:Y:S02]  /*1370*/  IMAD R7, R0, UR29, R7 ;  /* 0x0000001d00077c24 */ /* 0x000fe4000f8e0207 */
[----:B------:R-:W-:Y:S01]  /*1380*/  IMAD.WIDE.U32 R4, R4, UR29, R2 ;  /* 0x0000001d04047c25 */ /* 0x000fe2000f8e0002 */
[----:B------:R-:W1:Y:S03]  /*1390*/  LDCU.64 UR22, c[0x0][0x380] ;  /* 0x00007000ff1677ac */ /* 0x000e660008000a00 */
[----:B---3--:R-:W-:-:S04]  /*13a0*/  IMAD.WIDE.U32 R2, R14, UR27, RZ ;  /* 0x0000001b0e027c25 */ /* 0x008fc8000f8e00ff */
[----:B------:R-:W-:Y:S01]  /*13b0*/  IMAD R0, R246, UR56, R248 ;  /* 0x00000038f6007c24 */ /* 0x000fe2000f8e02f8 */
[----:B------:R-:W-:Y:S01]  /*13c0*/  SEL R11, R2, RZ, P3 ;  /* 0x000000ff020b7207 */ /* 0x000fe20001800000 */
[----:B------:R-:W-:Y:S02]  /*13d0*/  IMAD R2, R15, UR27, R3 ;  /* 0x0000001b0f027c24 */ /* 0x000fe4000f8e0203 */
[----:B------:R-:W-:Y:S01]  /*13e0*/  IMAD R3, R10, UR29, R5 ;  /* 0x0000001d0a037c24 */ /* 0x000fe2000f8e0205 */
[----:B------:R-:W-:Y:S01]  /*13f0*/  IADD3 R12, P1, P0, R0, UR60, R11 ;  /* 0x0000003c000c7c10 */ /* 0x000fe2000f83e00b */
[----:B------:R-:W-:Y:S01]  /*1400*/  IMAD.U32 R10, RZ, RZ, UR10 ;  /* 0x0000000aff0a7e24 */ /* 0x000fe2000f8e00ff */
[----:B------:R-:W-:Y:S02]  /*1410*/  SHF.R.S32.HI R5, RZ, 0x1f, R0 ;  /* 0x0000001fff057819 */ /* 0x000fe40000011400 */
[----:B------:R-:W-:Y:S01]  /*1420*/  SEL R0, R2, RZ, P3 ;  /* 0x000000ff02007207 */ /* 0x000fe20001800000 */
[----:B------:R-:W-:-:S03]  /*1430*/  IMAD.MOV.U32 R2, RZ, RZ, R4 ;  /* 0x000000ffff027224 */ /* 0x000fc600078e0004 */
[----:B------:R-:W-:Y:S01]  /*1440*/  IADD3.X R11, PT, PT, R5, UR59, R0, P1, P0 ;  /* 0x0000003b050b7c10 */ /* 0x000fe20008fe0400 */
[C---:B------:R-:W-:Y:S01]  /*1450*/  IMAD.WIDE.U32 R4, R19.reuse, UR12, R6 ;  /* 0x0000000c13047c25 */ /* 0x040fe2000f8e0006 */
[----:B------:R-:W-:Y:S01]  /*1460*/  IADD3 R0, P0, PT, R12, UR10, RZ ;  /* 0x0000000a0c007c10 */ /* 0x000fe2000ff1e0ff */
[----:B--2---:R-:W-:Y:S01]  /*1470*/  UIMAD.WIDE UR10, UR61, 0x4, UR64 ;  /* 0x000000043d0a78a5 */ /* 0x004fe2000f8e0240 */
[----:B------:R-:W-:Y:S01]  /*1480*/  LOP3.LUT R12, R8, 0x40, RZ, 0xfc, !PT ;  /* 0x00000040080c7812 */ /* 0x000fe200078efcff */
[C---:B------:R-:W-:Y:S01]  /*1490*/  IMAD.WIDE.U32 R2, R19.reuse, UR8, R2 ;  /* 0x0000000813027c25 */ /* 0x040fe2000f8e0002 */
[----:B------:R-:W-:Y:S02]  /*14a0*/  LEA.HI.X.SX32 R7, R10, R11, 0x1, P0 ;  /* 0x0000000b0a077211 */ /* 0x000fe400000f0eff */
[----:B----4-:R-:W-:Y:S01]  /*14b0*/  LEA R238, P0, R0, UR18, 0x2 ;  /* 0x0000001200ee7c11 */ /* 0x010fe2000f8010ff */
[C---:B------:R-:W-:Y:S01]  /*14c0*/  IMAD R6, R19.reuse, UR9, R3 ;  /* 0x0000000913067c24 */ /* 0x040fe2000f8e0203 */
[----:B-1----:R-:W-:Y:S01]  /*14d0*/  LEA R242, P2, R4, UR22, 0x1 ;  /* 0x0000001604f27c11 */ /* 0x002fe2000f8408ff */
[C---:B------:R-:W-:Y:S01]  /*14e0*/  IMAD R3, R19.reuse, UR13, R5 ;  /* 0x0000000d13037c24 */ /* 0x040fe2000f8e0205 */
[----:B------:R-:W-:Y:S01]  /*14f0*/  LEA.HI.X R239, R0, UR19, R7, 0x2, P0 ;  /* 0x0000001300ef7c11 */ /* 0x000fe200080f1407 */
[----:B------:R-:W-:Y:S01]  /*1500*/  UIMAD.WIDE UR18, UR62, 0x4, UR66 ;  /* 0x000000043e1278a5 */ /* 0x000fe2000f8e0242 */
[----:B------:R-:W-:-:S02]  /*1510*/  IADD3 R14, P0, PT, R19, 0x40, RZ ;  /* 0x00000040130e7810 */ /* 0x000fc40007f1e0ff */
[----:B-----5:R-:W-:Y:S02]  /*1520*/  LEA R240, P1, R2, UR20, 0x1 ;  /* 0x0000001402f07c11 */ /* 0x020fe4000f8208ff */
        /* <DEDUP_REMOVED lines=18> */
.L_x_185:
[----:B------:R-:W1:Y:S01]  /*1650*/  LDCU.64 UR10, c[0x0][0x5c0] ;  /* 0x0000b800ff0a77ac */ /* 0x000e620008000a00 */
[----:B------:R-:W-:-:S04]  /*1660*/  UIADD3 UR8, UPT, UPT, UR44, UR46, URZ ;  /* 0x0000002e2c087290 */ /* 0x000fc8000fffe0ff */
[----:B-1----:R-:W-:Y:S02]  /*1670*/  UIMAD.WIDE.U32 UR16, UR8, UR10, URZ ;  /* 0x0000000a081072a5 */ /* 0x002fe4000f8e00ff */
[----:B------:R-:W-:-:S04]  /*1680*/  UIMAD UR8, UR8, UR11, URZ ;  /* 0x0000000b080872a4 */ /* 0x000fc8000f8e02ff */
[----:B------:R-:W-:-:S06]  /*1690*/  UIADD3 UR8, UPT, UPT, UR17, UR8, URZ ;  /* 0x0000000811087290 */ /* 0x000fcc000fffe0ff */
[----:B------:R-:W-:Y:S02]  /*16a0*/  MOV R0, UR8 ;  /* 0x0000000800007c02 */ /* 0x000fe40008000f00 */
.L_x_186:
        /* <DEDUP_REMOVED lines=13> */
.L_x_187:
[----:B------:R-:W1:Y:S01]  /*1780*/  LDCU.64 UR8, c[0x0][0x5c8] ;  /* 0x0000b900ff0877ac */ /* 0x000e620008000a00 */
[----:B------:R-:W-:-:S04]  /*1790*/  UIADD3 UR44, UPT, UPT, UR44, UR46, URZ ;  /* 0x0000002e2c2c7290 */ /* 0x000fc8000fffe0ff */
[----:B-1----:R-:W-:Y:S02]  /*17a0*/  UIMAD.WIDE.U32 UR14, UR44, UR8, URZ ;  /* 0x000000082c0e72a5 */ /* 0x002fe4000f8e00ff */
[----:B------:R-:W-:-:S04]  /*17b0*/  UIMAD UR44, UR44, UR9, URZ ;  /* 0x000000092c2c72a4 */ /* 0x000fc8000f8e02ff */
[----:B------:R-:W-:-:S06]  /*17c0*/  UIADD3 UR44, UPT, UPT, UR15, UR44, URZ ;  /* 0x0000002c0f2c7290 */ /* 0x000fcc000fffe0ff */
[----:B------:R-:W-:-:S07]  /*17d0*/  MOV R10, UR44 ;  /* 0x0000002c000a7c02 */ /* 0x000fce0008000f00 */
.L_x_188:
        /* <DEDUP_REMOVED lines=30> */
.L_x_190:
[----:B------:R-:W-:Y:S05]  /*19c0*/  BSYNC.RECONVERGENT B0 ;  /* 0x0000000000007941 */ /* 0x000fea0003800200 */
.L_x_189:
        /* <DEDUP_REMOVED lines=17> */
.L_x_192:
[----:B------:R-:W-:Y:S05]  /*1ae0*/  BSYNC.RECONVERGENT B0 ;  /* 0x0000000000007941 */ /* 0x000fea0003800200 */
.L_x_191:
        /* <DEDUP_REMOVED lines=27> */
.L_x_194:
[----:B------:R-:W-:Y:S05]  /*1ca0*/  BSYNC.RECONVERGENT B0 ;  /* 0x0000000000007941 */ /* 0x000fea0003800200 */
.L_x_193:
        /* <DEDUP_REMOVED lines=18> */
.L_x_184:
        /* <DEDUP_REMOVED lines=50> */
.L_x_198:
[----:B------:R2:W-:Y:S01]  /*20f0*/  STS.128 [R0+0x13000], RZ ;  /* 0x013000ff00007388 */ /* 0x0005e20000000c00 */
[----:B------:R-:W-:Y:S05]  /*2100*/  BRA `(.L_x_199) ;  /* 0x00000000000c7947 */ /* 0x000fea0003800000 */
.L_x_197:
[----:B------:R1:W-:Y:S04]  /*2110*/  STS.128 [R0+0xf000], RZ ;  /* 0x00f000ff00007388 */ /* 0x0003e80000000c00 */
[----:B------:R1:W-:Y:S04]  /*2120*/  STS.128 [R0+0x11000], RZ ;  /* 0x011000ff00007388 */ /* 0x0003e80000000c00 */
[----:B------:R1:W-:Y:S02]  /*2130*/  STS.128 [R0+0x13000], RZ ;  /* 0x013000ff00007388 */ /* 0x0003e40000000c00 */
.L_x_199:
[----:B------:R-:W-:Y:S05]  /*2140*/  BSYNC.RECONVERGENT B0 ;  /* 0x0000000000007941 */ /* 0x000fea0003800200 */
.L_x_196:
        /* <DEDUP_REMOVED lines=34> */
.L_x_202:
[----:B------:R3:W-:Y:S02]  /*2370*/  STS.128 [R0+0x14000], RZ ;  /* 0x014000ff00007388 */ /* 0x0007e40000000c00 */
.L_x_201:
[----:B------:R-:W-:Y:S05]  /*2380*/  BSYNC.RECONVERGENT B0 ;  /* 0x0000000000007941 */ /* 0x000fea0003800200 */
.L_x_200:
        /* <DEDUP_REMOVED lines=25> */
.L_x_205:
[----:B------:R1:W-:Y:S01]  /*2520*/  STS.128 [R0+0x8000], RZ ;  /* 0x008000ff00007388 */ /* 0x0003e20000000c00 */
[----:B------:R-:W-:Y:S05]  /*2530*/  BRA `(.L_x_206) ;  /* 0x00000000000c7947 */ /* 0x000fea0003800000 */
.L_x_204:
[----:B------:R1:W-:Y:S04]  /*2540*/  STS.128 [R0+0x6000], RZ ;  /* 0x006000ff00007388 */ /* 0x0003e80000000c00 */
[----:B------:R1:W-:Y:S04]  /*2550*/  STS.128 [R0+0x7000], RZ ;  /* 0x007000ff00007388 */ /* 0x0003e80000000c00 */
[----:B------:R1:W-:Y:S02]  /*2560*/  STS.128 [R0+0x8000], RZ ;  /* 0x008000ff00007388 */ /* 0x0003e40000000c00 */
.L_x_206:
[----:B------:R-:W-:Y:S05]  /*2570*/  BSYNC.RECONVERGENT B0 ;  /* 0x0000000000007941 */ /* 0x000fea0003800200 */
.L_x_203:
        /* <DEDUP_REMOVED lines=23> */
.L_x_209:
[----:B------:R1:W-:Y:S01]  /*26f0*/  STS.128 [R236+0x2000], RZ ;  /* 0x002000ffec007388 */ /* 0x0003e20000000c00 */
[----:B------:R-:W-:Y:S05]  /*2700*/  BRA `(.L_x_210) ;  /* 0x00000000000c7947 */ /* 0x000fea0003800000 */
.L_x_208:
[----:B------:R1:W-:Y:S04]  /*2710*/  STS.128 [R236], RZ ;  /* 0x000000ffec007388 */ /* 0x0003e80000000c00 */
[----:B------:R1:W-:Y:S04]  /*2720*/  STS.128 [R236+0x1000], RZ ;  /* 0x001000ffec007388 */ /* 0x0003e80000000c00 */
[----:B------:R1:W-:Y:S02]  /*2730*/  STS.128 [R236+0x2000], RZ ;  /* 0x002000ffec007388 */ /* 0x0003e40000000c00 */
.L_x_210:
[----:B------:R-:W-:Y:S05]  /*2740*/  BSYNC.RECONVERGENT B0 ;  /* 0x0000000000007941 */ /* 0x000fea0003800200 */
.L_x_207:
        /* <DEDUP_REMOVED lines=8> */
[C---:B------:R-:W-:Y:S01]  /*27d0*/  ISETP.GE.AND P3, PT, R245.reuse, UR57, PT ;  /* 0x00000039f5007c0c */ /* 0x040fe2000bf66270 */
[C---:B-1-3--:R-:W-:Y:S01]  /*27e0*/  VIADD R2, R245.reuse, 0x28 ;  /* 0x00000028f5027836 */ /* 0x04afe20000000000 */
[C---:B------:R-:W-:Y:S01]  /*27f0*/  LOP3.LUT R3, R245.reuse, 0x20, RZ, 0xfc, !PT ;  /* 0x00000020f5037812 */ /* 0x040fe200078efcff */
[----:B------:R-:W-:-:S03]  /*2800*/  VIADD R4, R245, 0x8 ;  /* 0x00000008f5047836 */ /* 0x000fc60000000000 */
[----:B------:R-:W-:Y:S01]  /*2810*/  ISETP.GE.AND P0, PT, R2, UR57, PT ;  /* 0x0000003902007c0c */ /* 0x000fe2000bf06270 */
[----:B------:R-:W-:Y:S01]  /*2820*/  IMAD.MOV.U32 R2, RZ, RZ, 0x4 ;  /* 0x00000004ff027424 */ /* 0x000fe200078e00ff */
[----:B------:R-:W-:Y:S02]  /*2830*/  ISETP.GE.AND P1, PT, R3, UR57, PT ;  /* 0x0000003903007c0c */ /* 0x000fe4000bf26270 */
[----:B------:R-:W-:Y:S01]  /*2840*/  ISETP.GE.AND P2, PT, R4, UR57, PT ;  /* 0x0000003904007c0c */ /* 0x000fe2000bf46270 */
[----:B------:R-:W-:-:S05]  /*2850*/  IMAD.WIDE.U32 R2, R245, R2, UR18 ;  /* 0x00000012f5027e25 */ /* 0x000fca000f8e0002 */
[----:B------:R-:W3:Y:S04]  /*2860*/  @!P3 LDG.E R5, desc[UR38][R2.64] ;  /* 0x000000260205b981 */ /* 0x000ee8000c1e1900 */
[----:B------:R-:W5:Y:S04]  /*2870*/  @!P0 LDG.E R250, desc[UR38][R2.64+0xa0] ;  /* 0x0000a02602fa8981 */ /* 0x000f68000c1e1900 */
[----:B------:R-:W5:Y:S04]  /*2880*/  @!P2 LDG.E R252, desc[UR38][R2.64+0x20] ;  /* 0x0000202602fca981 */ /* 0x000f68000c1e1900 */
[----:B------:R1:W5:Y:S01]  /*2890*/  @!P1 LDG.E R251, desc[UR38][R2.64+0x80] ;  /* 0x0000802602fb9981 */ /* 0x000362000c1e1900 */
[----:B------:R-:W-:-:S04]  /*28a0*/  UIMAD UR51, UR51, UR16, URZ ;  /* 0x00000010333372a4 */ /* 0x000fc8000f8e02ff */
[----:B------:R-:W-:Y:S01]  /*28b0*/  UIMAD UR51, UR50, UR17, UR51 ;  /* 0x00000011323372a4 */ /* 0x000fe2000f8e0233 */
[----:B--2---:R-:W-:Y:S02]  /*28c0*/  IMAD R4, R17, UR8, RZ ;  /* 0x0000000811047c24 */ /* 0x004fe4000f8e02ff */
[----:B-1----:R-:W-:-:S04]  /*28d0*/  IMAD.U32 R2, RZ, RZ, UR16 ;  /* 0x00000010ff027e24 */ /* 0x002fc8000f8e00ff */
[----:B------:R-:W-:-:S03]  /*28e0*/  IMAD.WIDE.U32 R2, R2, UR50, R8 ;  /* 0x0000003202027c25 */ /* 0x000fc6000f8e0008 */
[----:B------:R-:W-:-:S04]  /*28f0*/  IADD3 R2, P0, PT, R2, UR54, RZ ;  /* 0x0000003602027c10 */ /* 0x000fc8000ff1e0ff */
[----:B------:R-:W-:Y:S01]  /*2900*/  IADD3.X R3, PT, PT, R18, UR51, R3, P0, !PT ;  /* 0x0000003312037c10 */ /* 0x000fe200087fe403 */
[C---:B------:R-:W-:Y:S01]  /*2910*/  IMAD R10, R13.reuse, UR9, R4 ;  /* 0x000000090d0a7c24 */ /* 0x040fe2000f8e0204 */
[----:B------:R-:W-:Y:S01]  /*2920*/  BSSY.RECONVERGENT B0, `(.L_x_211) ;  /* 0x0000025000007945 */ /* 0x000fe20003800200 */
[----:B---3--:R1:W-:Y:S02]  /*2930*/  STL [R1], R5 ;  /* 0x0000000501007387 */ /* 0x0083e40000100800 */
[----:B-1----:R-:W-:-:S05]  /*2940*/  IMAD.WIDE.U32 R4, R13, UR8, R2 ;  /* 0x000000080d047c25 */ /* 0x002fca000f8e0002 */
        /* <DEDUP_REMOVED lines=29> */
.L_x_213:
[----:B------:R3:W-:Y:S01]  /*2b20*/  STS.128 [R0+0xd000], RZ ;  /* 0x00d000ff00007388 */ /* 0x0007e20000000c00 */
[----:B------:R-:W-:Y:S05]  /*2b30*/  BRA `(.L_x_214) ;  /* 0x00000000000c7947 */ /* 0x000fea0003800000 */
.L_x_212:
[----:B------:R1:W-:Y:S04]  /*2b40*/  STS.128 [R0+0x9000], RZ ;  /* 0x009000ff00007388 */ /* 0x0003e80000000c00 */
[----:B------:R1:W-:Y:S04]  /*2b50*/  STS.128 [R0+0xb000], RZ ;  /* 0x00b000ff00007388 */ /* 0x0003e80000000c00 */
[----:B------:R1:W-:Y:S02]  /*2b60*/  STS.128 [R0+0xd000], RZ ;  /* 0x00d000ff00007388 */ /* 0x0003e40000000c00 */
.L_x_214:
[----:B------:R-:W-:Y:S05]  /*2b70*/  BSYNC.RECONVERGENT B0 ;  /* 0x0000000000007941 */ /* 0x000fea0003800200 */
.L_x_211:
        /* <DEDUP_REMOVED lines=33> */
.L_x_217:
[----:B------:R2:W-:Y:S02]  /*2d90*/  STS.128 [R0+0xe000], RZ ;  /* 0x00e000ff00007388 */ /* 0x0005e40000000c00 */
.L_x_216:
[----:B------:R-:W-:Y:S05]  /*2da0*/  BSYNC.RECONVERGENT B0 ;  /* 0x0000000000007941 */ /* 0x000fea0003800200 */
.L_x_215:
[----:B------:R-:W0:Y:S01]  /*2db0*/  LDGDEPBAR ;  /* 0x00000000000079af */ /* 0x000e220000000000 */
[----:B------:R-:W1:Y:S01]  /*2dc0*/  LDC.64 R10, c[0x0][0x528] ;  /* 0x00014a00ff0a7b82 */ /* 0x000e620000000a00 */
[----:B------:R-:W1:Y:S02]  /*2dd0*/  S2R R231, SR_TID.X ;  /* 0x0000000000e77919 */ /* 0x000e640000002100 */
[----:B-1234-:R-:W-:Y:S02]  /*2de0*/  IMAD.U32 R0, RZ, RZ, UR41 ;  /* 0x00000029ff007e24 */ /* 0x01efe4000f8e00ff */
[C---:B------:R-:W-:Y:S02]  /*2df0*/  IMAD.SHL.U32 R12, R22.reuse, 0x20, RZ ;  /* 0x00000020160c7824 */ /* 0x040fe400078e00ff */
[----:B------:R-:W-:Y:S02]  /*2e00*/  IMAD.U32 R3, RZ, RZ, UR45 ;  /* 0x0000002dff037e24 */ /* 0x000fe4000f8e00ff */
[----:B------:R-:W-:Y:S01]  /*2e10*/  IMAD.SHL.U32 R4, R22, 0x10, RZ ;  /* 0x0000001016047824 */ /* 0x000fe200078e00ff */
[----:B------:R-:W-:Y:S01]  /*2e20*/  LOP3.LUT R246, R246, 0x1, RZ, 0xc0, !PT ;  /* 0x00000001f6f67812 */ /* 0x000fe200078ec0ff */
[----:B------:R-:W-:-:S02]  /*2e30*/  IMAD.SHL.U32 R7, R22, 0x4, RZ ;  /* 0x0000000416077824 */ /* 0x000fc400078e00ff */
[----:B------:R-:W-:Y:S01]  /*2e40*/  IMAD.U32 R2, RZ, RZ, UR42 ;  /* 0x0000002aff027e24 */ /* 0x000fe2000f8e00ff */
[----:B------:R-:W-:Y:S01]  /*2e50*/  LOP3.LUT P0, RZ, R22, 0x4, RZ, 0xc0, !PT ;  /* 0x0000000416ff7812 */ /* 0x000fe2000780c0ff */
[----:B------:R-:W-:Y:S01]  /*2e60*/  UIMAD UR52, UR30, UR52, UR29 ;  /* 0x000000341e3472a4 */ /* 0x000fe2000f8e021d */
[----:B------:R-:W1:Y:S01]  /*2e70*/  LDC R247, c[0x0][0x44c] ;  /* 0x00011300fff77b82 */ /* 0x000e620000000800 */
[----:B------:R-:W2:Y:S01]  /*2e80*/  LDCU UR15, c[0x0][0x3b0] ;  /* 0x00007600ff0f77ac */ /* 0x000ea20008000800 */
[----:B------:R-:W-:Y:S01]  /*2e90*/  UIADD3 UR55, UPT, UPT, UR55, 0x80, -UR43 ;  /* 0x0000008037377890 */ /* 0x000fe2000fffe82b */
[----:B------:R-:W-:-:S05]  /*2ea0*/  DEPBAR.LE SB0, 0x1 ;  /* 0x000080400000791a */ /* 0x000fca0000000000 */
[----:B------:R-:W-:Y:S01]  /*2eb0*/  BAR.SYNC.DEFER_BLOCKING 0x0 ;  /* 0x0000000000007b1d */ /* 0x000fe20000010000 */
[----:B------:R-:W-:-:S05]  /*2ec0*/  USHF.L.U32 UR56, UR56, 0x3, URZ ;  /* 0x0000000338387899 */ /* 0x000fca00080006ff */
[----:B------:R-:W3:Y:S01]  /*2ed0*/  LDCU UR8, c[0x0][0x440] ;  /* 0x00008800ff0877ac */ /* 0x000ee20008000800 */
[----:B------:R-:W4:Y:S01]  /*2ee0*/  LDCU UR9, c[0x0][0x3e0] ;  /* 0x00007c00ff0977ac */ /* 0x000f220008000800 */
[----:B------:R-:W1:Y:S01]  /*2ef0*/  LDCU UR14, c[0x0][0x45c] ;  /* 0x00008b80ff0e77ac */ /* 0x000e620008000800 */
[----:B------:R-:W1:Y:S01]  /*2f00*/  LDCU.U8 UR13, c[0x0][0x4f8] ;  /* 0x00009f00ff0d77ac */ /* 0x000e620008000000 */
[----:B------:R-:W3:Y:S04]  /*2f10*/  LDG.E.64 R8, desc[UR38][R10.64+0x8] ;  /* 0x000008260a087981 */ /* 0x000ee8000c1e1b00 */
[----:B------:R-:W4:Y:S01]  /*2f20*/  LDG.E.64 R10, desc[UR38][R10.64] ;  /* 0x000000260a0a7981 */ /* 0x000f22000c1e1b00 */
[----:B------:R-:W-:Y:S01]  /*2f30*/  IADD3 R0, PT, PT, R0, UR43, R245 ;  /* 0x0000002b00007c10 */ /* 0x000fe2000fffe0f5 */
[----:B------:R-:W-:Y:S01]  /*2f40*/  IMAD R246, R2, 0x4, R246 ;  /* 0x0000000402f67824 */ /* 0x000fe200078e02f6 */
[----:B------:R-:W-:Y:S01]  /*2f50*/  LOP3.LUT R6, R12, 0x20, RZ, 0xc0, !PT ;  /* 0x000000200c067812 */ /* 0x000fe200078ec0ff */
[C---:B------:R-:W-:Y:S01]  /*2f60*/  IMAD.SHL.U32 R13, R231.reuse, 0x20, RZ ;  /* 0x00000020e70d7824 */ /* 0x040fe200078e00ff */
[----:B------:R-:W-:Y:S01]  /*2f70*/  IADD3 R237, PT, PT, R0, -0x1f, -R3 ;  /* 0xffffffe100ed7810 */ /* 0x000fe20007ffe803 */
[C---:B------:R-:W-:Y:S01]  /*2f80*/  IMAD.SHL.U32 R14, R231.reuse, 0x4, RZ ;  /* 0x00000004e70e7824 */ /* 0x040fe200078e00ff */
[----:B------:R-:W-:Y:S01]  /*2f90*/  LOP3.LUT R0, R6, 0x3c00, R4, 0xf8, !PT ;  /* 0x00003c0006007812 */ /* 0x000fe200078ef804 */
[----:B------:R-:W-:Y:S01]  /*2fa0*/  IMAD.SHL.U32 R15, R231, 0x2, RZ ;  /* 0x00000002e70f7824 */ /* 0x000fe200078e00ff */
[----:B------:R-:W-:Y:S01]  /*2fb0*/  SHF.R.U32.HI R3, RZ, 0x4, R22 ;  /* 0x00000004ff037819 */ /* 0x000fe20000011616 */
[----:B------:R-:W-:Y:S01]  /*2fc0*/  USHF.L.U32 UR52, UR52, 0x5, URZ ;  /* 0x0000000534347899 */ /* 0x000fe200080006ff */
[----:B------:R-:W-:Y:S01]  /*2fd0*/  LOP3.LUT R5, R12, 0x120, RZ, 0xc0, !PT ;  /* 0x000001200c057812 */ /* 0x000fe200078ec0ff */
[----:B------:R-:W-:Y:S01]  /*2fe0*/  IMAD.MOV.U32 R229, RZ, RZ, 0x20 ;  /* 0x00000020ffe57424 */ /* 0x000fe200078e00ff */
[----:B------:R-:W-:Y:S01]  /*2ff0*/  LOP3.LUT R7, R7, 0x18, RZ, 0xc0, !PT ;  /* 0x0000001807077812 */ /* 0x000fe200078ec0ff */
[----:B------:R-:W-:Y:S01]  /*3000*/  USHF.R.S32.HI UR16, URZ, 0x1f, UR52 ;  /* 0x0000001fff107899 */ /* 0x000fe20008011434 */
[----:B------:R-:W-:Y:S01]  /*3010*/  LOP3.LUT R2, R0, 0x100, R4, 0xf8, !PT ;  /* 0x0000010000027812 */ /* 0x000fe200078ef804 */
[----:B------:R-:W-:Y:S01]  /*3020*/  IMAD.MOV.U32 R228, RZ, RZ, 0x20 ;  /* 0x00000020ffe47424 */ /* 0x000fe200078e00ff */
[----:B------:R-:W-:Y:S01]  /*3030*/  LOP3.LUT R0, R3, 0x8, RZ, 0xc0, !PT ;  /* 0x0000000803007812 */ /* 0x000fe200078ec0ff */
[----:B------:R-:W-:Y:S01]  /*3040*/  IMAD.MOV.U32 R244, RZ, RZ, R236 ;  /* 0x000000fffff47224 */ /* 0x000fe200078e00ec */
[----:B------:R-:W-:-:S02]  /*3050*/  LOP3.LUT R5, R5, 0x200, R4, 0xf8, !PT ;  /* 0x0000020005057812 */ /* 0x000fc400078ef804 */
[----:B------:R-:W-:Y:S02]  /*3060*/  CS2R R126, SRZ ;  /* 0x00000000007e7805 */ /* 0x000fe4000001ff00 */
[----:B------:R-:W-:Y:S02]  /*3070*/  LOP3.LUT R4, R7, 0xc0, R12, 0xf8, !PT ;  /* 0x000000c007047812 */ /* 0x000fe400078ef80c */
[----:B------:R-:W-:Y:S02]  /*3080*/  CS2R R124, SRZ ;  /* 0x00000000007c7805 */ /* 0x000fe4000001ff00 */
[--C-:B------:R-:W-:Y:S02]  /*3090*/  LOP3.LUT R0, R0, 0x10, R22.reuse, 0xf8, !PT ;  /* 0x0000001000007812 */ /* 0x100fe400078ef816 */
[----:B------:R-:W-:Y:S02]  /*30a0*/  CS2R R130, SRZ ;  /* 0x0000000000827805 */ /* 0x000fe4000001ff00 */
[----:B------:R-:W-:-:S02]  /*30b0*/  LOP3.LUT R3, R4, 0x8, R22, 0x78, !PT ;  /* 0x0000000804037812 */ /* 0x000fc400078e7816 */
[----:B------:R-:W-:Y:S02]  /*30c0*/  CS2R R128, SRZ ;  /* 0x0000000000807805 */ /* 0x000fe4000001ff00 */
[----:B------:R-:W-:Y:S02]  /*30d0*/  LOP3.LUT R4, R4, 0x8, R16, 0x78, !PT ;  /* 0x0000000804047812 */ /* 0x000fe400078e7810 */
[----:B------:R-:W-:Y:S02]  /*30e0*/  CS2R R122, SRZ ;  /* 0x00000000007a7805 */ /* 0x000fe4000001ff00 */
[----:B------:R-:W-:Y:S02]  /*30f0*/  LOP3.LUT R0, R0, 0xc0, R12, 0xf8, !PT ;  /* 0x000000c000007812 */ /* 0x000fe400078ef80c */
[----:B------:R-:W-:Y:S02]  /*3100*/  CS2R R120, SRZ ;  /* 0x0000000000787805 */ /* 0x000fe4000001ff00 */
[----:B------:R-:W-:-:S02]  /*3110*/  LOP3.LUT R6, R13, 0xc0, RZ, 0xc0, !PT ;  /* 0x000000c00d067812 */ /* 0x000fc400078ec0ff */
[----:B------:R-:W-:Y:S02]  /*3120*/  CS2R R118, SRZ ;  /* 0x0000000000767805 */ /* 0x000fe4000001ff00 */
[----:B------:R-:W-:Y:S01]  /*3130*/  LOP3.LUT R4, R5, R4, RZ, 0xfc, !PT ;  /* 0x0000000405047212 */ /* 0x000fe200078efcff */
[----:B------:R-:W-:Y:S01]  /*3140*/  IMAD.SHL.U32 R5, R231, 0x10, RZ ;  /* 0x00000010e7057824 */ /* 0x000fe200078e00ff */
[----:B------:R-:W-:Y:S02]  /*3150*/  LOP3.LUT R3, R2, R3, RZ, 0xfc, !PT ;  /* 0x0000000302037212 */ /* 0x000fe400078efcff */
[----:B------:R-:W-:Y:S02]  /*3160*/  CS2R R116, SRZ ;  /* 0x0000000000747805 */ /* 0x000fe4000001ff00 */
[----:B------:R-:W-:Y:S02]  /*3170*/  LOP3.LUT R0, R0, R7, RZ, 0x3c, !PT ;  /* 0x0000000700007212 */ /* 0x000fe400078e3cff */
[----:B------:R-:W-:-:S02]  /*3180*/  CS2R R110, SRZ ;  /* 0x00000000006e7805 */ /* 0x000fc4000001ff00 */
[----:B------:R-:W-:Y:S02]  /*3190*/  LOP3.LUT R6, R6, 0x18, R14, 0xf8, !PT ;  /* 0x0000001806067812 */ /* 0x000fe400078ef80e */
[----:B------:R-:W-:Y:S02]  /*31a0*/  CS2R R108, SRZ ;  /* 0x00000000006c7805 */ /* 0x000fe4000001ff00 */
[----:B------:R-:W-:Y:S02]  /*31b0*/  LOP3.LUT R2, R13, 0x120, RZ, 0xc0, !PT ;  /* 0x000001200d027812 */ /* 0x000fe400078ec0ff */
[----:B------:R-:W-:Y:S02]  /*31c0*/  CS2R R114, SRZ ;  /* 0x0000000000727805 */ /* 0x000fe4000001ff00 */
[----:B------:R-:W-:Y:S02]  /*31d0*/  SHF.R.U32.HI R232, RZ, 0x1, R231 ;  /* 0x00000001ffe87819 */ /* 0x000fe400000116e7 */
[----:B------:R-:W-:-:S02]  /*31e0*/  CS2R R112, SRZ ;  /* 0x0000000000707805 */ /* 0x000fc4000001ff00 */
[----:B------:R-:W-:Y:S02]  /*31f0*/  LOP3.LUT R224, R0, 0x120, R12, 0xf8, !PT ;  /* 0x0000012000e07812 */ /* 0x000fe400078ef80c */
[----:B------:R-:W-:Y:S02]  /*3200*/  CS2R R106, SRZ ;  /* 0x00000000006a7805 */ /* 0x000fe4000001ff00 */
[----:B------:R-:W-:Y:S02]  /*3210*/  LOP3.LUT R2, R2, 0x200, R5, 0xf8, !PT ;  /* 0x0000020002027812 */ /* 0x000fe400078ef805 */
[----:B------:R-:W-:Y:S02]  /*3220*/  CS2R R104, SRZ ;  /* 0x0000000000687805 */ /* 0x000fe4000001ff00 */
[----:B------:R-:W-:Y:S02]  /*3230*/  LOP3.LUT R0, R6, 0x8, R232, 0x78, !PT ;  /* 0x0000000806007812 */ /* 0x000fe400078e78e8 */
[----:B------:R-:W-:-:S02]  /*3240*/  CS2R R102, SRZ ;  /* 0x0000000000667805 */ /* 0x000fc4000001ff00 */
[----:B------:R-:W-:Y:S02]  /*3250*/  LEA R226, R3, UR5, 0x1 ;  /* 0x0000000503e27c11 */ /* 0x000fe4000f8e08ff */
[----:B------:R-:W-:Y:S02]  /*3260*/  CS2R R100, SRZ ;  /* 0x0000000000647805 */ /* 0x000fe4000001ff00 */
[----:B------:R-:W-:Y:S02]  /*3270*/  LOP3.LUT R230, R2, R0, RZ, 0xfc, !PT ;  /* 0x0000000002e67212 */ /* 0x000fe400078efcff */
[----:B------:R-:W-:Y:S02]  /*3280*/  CS2R R94, SRZ ;  /* 0x00000000005e7805 */ /* 0x000fe4000001ff00 */
[----:B------:R-:W-:Y:S01]  /*3290*/  LOP3.LUT R5, R5, 0x1c0, RZ, 0xc0, !PT ;  /* 0x000001c005057812 */ /* 0x000fe200078ec0ff */
[C---:B------:R-:W-:Y:S01]  /*32a0*/  VIADD R2, R226.reuse, 0xf000 ;  /* 0x0000f000e2027836 */ /* 0x040fe20000000000 */
[----:B------:R-:W1:Y:S01]  /*32b0*/  LDSM.16.M88.4 R176, [R226+0xf000] ;  /* 0x00f00000e2b0783b */ /* 0x000e620000000200 */
[----:B------:R-:W-:Y:S01]  /*32c0*/  VIADD R220, R226, 0xf020 ;  /* 0x0000f020e2dc7836 */ /* 0x000fe20000000000 */
[----:B------:R-:W-:Y:S01]  /*32d0*/  LOP3.LUT R13, R13, 0x7400, RZ, 0xc0, !PT ;  /* 0x000074000d0d7812 */ /* 0x000fe200078ec0ff */
[----:B------:R-:W-:Y:S01]  /*32e0*/  @P0 VIADD R220, R2, 0xffffffe0 ;  /* 0xffffffe002dc0836 */ /* 0x000fe20000000000 */
[----:B------:R-:W1:Y:S01]  /*32f0*/  LDSM.16.M88.4 R180, [R226+0xf400] ;  /* 0x00f40000e2b4783b */ /* 0x000e620000000200 */
[----:B------:R-:W-:-:S02]  /*3300*/  LOP3.LUT R0, R5, 0x38, R15, 0xf8, !PT ;  /* 0x0000003805007812 */ /* 0x000fc400078ef80f */
[----:B------:R-:W-:Y:S02]  /*3310*/  CS2R R92, SRZ ;  /* 0x00000000005c7805 */ /* 0x000fe4000001ff00 */
[----:B------:R-:W-:Y:S01]  /*3320*/  LOP3.LUT R3, R13, 0x6, R15, 0xf8, !PT ;  /* 0x000000060d037812 */ /* 0x000fe200078ef80f */
[----:B------:R-:W1:Y:S01]  /*3330*/  LDSM.16.M88.4 R184, [R220] ;  /* 0x00000000dcb8783b */ /* 0x000e620000000200 */
[----:B------:R-:W-:Y:S02]  /*3340*/  LOP3.LUT R0, R0, 0x20, R232, 0x78, !PT ;  /* 0x0000002000007812 */ /* 0x000fe400078e78e8 */
[----:B------:R-:W-:Y:S02]  /*3350*/  CS2R R98, SRZ ;  /* 0x0000000000627805 */ /* 0x000fe4000001ff00 */
[----:B------:R-:W-:Y:S01]  /*3360*/  SEL R229, R229, 0xffffffe0, !P0 ;  /* 0xffffffe0e5e57807 */ /* 0x000fe20004000000 */
[----:B------:R-:W1:Y:S01]  /*3370*/  LDSM.16.M88.4 R188, [R220+0x400] ;  /* 0x00040000dcbc783b */ /* 0x000e620000000200 */
[----:B------:R-:W-:-:S02]  /*3380*/  LOP3.LUT R0, R3, R0, RZ, 0xfc, !PT ;  /* 0x0000000003007212 */ /* 0x000fc400078efcff */
[----:B------:R-:W-:Y:S02]  /*3390*/  CS2R R96, SRZ ;  /* 0x0000000000607805 */ /* 0x000fe4000001ff00 */
[----:B------:R-:W-:Y:S01]  /*33a0*/  LEA R225, R4, UR5, 0x1 ;  /* 0x0000000504e17c11 */ /* 0x000fe2000f8e08ff */
[----:B------:R-:W1:Y:S01]  /*33b0*/  LDSM.16.M88.4 R200, [R220+0x2000] ;  /* 0x00200000dcc8783b */ /* 0x000e620000000200 */
[----:B------:R-:W-:Y:S02]  /*33c0*/  LEA R224, R224, UR5, 0x1 ;  /* 0x00000005e0e07c11 */ /* 0x000fe4000f8e08ff */
[----:B------:R-:W-:Y:S02]  /*33d0*/  CS2R R90, SRZ ;  /* 0x00000000005a7805 */ /* 0x000fe4000001ff00 */
[----:B------:R-:W-:Y:S01]  /*33e0*/  LOP3.LUT P0, RZ, R231, 0x2, RZ, 0xc0, !PT ;  /* 0x00000002e7ff7812 */ /* 0x000fe2000780c0ff */
[----:B------:R-:W1:Y:S01]  /*33f0*/  LDSM.16.M88.4 R204, [R220+0x2400] ;  /* 0x00240000dccc783b */ /* 0x000e620000000200 */
[----:B------:R-:W-:-:S02]  /*3400*/  CS2R R88, SRZ ;  /* 0x0000000000587805 */ /* 0x000fc4000001ff00 */
[----:B------:R-:W-:Y:S02]  /*3410*/  CS2R R86, SRZ ;  /* 0x0000000000567805 */ /* 0x000fe4000001ff00 */
[----:B------:R-:W-:Y:S01]  /*3420*/  CS2R R84, SRZ ;  /* 0x0000000000547805 */ /* 0x000fe2000001ff00 */
[----:B------:R-:W1:Y:S01]  /*3430*/  LDSM.16.M88.4 R216, [R220+0x4000] ;  /* 0x00400000dcd8783b */ /* 0x000e620000000200 */
[----:B------:R-:W-:Y:S02]  /*3440*/  CS2R R78, SRZ ;  /* 0x00000000004e7805 */ /* 0x000fe4000001ff00 */
[----:B------:R-:W-:Y:S02]  /*3450*/  CS2R R76, SRZ ;  /* 0x00000000004c7805 */ /* 0x000fe4000001ff00 */
[----:B------:R-:W-:Y:S01]  /*3460*/  CS2R R82, SRZ ;  /* 0x0000000000527805 */ /* 0x000fe2000001ff00 */
        /* <DEDUP_REMOVED lines=20> */
[----:B------:R3:W-:Y:S01]  /*35b0*/  STL [R1+0x8], R0 ;  /* 0x0000080001007387 */ /* 0x0007e20000100800 */
[----:B------:R-:W-:Y:S02]  /*35c0*/  CS2R R50, SRZ ;  /* 0x0000000000327805 */ /* 0x000fe4000001ff00 */
[----:B------:R-:W-:Y:S02]  /*35d0*/  CS2R R48, SRZ ;  /* 0x0000000000307805 */ /* 0x000fe4000001ff00 */
[----:B------:R-:W-:Y:S02]  /*35e0*/  CS2R R42, SRZ ;  /* 0x00000000002a7805 */ /* 0x000fe4000001ff00 */
[----:B------:R-:W-:-:S02]  /*35f0*/  CS2R R40, SRZ ;  /* 0x0000000000287805 */ /* 0x000fc4000001ff00 */
[----:B------:R-:W-:Y:S02]  /*3600*/  CS2R R38, SRZ ;  /* 0x0000000000267805 */ /* 0x000fe4000001ff00 */
[----:B------:R-:W-:Y:S01]  /*3610*/  CS2R R36, SRZ ;  /* 0x0000000000247805 */ /* 0x000fe2000001ff00 */
[----:B------:R-:W-:Y:S01]  /*3620*/  VIADD R246, R246, 0xfffffffc ;  /* 0xfffffffcf6f67836 */ /* 0x000fe20000000000 */
[----:B------:R-:W-:Y:S01]  /*3630*/  SEL R228, R228, 0xffffffe0, !P0 ;  /* 0xffffffe0e4e47807 */ /* 0x000fe20004000000 */
[----:B------:R-:W-:Y:S01]  /*3640*/  VIADD R225, R225, UR12 ;  /* 0x0000000ce1e17c36 */ /* 0x000fe20008000000 */
[----:B--2---:R-:W-:Y:S01]  /*3650*/  USHF.L.U32 UR15, UR15, 0x6, URZ ;  /* 0x000000060f0f7899 */ /* 0x004fe200080006ff */
[----:B------:R-:W-:Y:S02]  /*3660*/  VIADD R224, R224, UR12 ;  /* 0x0000000ce0e07c36 */ /* 0x000fe40008000000 */
[----:B------:R-:W-:Y:S01]  /*3670*/  IMAD.IADD R227, R226, 0x1, R229 ;  /* 0x00000001e2e37824 */ /* 0x000fe200078e02e5 */
[----:B---3--:R-:W-:-:S04]  /*3680*/  IADD3 R248, P2, P1, R8, UR52, R248 ;  /* 0x0000003408f87c10 */ /* 0x008fc8000f95e0f8 */
[----:B------:R-:W-:Y:S01]  /*3690*/  IADD3.X R0, PT, PT, R9, UR16, RZ, P2, P1 ;  /* 0x0000001009007c10 */ /* 0x000fe200097e24ff */
[----:B------:R-:W2:Y:S01]  /*36a0*/  LDCU UR16, c[0x0][0x590] ;  /* 0x0000b200ff1077ac */ /* 0x000ea20008000800 */
[C---:B------:R-:W-:Y:S01]  /*36b0*/  LOP3.LUT P1, RZ, R231.reuse, 0x4, RZ, 0xc0, !PT ;  /* 0x00000004e7ff7812 */ /* 0x040fe2000782c0ff */
[----:B------:R-:W-:Y:S01]  /*36c0*/  IMAD.WIDE.U32 R248, R248, -0x2daee0ad, RZ ;  /* 0xd2511f53f8f87825 */ /* 0x000fe200078e00ff */
[----:B------:R-:W-:Y:S01]  /*36d0*/  LOP3.LUT P2, RZ, R231, 0x8, RZ, 0xc0, !PT ;  /* 0x00000008e7ff7812 */ /* 0x000fe2000784c0ff */
[----:B------:R3:W-:Y:S01]  /*36e0*/  STL [R1+0x4], R0 ;  /* 0x0000040001007387 */ /* 0x0007e20000100800 */
[----:B--2---:R-:W-:Y:S01]  /*36f0*/  USHF.L.U32 UR16, UR16, 0x6, URZ ;  /* 0x0000000610107899 */ /* 0x004fe200080006ff */
[----:B----4-:R-:W-:Y:S02]  /*3700*/  R2UR UR58, R11 ;  /* 0x000000000b3a72ca */ /* 0x010fe400000e0000 */
[----:B------:R-:W-:Y:S01]  /*3710*/  R2UR UR59, R10 ;  /* 0x000000000a3b72ca */ /* 0x000fe200000e0000 */
[----:B---3--:R-:W-:-:S10]  /*3720*/  IMAD.MOV.U32 R0, RZ, RZ, 0x10 ;  /* 0x00000010ff007424 */ /* 0x008fd400078e00ff */
[----:B------:R-:W-:Y:S01]  /*3730*/  UIADD3 UR54, UPT, UPT, UR58, -0x4498517b, URZ ;  /* 0xbb67ae853a367890 */ /* 0x000fe2000fffe0ff */
[----:B------:R-:W-:Y:S01]  /*3740*/  SEL R0, R0, 0xfffffff0, !P1 ;  /* 0xfffffff000007807 */ /* 0x000fe20004800000 */
[----:B------:R-:W-:Y:S02]  /*3750*/  UIADD3 UR57, UPT, UPT, UR59, -0x61c88647, URZ ;  /* 0x9e3779b93b397890 */ /* 0x000fe4000fffe0ff */
[----:B------:R-:W-:Y:S02]  /*3760*/  UIADD3 UR52, UPT, UPT, UR59, 0x3c6ef372, URZ ;  /* 0x3c6ef3723b347890 */ /* 0x000fe4000fffe0ff */
[----:B------:R-:W-:Y:S02]  /*3770*/  UIADD3 UR51, UPT, UPT, UR58, 0x76cf5d0a, URZ ;  /* 0x76cf5d0a3a337890 */ /* 0x000fe4000fffe0ff */
[----:B------:R-:W-:Y:S02]  /*3780*/  UIADD3 UR50, UPT, UPT, UR59, -0x255992d5, URZ ;  /* 0xdaa66d2b3b327890 */ /* 0x000fe4000fffe0ff */
[----:B------:R-:W-:-:S02]  /*3790*/  UIADD3 UR45, UPT, UPT, UR58, 0x32370b8f, URZ ;  /* 0x32370b8f3a2d7890 */ /* 0x000fc4000fffe0ff */
[----:B------:R-:W-:Y:S02]  /*37a0*/  UIADD3 UR30, UPT, UPT, UR59, 0x78dde6e4, URZ ;  /* 0x78dde6e43b1e7890 */ /* 0x000fe4000fffe0ff */
[----:B------:R-:W-:Y:S02]  /*37b0*/  UIADD3 UR23, UPT, UPT, UR58, -0x126145ec, URZ ;  /* 0xed9eba143a177890 */ /* 0x000fe4000fffe0ff */
[----:B------:R-:W-:Y:S02]  /*37c0*/  UIADD3 UR22, UPT, UPT, UR59, 0x1715609d, URZ ;  /* 0x1715609d3b167890 */ /* 0x000fe4000fffe0ff */
[----:B------:R-:W-:Y:S02]  /*37d0*/  UIADD3 UR21, UPT, UPT, UR58, -0x56f99767, URZ ;  /* 0xa90668993a157890 */ /* 0x000fe4000fffe0ff */
[----:B------:R-:W-:Y:S02]  /*37e0*/  UIADD3 UR20, UPT, UPT, UR59, -0x4ab325aa, URZ ;  /* 0xb54cda563b147890 */ /* 0x000fe4000fffe0ff */
[----:B-1----:R-:W-:-:S12]  /*37f0*/  UIADD3 UR17, UPT, UPT, UR58, 0x646e171e, URZ ;  /* 0x646e171e3a117890 */ /* 0x002fd8000fffe0ff */
.L_x_220:
[----:B------:R-:W0:Y:S01]  /*3800*/  LDGDEPBAR ;  /* 0x00000000000079af */ /* 0x000e220000000000 */
[----:B------:R-:W-:Y:S01]  /*3810*/  IMAD.IADD R0, R225, 0x1, R229 ;  /* 0x00000001e1007824 */ /* 0x000fe200078e02e5 */
[----:B------:R-:W-:Y:S01]  /*3820*/  SHF.R.U32.HI R233, RZ, 0x6, R231 ;  /* 0x00000006ffe97819 */ /* 0x000fe200000116e7 */
[----:B------:R-:W-:Y:S05]  /*3830*/  VIADD R2, R246, 0x2 ;  /* 0x00000002f6027836 */ /* 0x000fea0000000000 */
[----:B------:R-:W2:Y:S01]  /*3840*/  LDL R3, [R1+0x4] ;  /* 0x0000040001037983 */ /* 0x000ea20000100800 */
[----:B------:R-:W-:Y:S01]  /*3850*/  USHF.L.U32 UR12, UR47, 0x7, URZ ;  /* 0x000000072f0c7899 */ /* 0x000fe200080006ff */
[----:B-----5:R-:W-:Y:S01]  /*3860*/  FSETP.NEU.FTZ.AND P5, PT, R252, -INF , PT ;  /* 0xff800000fc00780b */ /* 0x020fe20003fbd000 */
[----:B------:R-:W-:Y:S01]  /*3870*/  UIADD3 UR41, UPT, UPT, UR41, -0x40, URZ ;  /* 0xffffffc029297890 */ /* 0x000fe2000fffe0ff */
[----:B------:R-:W3:Y:S01]  /*3880*/  LDL R234, [R1+0x8] ;  /* 0x0000080001ea7983 */ /* 0x000ee20000100800 */
[----:B------:R-:W-:Y:S01]  /*3890*/  UIADD3 UR12, UPT, UPT, UR12, 0x80, URZ ;  /* 0x000000800c0c7890 */ /* 0x000fe2000fffe0ff */
[----:B------:R-:W-:Y:S01]  /*38a0*/  FSETP.NEU.FTZ.AND P3, PT, R250, -INF , PT ;  /* 0xff800000fa00780b */ /* 0x000fe20003f7d000 */
[----:B------:R-:W-:Y:S01]  /*38b0*/  UISETP.GE.AND UP0, UPT, UR41, UR55, UPT ;  /* 0x000000372900728c */ /* 0x000fe2000bf06270 */
[----:B------:R-:W-:Y:S01]  /*38c0*/  FSETP.NEU.FTZ.AND P4, PT, R251, -INF , PT ;  /* 0xff800000fb00780b */ /* 0x000fe20003f9d000 */
[----:B------:R-:W-:Y:S02]  /*38d0*/  UIADD3 UR42, UPT, UPT, UR42, -0x1, URZ ;  /* 0xffffffff2a2a7890 */ /* 0x000fe4000fffe0ff */
[----:B------:R-:W-:Y:S06]  /*38e0*/  UISETP.LT.AND UP0, UPT, UR12, UR43, UP0 ;  /* 0x0000002b0c00728c */ /* 0x000fec0008701270 */
[----:B------:R-:W-:Y:S01]  /*38f0*/  PLOP3.LUT P0, PT, PT, PT, UP0, 0x80, 0x8 ;  /* 0x000000000008781c */ /* 0x000fe20003f0f008 */
[----:B------:R-:W-:Y:S01]  /*3900*/  UISETP.GT.AND UP0, UPT, UR42, UR53, UPT ;  /* 0x000000352a00728c */ /* 0x000fe2000bf04270 */
[----:B------:R-:W-:Y:S04]  /*3910*/  DEPBAR.LE SB0, 0x0 ;  /* 0x000080000000791a */ /* 0x000fe80000000000 */
[----:B------:R-:W-:Y:S06]  /*3920*/  BAR.SYNC.DEFER_BLOCKING 0x0 ;  /* 0x0000000000007b1d */ /* 0x000fec0000010000 */
[----:B------:R-:W-:Y:S08]  /*3930*/  LDSM.16.M88.4 R32, [R225] ;  /* 0x00000000e120783b */ /* 0x000ff00000000200 */
[----:B------:R-:W1:Y:S08]  /*3940*/  LDSM.16.M88.4 R16, [R226+0x9000] ;  /* 0x00900000e210783b */ /* 0x000e700000000200 */
[----:B------:R-:W4:Y:S08]  /*3950*/  LDSM.16.M88.4 R28, [R225+0x800] ;  /* 0x00080000e11c783b */ /* 0x000f300000000200 */
[----:B------:R-:W4:Y:S08]  /*3960*/  LDSM.16.M88.4 R132, [R226+0x9400] ;  /* 0x00940000e284783b */ /* 0x000f300000000200 */
[----:B------:R-:W-:Y:S08]  /*3970*/  LDSM.16.M88.4 R136, [R0] ;  /* 0x000000000088783b */ /* 0x000ff00000000200 */
[----:B------:R-:W4:Y:S01]  /*3980*/  LDSM.16.M88.4 R140, [R227+0x9000] ;  /* 0x00900000e38c783b */ /* 0x000f220000000200 */
[-C--:B-1----:R-:W-:Y:S07]  /*3990*/  HMMA.16816.F32 R4, R32, R16.reuse, RZ ;  /* 0x000000102004723c */ /* 0x082fee00000018ff */
[----:B------:R-:W1:Y:S01]  /*39a0*/  LDSM.16.M88.4 R144, [R0+0x800] ;  /* 0x000800000090783b */ /* 0x000e620000000200 */
[C---:B----4-:R-:W-:Y:S07]  /*39b0*/  HMMA.16816.F32 R8, R28.reuse, R16, RZ ;  /* 0x000000101c08723c */ /* 0x050fee00000018ff */
[----:B------:R-:W4:Y:S01]  /*39c0*/  LDSM.16.M88.4 R148, [R227+0x9400] ;  /* 0x00940000e394783b */ /* 0x000f220000000200 */
[-C--:B------:R-:W-:Y:S07]  /*39d0*/  HMMA.16816.F32 R12, R28, R18.reuse, RZ ;  /* 0x000000121c0c723c */ /* 0x080fee00000018ff */
[----:B------:R-:W-:Y:S01]  /*39e0*/  LDSM.16.M88.4 R152, [R225+0x1000] ;  /* 0x00100000e198783b */ /* 0x000fe20000000200 */
[C---:B------:R-:W-:Y:S07]  /*39f0*/  HMMA.16816.F32 R16, R32.reuse, R18, RZ ;  /* 0x000000122010723c */ /* 0x040fee00000018ff */
[----:B------:R-:W4:Y:S01]  /*3a00*/  LDSM.16.M88.4 R156, [R226+0xb000] ;  /* 0x00b00000e29c783b */ /* 0x000f220000000200 */
[-C--:B------:R-:W-:Y:S07]  /*3a10*/  HMMA.16816.F32 R20, R32, R132.reuse, RZ ;  /* 0x000000842014723c */ /* 0x080fee00000018ff */
[----:B------:R-:W4:Y:S01]  /*3a20*/  LDSM.16.M88.4 R160, [R225+0x1800] ;  /* 0x00180000e1a0783b */ /* 0x000f220000000200 */
[C---:B------:R-:W-:Y:S07]  /*3a30*/  HMMA.16816.F32 R24, R28.reuse, R132, RZ ;  /* 0x000000841c18723c */ /* 0x040fee00000018ff */
[----:B------:R-:W4:Y:S01]  /*3a40*/  LDSM.16.M88.4 R164, [R226+0xb400] ;  /* 0x00b40000e2a4783b */ /* 0x000f220000000200 */
[-C--:B------:R-:W-:Y:S07]  /*3a50*/  HMMA.16816.F32 R28, R28, R134.reuse, RZ ;  /* 0x000000861c1c723c */ /* 0x080fee00000018ff */
[----:B------:R-:W-:Y:S01]  /*3a60*/  LDSM.16.M88.4 R168, [R0+0x1800] ;  /* 0x0018000000a8783b */ /* 0x000fe20000000200 */
[----:B------:R-:W-:Y:S07]  /*3a70*/  HMMA.16816.F32 R32, R32, R134, RZ ;  /* 0x000000862020723c */ /* 0x000fee00000018ff */
[----:B------:R-:W-:Y:S01]  /*3a80*/  LDSM.16.M88.4 R132, [R0+0x1000] ;  /* 0x001000000084783b */ /* 0x000fe20000000200 */
[-C--:B------:R-:W-:Y:S07]  /*3a90*/  HMMA.16816.F32 R4, R136, R140.reuse, R4 ;  /* 0x0000008c8804723c */ /* 0x080fee0000001804 */
[----:B------:R-:W-:Y:S01]  /*3aa0*/  LDSM.16.M88.4 R172, [R227+0xb400] ;  /* 0x00b40000e3ac783b */ /* 0x000fe20000000200 */
[C---:B-1----:R-:W-:Y:S08]  /*3ab0*/  HMMA.16816.F32 R8, R144.reuse, R140, R8 ;  /* 0x0000008c9008723c */ /* 0x042ff00000001808 */
[-C--:B------:R-:W-:Y:S08]  /*3ac0*/  HMMA.16816.F32 R12, R144, R142.reuse, R12 ;  /* 0x0000008e900c723c */ /* 0x080ff0000000180c */
[C---:B------:R-:W-:Y:S01]  /*3ad0*/  HMMA.16816.F32 R16, R136.reuse, R142, R16 ;  /* 0x0000008e8810723c */ /* 0x040fe20000001810 */
[----:B------:R-:W1:Y:S07]  /*3ae0*/  LDSM.16.M88.4 R140, [R227+0xb000] ;  /* 0x00b00000e38c783b */ /* 0x000e6e0000000200 */
[-C--:B----4-:R-:W-:Y:S08]  /*3af0*/  HMMA.16816.F32 R20, R136, R148.reuse, R20 ;  /* 0x000000948814723c */ /* 0x090ff00000001814 */
[C---:B------:R-:W-:Y:S08]  /*3b00*/  HMMA.16816.F32 R24, R144.reuse, R148, R24 ;  /* 0x000000949018723c */ /* 0x040ff00000001818 */
[-C--:B------:R-:W-:Y:S01]  /*3b10*/  HMMA.16816.F32 R28, R144, R150.reuse, R28 ;  /* 0x00000096901c723c */ /* 0x080fe2000000181c */
[----:B------:R-:W-:Y:S07]  /*3b20*/  LDSM.16.M88.4 R144, [R226+0xd000] ;  /* 0x00d00000e290783b */ /* 0x000fee0000000200 */
[----:B------:R-:W-:Y:S01]  /*3b30*/  HMMA.16816.F32 R32, R136, R150, R32 ;  /* 0x000000968820723c */ /* 0x000fe20000001820 */
[----:B------:R-:W4:Y:S07]  /*3b40*/  LDSM.16.M88.4 R136, [R225+0x2000] ;  /* 0x00200000e188783b */ /* 0x000f2e0000000200 */
[-C--:B------:R-:W-:Y:S01]  /*3b50*/  HMMA.16816.F32 R4, R152, R156.reuse, R4 ;  /* 0x0000009c9804723c */ /* 0x080fe20000001804 */
[----:B------:R-:W4:Y:S07]  /*3b60*/  LDSM.16.M88.4 R148, [R225+0x2800] ;  /* 0x00280000e194783b */ /* 0x000f2e0000000200 */
[C---:B------:R-:W-:Y:S08]  /*3b70*/  HMMA.16816.F32 R8, R160.reuse, R156, R8 ;  /* 0x0000009ca008723c */ /* 0x040ff00000001808 */
[-C--:B------:R-:W-:Y:S08]  /*3b80*/  HMMA.16816.F32 R12, R160, R158.reuse, R12 ;  /* 0x0000009ea00c723c */ /* 0x080ff0000000180c */
[C---:B------:R-:W-:Y:S01]  /*3b90*/  HMMA.16816.F32 R16, R152.reuse, R158, R16 ;  /* 0x0000009e9810723c */ /* 0x040fe20000001810 */
[----:B------:R-:W2:Y:S07]  /*3ba0*/  LDSM.16.M88.4 R156, [R226+0xd400] ;  /* 0x00d40000e29c783b */ /* 0x000eae0000000200 */
[-C--:B------:R-:W-:Y:S08]  /*3bb0*/  HMMA.16816.F32 R20, R152, R164.reuse, R20 ;  /* 0x000000a49814723c */ /* 0x080ff00000001814 */
[C---:B------:R-:W-:Y:S08]  /*3bc0*/  HMMA.16816.F32 R24, R160.reuse, R164, R24 ;  /* 0x000000a4a018723c */ /* 0x040ff00000001818 */
[-C--:B------:R-:W-:Y:S08]  /*3bd0*/  HMMA.16816.F32 R28, R160, R166.reuse, R28 ;  /* 0x000000a6a01c723c */ /* 0x080ff0000000181c */
[----:B------:R-:W-:Y:S01]  /*3be0*/  HMMA.16816.F32 R32, R152, R166, R32 ;  /* 0x000000a69820723c */ /* 0x000fe20000001820 */
[----:B------:R-:W2:Y:S01]  /*3bf0*/  LDL R153, [R1] ;  /* 0x0000000001997983 */ /* 0x000ea20000100800 */
[----:B------:R-:W-:Y:S02]  /*3c00*/  IMAD.MOV.U32 R167, RZ, RZ, 0x20 ;  /* 0x00000020ffa77424 */ /* 0x000fe400078e00ff */
[----:B------:R-:W-:Y:S04]  /*3c10*/  IMAD.MOV.U32 R166, RZ, RZ, 0x18 ;  /* 0x00000018ffa67424 */ /* 0x000fe800078e00ff */
[-C--:B-1----:R-:W-:Y:S08]  /*3c20*/  HMMA.16816.F32 R4, R132, R140.reuse, R4 ;  /* 0x0000008c8404723c */ /* 0x082ff00000001804 */
[C---:B------:R-:W-:Y:S08]  /*3c30*/  HMMA.16816.F32 R8, R168.reuse, R140, R8 ;  /* 0x0000008ca808723c */ /* 0x040ff00000001808 */
[-C--:B------:R-:W-:Y:S03]  /*3c40*/  HMMA.16816.F32 R12, R168, R142.reuse, R12 ;  /* 0x0000008ea80c723c */ /* 0x080fe6000000180c */
[----:B---3--:R-:W-:Y:S05]  /*3c50*/  LEA R154, R234, UR4, 0x1 ;  /* 0x00000004ea9a7c11 */ /* 0x008fea000f8e08ff */
[C---:B------:R-:W-:Y:S01]  /*3c60*/  HMMA.16816.F32 R16, R132.reuse, R142, R16 ;  /* 0x0000008e8410723c */ /* 0x040fe20000001810 */
[----:B------:R-:W-:Y:S03]  /*3c70*/  LDSM.16.M88.4 R140, [R227+0xd000] ;  /* 0x00d00000e38c783b */ /* 0x000fe60000000200 */
[----:B------:R-:W-:Y:S04]  /*3c80*/  VIADD R152, R154, 0x13020 ;  /* 0x000130209a987836 */ /* 0x000fe80000000000 */
[-C--:B------:R-:W-:Y:S08]  /*3c90*/  HMMA.16816.F32 R20, R132, R172.reuse, R20 ;  /* 0x000000ac8414723c */ /* 0x080ff00000001814 */
[C---:B------:R-:W-:Y:S08]  /*3ca0*/  HMMA.16816.F32 R24, R168.reuse, R172, R24 ;  /* 0x000000aca818723c */ /* 0x040ff00000001818 */
[-C--:B------:R-:W-:Y:S08]  /*3cb0*/  HMMA.16816.F32 R28, R168, R174.reuse, R28 ;  /* 0x000000aea81c723c */ /* 0x080ff0000000181c */
[----:B------:R-:W-:Y:S01]  /*3cc0*/  HMMA.16816.F32 R32, R132, R174, R32 ;  /* 0x000000ae8420723c */ /* 0x000fe20000001820 */
[----:B------:R-:W1:Y:S07]  /*3cd0*/  LDSM.16.M88.4 R132, [R0+0x2000] ;  /* 0x002000000084783b */ /* 0x000e6e0000000200 */
[-C--:B----4-:R-:W-:Y:S08]  /*3ce0*/  HMMA.16816.F32 R4, R136, R144.reuse, R4 ;  /* 0x000000908804723c */ /* 0x090ff00000001804 */
[C---:B------:R-:W-:Y:S08]  /*3cf0*/  HMMA.16816.F32 R8, R148.reuse, R144, R8 ;  /* 0x000000909408723c */ /* 0x040ff00000001808 */
[-C--:B------:R-:W-:Y:S08]  /*3d00*/  HMMA.16816.F32 R12, R148, R146.reuse, R12 ;  /* 0x00000092940c723c */ /* 0x080ff0000000180c */
[C---:B------:R-:W-:Y:S01]  /*3d10*/  HMMA.16816.F32 R16, R136.reuse, R146, R16 ;  /* 0x000000928810723c */ /* 0x040fe20000001810 */
[----:B------:R3:W4:Y:S07]  /*3d20*/  LDSM.16.M88.4 R144, [R0+0x2800] ;  /* 0x002800000090783b */ /* 0x00072e0000000200 */
[-C--:B--2---:R-:W-:Y:S08]  /*3d30*/  HMMA.16816.F32 R20, R136, R156.reuse, R20 ;  /* 0x0000009c8814723c */ /* 0x084ff00000001814 */
[C---:B------:R-:W-:Y:S04]  /*3d40*/  HMMA.16816.F32 R24, R148.reuse, R156, R24 ;  /* 0x0000009c9418723c */ /* 0x040fe80000001818 */
[----:B------:R-:W-:Y:S04]  /*3d50*/  IMAD.WIDE.U32 R156, R246, -0x326172a9, RZ ;  /* 0xcd9e8d57f69c7825 */ /* 0x000fe800078e00ff */
[-C--:B------:R-:W-:Y:S01]  /*3d60*/  HMMA.16816.F32 R28, R148, R158.reuse, R28 ;  /* 0x0000009e941c723c */ /* 0x080fe2000000181c */
[----:B---3--:R-:W-:Y:S02]  /*3d70*/  IMAD.U32 R0, RZ, RZ, UR47 ;  /* 0x0000002fff007e24 */ /* 0x008fe4000f8e00ff */
[C---:B------:R-:W-:Y:S01]  /*3d80*/  LOP3.LUT R160, R3.reuse, UR59, R157, 0x96, !PT ;  /* 0x0000003b03a07c12 */ /* 0x040fe2000f8e969d */
[----:B------:R-:W-:Y:S04]  /*3d90*/  IMAD.WIDE.U32 R148, R2, -0x326172a9, RZ ;  /* 0xcd9e8d5702947825 */ /* 0x000fe800078e00ff */
[----:B------:R-:W-:Y:S04]  /*3da0*/  HMMA.16816.F32 R32, R136, R158, R32 ;  /* 0x0000009e8820723c */ /* 0x000fe80000001820 */
[----:B------:R-:W-:Y:S01]  /*3db0*/  IMAD.WIDE.U32 R160, R160, -0x2daee0ad, RZ ;  /* 0xd2511f53a0a07825 */ /* 0x000fe200078e00ff */
[----:B------:R-:W-:Y:S03]  /*3dc0*/  LOP3.LUT R150, R3, UR59, R149, 0x96, !PT ;  /* 0x0000003b03967c12 */ /* 0x000fe6000f8e9695 */
[----:B------:R-:W-:Y:S01]  /*3dd0*/  FMUL.FTZ R149, R251, 1.4426950216293334961 ;  /* 0x3fb8aa3bfb957820 */ /* 0x000fe20000410000 */
[-C--:B-1----:R-:W-:Y:S05]  /*3de0*/  HMMA.16816.F32 R4, R132, R140.reuse, R4 ;  /* 0x0000008c8404723c */ /* 0x082fea0000001804 */
[----:B------:R-:W-:Y:S01]  /*3df0*/  LOP3.LUT R164, R248, UR54, R161, 0x96, !PT ;  /* 0x00000036f8a47c12 */ /* 0x000fe2000f8e96a1 */
[----:B------:R-:W-:Y:S01]  /*3e00*/  IMAD R0, R0, 0x4, R233 ;  /* 0x0000000400007824 */ /* 0x000fe200078e02e9 */
[----:B------:R-:W-:Y:S01]  /*3e10*/  FSEL R149, R149, RZ, P4 ;  /* 0x000000ff95957208 */ /* 0x000fe20002000000 */
[----:B------:R-:W-:Y:S01]  /*3e20*/  VIADD R151, R154, 0x13000 ;  /* 0x000130009a977836 */ /* 0x000fe20000000000 */
[C---:B----4-:R-:W-:Y:S04]  /*3e30*/  HMMA.16816.F32 R8, R144.reuse, R140, R8 ;  /* 0x0000008c9008723c */ /* 0x050fe80000001808 */
[----:B------:R-:W-:Y:S01]  /*3e40*/  @!P0 VIADDMNMX R141, R237, -R167, UR43, PT ;  /* 0x0000002bed8d8e46 */ /* 0x000fe2000b8009a7 */
[----:B------:R-:W-:Y:S01]  /*3e50*/  @P2 VIADD R152, R151, 0xffffffe0 ;  /* 0xffffffe097982836 */ /* 0x000fe20000000000 */
[----:B------:R-:W-:Y:S01]  /*3e60*/  LOP3.LUT R0, R0, UR58, R249, 0x96, !PT ;  /* 0x0000003a00007c12 */ /* 0x000fe2000f8e96f9 */
[----:B------:R-:W-:Y:S01]  /*3e70*/  IMAD.WIDE.U32 R150, R150, -0x2daee0ad, RZ ;  /* 0xd2511f5396967825 */ /* 0x000fe200078e00ff */
[----:B------:R-:W-:Y:S01]  /*3e80*/  @!P0 VIADDMNMX R140, R237, -R166, UR43, PT ;  /* 0x0000002bed8c8e46 */ /* 0x000fe2000b8009a6 */
[-C--:B------:R-:W-:Y:S03]  /*3e90*/  HMMA.16816.F32 R12, R144, R142.reuse, R12 ;  /* 0x0000008e900c723c */ /* 0x080fe6000000180c */
[----:B------:R-:W-:Y:S01]  /*3ea0*/  LOP3.LUT R158, R248, UR54, R151, 0x96, !PT ;  /* 0x00000036f89e7c12 */ /* 0x000fe2000f8e9697 */
[----:B------:R-:W-:Y:S04]  /*3eb0*/  IMAD.WIDE.U32 R2, R0, -0x326172a9, RZ ;  /* 0xcd9e8d5700027825 */ /* 0x000fe800078e00ff */
[----:B------:R-:W-:Y:S01]  /*3ec0*/  IMAD.WIDE.U32 R164, R164, -0x326172a9, RZ ;  /* 0xcd9e8d57a4a47825 */ /* 0x000fe200078e00ff */
[----:B------:R-:W-:Y:S01]  /*3ed0*/  LOP3.LUT R157, R156, UR57, R3, 0x96, !PT ;  /* 0x000000399c9d7c12 */ /* 0x000fe2000f8e9603 */
[C---:B------:R-:W-:Y:S04]  /*3ee0*/  HMMA.16816.F32 R16, R132.reuse, R142, R16 ;  /* 0x0000008e8410723c */ /* 0x040fe80000001810 */
[----:B------:R-:W-:Y:S01]  /*3ef0*/  LOP3.LUT R162, R2, UR52, R165, 0x96, !PT ;  /* 0x0000003402a27c12 */ /* 0x000fe2000f8e96a5 */
[----:B------:R-:W-:Y:S01]  /*3f00*/  IMAD.WIDE.U32 R158, R158, -0x326172a9, RZ ;  /* 0xcd9e8d579e9e7825 */ /* 0x000fe200078e00ff */
[----:B------:R-:W-:Y:S03]  /*3f10*/  LOP3.LUT R156, R148, UR57, R3, 0x96, !PT ;  /* 0x00000039949c7c12 */ /* 0x000fe6000f8e9603 */
[----:B------:R-:W-:Y:S01]  /*3f20*/  FMUL.FTZ R148, R250, 1.4426950216293334961 ;  /* 0x3fb8aa3bfa947820 */ /* 0x000fe20000410000 */
[----:B------:R-:W-:Y:S01]  /*3f30*/  IMAD.WIDE.U32 R136, R157, -0x2daee0ad, RZ ;  /* 0xd2511f539d887825 */ /* 0x000fe200078e00ff */
[----:B------:R-:W-:Y:S03]  /*3f40*/  LOP3.LUT R155, R2, UR52, R159, 0x96, !PT ;  /* 0x00000034029b7c12 */ /* 0x000fe6000f8e969f */
[----:B------:R-:W-:Y:S01]  /*3f50*/  FSEL R148, R148, RZ, P3 ;  /* 0x000000ff94947208 */ /* 0x000fe20001800000 */
[----:B------:R-:W-:Y:S01]  /*3f60*/  IMAD.WIDE.U32 R162, R162, -0x2daee0ad, RZ ;  /* 0xd2511f53a2a27825 */ /* 0x000fe200078e00ff */
[----:B------:R-:W-:Y:S03]  /*3f70*/  LOP3.LUT R160, R160, UR51, R137, 0x96, !PT ;  /* 0x00000033a0a07c12 */ /* 0x000fe6000f8e9689 */
[----:B------:R-:W-:Y:S01]  /*3f80*/  IMAD.SHL.U32 R233, R231, 0x2, RZ ;  /* 0x00000002e7e97824 */ /* 0x000fe200078e00ff */
[----:B------:R-:W-:Y:S01]  /*3f90*/  LOP3.LUT R159, R136, UR45, R163, 0x96, !PT ;  /* 0x0000002d889f7c12 */ /* 0x000fe2000f8e96a3 */
[----:B------:R-:W-:Y:S01]  /*3fa0*/  IMAD.WIDE.U32 R156, R156, -0x2daee0ad, RZ ;  /* 0xd2511f539c9c7825 */ /* 0x000fe200078e00ff */
[----:B------:R-:W1:Y:S02]  /*3fb0*/  LDSM.16.M88.4 R136, [R227+0xd400] ;  /* 0x00d40000e388783b */ /* 0x000e640000000200 */
[----:B------:R-:W-:Y:S01]  /*3fc0*/  @!P0 LOP3.LUT R0, R233, 0x6, RZ, 0xc0, !PT ;  /* 0x00000006e9008812 */ /* 0x000fe200078ec0ff */
[----:B------:R-:W-:Y:S01]  /*3fd0*/  IMAD.U32 R3, RZ, RZ, UR47 ;  /* 0x0000002fff037e24 */ /* 0x000fe2000f8e00ff */
[----:B------:R-:W-:Y:S01]  /*3fe0*/  LOP3.LUT R157, R150, UR51, R157, 0x96, !PT ;  /* 0x00000033969d7c12 */ /* 0x000fe2000f8e969d */
[----:B------:R-:W-:Y:S01]  /*3ff0*/  FMUL.FTZ R150, R252, 1.4426950216293334961 ;  /* 0x3fb8aa3bfc967820 */ /* 0x000fe20000410000 */
[----:B------:R-:W-:Y:S04]  /*4000*/  @!P0 LOP3.LUT R0, R0, 0x1e0, R232, 0xf8, !PT ;  /* 0x000001e000008812 */ /* 0x000fe800078ef8e8 */
[----:B------:R-:W-:Y:S01]  /*4010*/  FSEL R150, R150, RZ, P5 ;  /* 0x000000ff96967208 */ /* 0x000fe20002800000 */
[----:B------:R-:W-:Y:S01]  /*4020*/  @!P0 IMAD R0, R3, 0x80, R0 ;  /* 0x0000008003008824 */ /* 0x000fe200078e0200 */
[----:B------:R-:W-:Y:S03]  /*4030*/  @!P0 VIMNMX R3, PT, PT, R237, UR43, PT ;  /* 0x0000002bed038c48 */ /* 0x000fe6000bfe0100 */
[C---:B------:R-:W-:Y:S01]  /*4040*/  @!P0 VIADD R142, R0.reuse, 0x8 ;  /* 0x00000008008e8836 */ /* 0x040fe20000000000 */
[C---:B------:R-:W-:Y:S01]  /*4050*/  @!P0 ISETP.GE.AND P5, PT, R0.reuse, R141, PT ;  /* 0x0000008d0000820c */ /* 0x040fe20003fa6270 */
[----:B------:R-:W-:Y:S03]  /*4060*/  @!P0 VIADD R143, R0, 0x9 ;  /* 0x00000009008f8836 */ /* 0x000fe60000000000 */
[----:B------:R-:W-:Y:S01]  /*4070*/  @!P0 FSEL R4, R4, -INF , !P5 ;  /* 0xff80000004048808 */ /* 0x000fe20006800000 */
[-C--:B-1----:R-:W-:Y:S08]  /*4080*/  HMMA.16816.F32 R20, R132, R136.reuse, R20 ;  /* 0x000000888414723c */ /* 0x082ff00000001814 */
[C---:B------:R-:W-:Y:S04]  /*4090*/  HMMA.16816.F32 R24, R144.reuse, R136, R24 ;  /* 0x000000889018723c */ /* 0x040fe80000001818 */
[----:B------:R-:W-:Y:S04]  /*40a0*/  IMAD.WIDE.U32 R136, R155, -0x2daee0ad, RZ ;  /* 0xd2511f539b887825 */ /* 0x000fe800078e00ff */
[-C--:B------:R-:W-:Y:S08]  /*40b0*/  HMMA.16816.F32 R28, R144, R138.reuse, R28 ;  /* 0x0000008a901c723c */ /* 0x080ff0000000181c */
[----:B------:R-:W-:Y:S04]  /*40c0*/  HMMA.16816.F32 R32, R132, R138, R32 ;  /* 0x0000008a8420723c */ /* 0x000fe80000001820 */
[C---:B------:R-:W-:Y:S01]  /*40d0*/  FSETP.NEU.FTZ.AND P6, PT, R153.reuse, -INF , PT ;  /* 0xff8000009900780b */ /* 0x040fe20003fdd000 */
[----:B------:R-:W-:Y:S01]  /*40e0*/  FMUL.FTZ R151, R153, 1.4426950216293334961 ;  /* 0x3fb8aa3b99977820 */ /* 0x000fe20000410000 */
[----:B------:R-:W-:Y:S04]  /*40f0*/  IMAD.MOV.U32 R153, RZ, RZ, 0x8 ;  /* 0x00000008ff997424 */ /* 0x000fe800078e00ff */
[----:B------:R-:W-:Y:S02]  /*4100*/  FSEL R151, R151, RZ, P6 ;  /* 0x000000ff97977208 */ /* 0x000fe40003000000 */
[CC--:B------:R-:W-:Y:S02]  /*4110*/  @!P0 ISETP.GE.AND P6, PT, R0.reuse, R140.reuse, PT ;  /* 0x0000008c0000820c */ /* 0x0c0fe40003fc6270 */
[----:B------:R-:W-:Y:S01]  /*4120*/  @!P0 VIADDMNMX R2, R237, R153, UR43, PT ;  /* 0x0000002bed028e46 */ /* 0x000fe2000b800199 */
[----:B------:R-:W-:Y:S01]  /*4130*/  @!P0 VIADD R153, R0, 0x1 ;  /* 0x0000000100998836 */ /* 0x000fe20000000000 */
[----:B------:R-:W-:Y:S01]  /*4140*/  @!P0 FSEL R6, R6, -INF , !P6 ;  /* 0xff80000006068808 */ /* 0x000fe20007000000 */
[--C-:B------:R-:W-:Y:S01]  /*4150*/  FFMA.FTZ R4, R4, UR14, -R151.reuse ;  /* 0x0000000e04047c23 */ /* 0x100fe20008010897 */
[----:B------:R-:W-:Y:S02]  /*4160*/  @!P0 ISETP.GE.AND P6, PT, R0, R3, PT ;  /* 0x000000030000820c */ /* 0x000fe40003fc6270 */
[C---:B------:R-:W-:Y:S01]  /*4170*/  @!P0 ISETP.GE.AND P3, PT, R153.reuse, R140, PT ;  /* 0x0000008c9900820c */ /* 0x040fe20003f66270 */
[----:B------:R1:W2:Y:S01]  /*4180*/  MUFU.EX2 R163, R4 ;  /* 0x0000000400a37308 */ /* 0x0002a20000000800 */
[----:B------:R-:W-:Y:S01]  /*4190*/  @!P0 ISETP.GE.AND P4, PT, R153, R141, PT ;  /* 0x0000008d9900820c */ /* 0x000fe20003f86270 */
[--C-:B------:R-:W-:Y:S01]  /*41a0*/  FFMA.FTZ R6, R6, UR14, -R150.reuse ;  /* 0x0000000e06067c23 */ /* 0x100fe20008010896 */
[----:B------:R-:W-:Y:S02]  /*41b0*/  @!P0 FSEL R7, R7, -INF , !P3 ;  /* 0xff80000007078808 */ /* 0x000fe40005800000 */
[-C--:B------:R-:W-:Y:S02]  /*41c0*/  @!P0 ISETP.GE.AND P3, PT, R0, R2.reuse, PT ;  /* 0x000000020000820c */ /* 0x080fe40003f66270 */
[-C--:B------:R-:W-:Y:S03]  /*41d0*/  @!P0 ISETP.GE.AND P5, PT, R153, R3.reuse, PT ;  /* 0x000000039900820c */ /* 0x080fe60003fa6270 */
[----:B------:R3:W-:Y:S01]  /*41e0*/  MUFU.EX2 R172, R6 ;  /* 0x0000000600ac7308 */ /* 0x0007e20000000800 */
[----:B------:R-:W-:Y:S01]  /*41f0*/  @!P0 FSEL R5, R5, -INF , !P4 ;  /* 0xff80000005058808 */ /* 0x000fe20006000000 */
[----:B------:R-:W-:Y:S01]  /*4200*/  FFMA.FTZ R7, R7, UR14, -R150 ;  /* 0x0000000e07077c23 */ /* 0x000fe20008010896 */
[----:B------:R-:W-:Y:S02]  /*4210*/  @!P0 FSEL R10, R10, -INF , !P3 ;  /* 0xff8000000a0a8808 */ /* 0x000fe40005800000 */
[-C--:B------:R-:W-:Y:S01]  /*4220*/  @!P0 ISETP.GE.AND P3, PT, R142, R2.reuse, PT ;  /* 0x000000028e00820c */ /* 0x080fe20003f66270 */
[----:B------:R-:W-:Y:S01]  /*4230*/  FFMA.FTZ R168, R5, UR14, -R151 ;  /* 0x0000000e05a87c23 */ /* 0x000fe20008010897 */
[----:B------:R-:W-:Y:S01]  /*4240*/  @!P0 FSEL R9, R9, -INF , !P5 ;  /* 0xff80000009098808 */ /* 0x000fe20006800000 */
[C---:B------:R-:W-:Y:S01]  /*4250*/  @!P0 VIADD R5, R0.reuse, 0x11 ;  /* 0x0000001100058836 */ /* 0x040fe20000000000 */
[-C--:B------:R-:W-:Y:S01]  /*4260*/  @!P0 ISETP.GE.AND P4, PT, R153, R2.reuse, PT ;  /* 0x000000029900820c */ /* 0x080fe20003f86270 */
[----:B-1----:R-:W-:Y:S01]  /*4270*/  @!P0 VIADD R4, R0, 0x10 ;  /* 0x0000001000048836 */ /* 0x002fe20000000000 */
[-C--:B------:R-:W-:Y:S01]  /*4280*/  @!P0 ISETP.GE.AND P5, PT, R143, R3.reuse, PT ;  /* 0x000000038f00820c */ /* 0x080fe20003fa6270 */
[----:B------:R1:W4:Y:S01]  /*4290*/  MUFU.EX2 R169, R7 ;  /* 0x0000000700a97308 */ /* 0x0003220000000800 */
[----:B------:R-:W-:Y:S01]  /*42a0*/  @!P0 FSEL R8, R8, -INF , !P6 ;  /* 0xff80000008088808 */ /* 0x000fe20007000000 */
[--C-:B------:R-:W-:Y:S01]  /*42b0*/  FFMA.FTZ R9, R9, UR14, -R149.reuse ;  /* 0x0000000e09097c23 */ /* 0x100fe20008010895 */
[----:B------:R-:W-:Y:S01]  /*42c0*/  @!P0 FSEL R14, R14, -INF , !P3 ;  /* 0xff8000000e0e8808 */ /* 0x000fe20005800000 */
[--C-:B------:R-:W-:Y:S01]  /*42d0*/  FFMA.FTZ R10, R10, UR14, -R148.reuse ;  /* 0x0000000e0a0a7c23 */ /* 0x100fe20008010894 */
[----:B------:R-:W-:Y:S01]  /*42e0*/  @!P0 ISETP.GE.AND P6, PT, R142, R3, PT ;  /* 0x000000038e00820c */ /* 0x000fe20003fc6270 */
[--C-:B------:R-:W-:Y:S01]  /*42f0*/  FFMA.FTZ R8, R8, UR14, -R149.reuse ;  /* 0x0000000e08087c23 */ /* 0x100fe20008010895 */
[-C--:B------:R-:W-:Y:S03]  /*4300*/  @!P0 ISETP.GE.AND P3, PT, R143, R141.reuse, PT ;  /* 0x0000008d8f00820c */ /* 0x080fe60003f66270 */
[----:B------:R-:W-:Y:S01]  /*4310*/  MUFU.EX2 R175, R9 ;  /* 0x0000000900af7308 */ /* 0x000fe20000000800 */
[----:B------:R-:W-:Y:S01]  /*4320*/  @!P0 FSEL R11, R11, -INF , !P4 ;  /* 0xff8000000b0b8808 */ /* 0x000fe20006000000 */
[--C-:B------:R-:W-:Y:S01]  /*4330*/  FFMA.FTZ R14, R14, UR14, -R148.reuse ;  /* 0x0000000e0e0e7c23 */ /* 0x100fe20008010894 */
[----:B------:R-:W-:Y:S02]  /*4340*/  @!P0 FSEL R13, R13, -INF , !P5 ;  /* 0xff8000000d0d8808 */ /* 0x000fe40006800000 */
[-C--:B------:R-:W-:Y:S01]  /*4350*/  @!P0 ISETP.GE.AND P4, PT, R142, R141.reuse, PT ;  /* 0x0000008d8e00820c */ /* 0x080fe20003f86270 */
[--C-:B------:R-:W-:Y:S01]  /*4360*/  FFMA.FTZ R11, R11, UR14, -R148.reuse ;  /* 0x0000000e0b0b7c23 */ /* 0x100fe20008010894 */
[----:B------:R-:W-:Y:S03]  /*4370*/  @!P0 ISETP.GE.AND P5, PT, R143, R2, PT ;  /* 0x000000028f00820c */ /* 0x000fe60003fa6270 */
[----:B------:R2:W-:Y:S01]  /*4380*/  MUFU.EX2 R233, R8 ;  /* 0x0000000800e97308 */ /* 0x0005e20000000800 */
[----:B------:R-:W-:Y:S01]  /*4390*/  @!P0 FSEL R12, R12, -INF , !P6 ;  /* 0xff8000000c0c8808 */ /* 0x000fe20007000000 */
[--C-:B------:R-:W-:Y:S01]  /*43a0*/  FFMA.FTZ R170, R13, UR14, -R149.reuse ;  /* 0x0000000e0daa7c23 */ /* 0x100fe20008010895 */
[----:B------:R-:W-:Y:S02]  /*43b0*/  @!P0 FSEL R17, R17, -INF , !P3 ;  /* 0xff80000011118808 */ /* 0x000fe40005800000 */
[-C--:B------:R-:W-:Y:S01]  /*43c0*/  @!P0 ISETP.GE.AND P6, PT, R142, R140.reuse, PT ;  /* 0x0000008c8e00820c */ /* 0x080fe20003fc6270 */
[----:B------:R-:W-:Y:S01]  /*43d0*/  FFMA.FTZ R12, R12, UR14, -R149 ;  /* 0x0000000e0c0c7c23 */ /* 0x000fe20008010895 */
[-C--:B------:R-:W-:Y:S03]  /*43e0*/  @!P0 ISETP.GE.AND P3, PT, R5, R141.reuse, PT ;  /* 0x0000008d0500820c */ /* 0x080fe60003f66270 */
[----:B------:R-:W-:Y:S01]  /*43f0*/  MUFU.EX2 R235, R10 ;  /* 0x0000000a00eb7308 */ /* 0x000fe20000000800 */
[----:B------:R-:W-:Y:S01]  /*4400*/  @!P0 FSEL R15, R15, -INF , !P5 ;  /* 0xff8000000f0f8808 */ /* 0x000fe20006800000 */
[--C-:B------:R-:W-:Y:S01]  /*4410*/  FFMA.FTZ R17, R17, UR14, -R151.reuse ;  /* 0x0000000e11117c23 */ /* 0x100fe20008010897 */
[----:B------:R-:W-:Y:S02]  /*4420*/  @!P0 FSEL R16, R16, -INF , !P4 ;  /* 0xff80000010108808 */ /* 0x000fe40006000000 */
[-C--:B------:R-:W-:Y:S01]  /*4430*/  @!P0 ISETP.GE.AND P5, PT, R143, R140.reuse, PT ;  /* 0x0000008c8f00820c */ /* 0x080fe20003fa6270 */
[----:B------:R-:W-:Y:S01]  /*4440*/  FFMA.FTZ R15, R15, UR14, -R148 ;  /* 0x0000000e0f0f7c23 */ /* 0x000fe20008010894 */
[----:B------:R-:W-:Y:S03]  /*4450*/  @!P0 ISETP.GE.AND P4, PT, R4, R141, PT ;  /* 0x0000008d0400820c */ /* 0x000fe60003f86270 */
[----:B------:R4:W-:Y:S01]  /*4460*/  MUFU.EX2 R174, R12 ;  /* 0x0000000c00ae7308 */ /* 0x0009e20000000800 */
        /* <DEDUP_REMOVED lines=10> */
[CC--:B------:R-:W-:Y:S01]  /*4510*/  @!P0 ISETP.GE.AND P5, PT, R4.reuse, R3.reuse, PT ;  /* 0x000000030400820c */ /* 0x0c0fe20003fa6270 */
[--C-:B------:R-:W-:Y:S01]  /*4520*/  FFMA.FTZ R19, R19, UR14, -R150.reuse ;  /* 0x0000000e13137c23 */ /* 0x100fe20008010896 */
[-C--:B------:R-:W-:Y:S01]  /*4530*/  @!P0 ISETP.GE.AND P4, PT, R4, R2.reuse, PT ;  /* 0x000000020400820c */ /* 0x080fe20003f86270 */
[----:B------:R-:W-:Y:S01]  /*4540*/  @!P0 VIADD R4, R0, 0x18 ;  /* 0x0000001800048836 */ /* 0x000fe20000000000 */
[----:B------:R-:W-:Y:S01]  /*4550*/  @!P0 FSEL R22, R22, -INF , !P6 ;  /* 0xff80000016168808 */ /* 0x000fe20007000000 */
[----:B------:R-:W-:Y:S01]  /*4560*/  @!P0 VIADD R0, R0, 0x19 ;  /* 0x0000001900008836 */ /* 0x000fe20000000000 */
[----:B------:R-:W-:Y:S01]  /*4570*/  @!P0 FSEL R23, R23, -INF , !P3 ;  /* 0xff80000017178808 */ /* 0x000fe20005800000 */
[----:B------:R4:W-:Y:S01]  /*4580*/  MUFU.EX2 R173, R14 ;  /* 0x0000000e00ad7308 */ /* 0x0009e20000000800 */
[CC--:B------:R-:W-:Y:S01]  /*4590*/  @!P0 ISETP.GE.AND P6, PT, R5.reuse, R3.reuse, PT ;  /* 0x000000030500820c */ /* 0x0c0fe20003fc6270 */
[----:B------:R-:W-:Y:S01]  /*45a0*/  FFMA.FTZ R20, R20, UR14, -R151 ;  /* 0x0000000e14147c23 */ /* 0x000fe20008010897 */
[-C--:B------:R-:W-:Y:S01]  /*45b0*/  @!P0 ISETP.GE.AND P3, PT, R5, R2.reuse, PT ;  /* 0x000000020500820c */ /* 0x080fe20003f66270 */
[--C-:B------:R-:W-:Y:S01]  /*45c0*/  FFMA.FTZ R23, R23, UR14, -R150.reuse ;  /* 0x0000000e17177c23 */ /* 0x100fe20008010896 */
[----:B------:R-:W-:Y:S01]  /*45d0*/  @!P0 FSEL R24, R24, -INF , !P5 ;  /* 0xff80000018188808 */ /* 0x000fe20006800000 */
[----:B------:R-:W-:Y:S01]  /*45e0*/  FFMA.FTZ R22, R22, UR14, -R150 ;  /* 0x0000000e16167c23 */ /* 0x000fe20008010896 */
[----:B------:R-:W-:Y:S03]  /*45f0*/  @!P0 FSEL R25, R25, -INF , !P6 ;  /* 0xff80000019198808 */ /* 0x000fe60007000000 */
[----:B------:R-:W4:Y:S01]  /*4600*/  MUFU.EX2 R168, R168 ;  /* 0x000000a800a87308 */ /* 0x000f220000000800 */
[----:B------:R-:W-:Y:S01]  /*4610*/  @!P0 FSEL R26, R26, -INF , !P4 ;  /* 0xff8000001a1a8808 */ /* 0x000fe20006000000 */
[--C-:B------:R-:W-:Y:S01]  /*4620*/  FFMA.FTZ R24, R24, UR14, -R149.reuse ;  /* 0x0000000e18187c23 */ /* 0x100fe20008010895 */
[----:B------:R-:W-:Y:S01]  /*4630*/  @!P0 FSEL R27, R27, -INF , !P3 ;  /* 0xff8000001b1b8808 */ /* 0x000fe20005800000 */
[--C-:B------:R-:W-:Y:S01]  /*4640*/  FFMA.FTZ R25, R25, UR14, -R149.reuse ;  /* 0x0000000e19197c23 */ /* 0x100fe20008010895 */
[-C--:B------:R-:W-:Y:S01]  /*4650*/  @!P0 ISETP.GE.AND P6, PT, R0, R3.reuse, PT ;  /* 0x000000030000820c */ /* 0x080fe20003fc6270 */
[--C-:B------:R-:W-:Y:S01]  /*4660*/  FFMA.FTZ R26, R26, UR14, -R148.reuse ;  /* 0x0000000e1a1a7c23 */ /* 0x100fe20008010894 */
[-C--:B------:R-:W-:Y:S03]  /*4670*/  @!P0 ISETP.GE.AND P3, PT, R0, R2.reuse, PT ;  /* 0x000000020000820c */ /* 0x080fe60003f66270 */
[----:B------:R-:W-:Y:S01]  /*4680*/  MUFU.EX2 R171, R15 ;  /* 0x0000000f00ab7308 */ /* 0x000fe20000000800 */
[C---:B------:R-:W-:Y:S01]  /*4690*/  @!P0 ISETP.GE.AND P5, PT, R4.reuse, R3, PT ;  /* 0x000000030400820c */ /* 0x040fe20003fa6270 */
[----:B------:R-:W-:Y:S01]  /*46a0*/  FFMA.FTZ R27, R27, UR14, -R148 ;  /* 0x0000000e1b1b7c23 */ /* 0x000fe20008010894 */
[----:B------:R-:W-:Y:S01]  /*46b0*/  @!P0 ISETP.GE.AND P4, PT, R4, R2, PT ;  /* 0x000000020400820c */ /* 0x000fe20003f86270 */
[----:B------:R-:W-:Y:S01]  /*46c0*/  IMAD.WIDE.U32 R2, R160, -0x326172a9, RZ ;  /* 0xcd9e8d57a0027825 */ /* 0x000fe200078e00ff */
[----:B------:R-:W-:Y:S02]  /*46d0*/  @!P0 FSEL R29, R29, -INF , !P6 ;  /* 0xff8000001d1d8808 */ /* 0x000fe40007000000 */
[----:B------:R-:W-:Y:S03]  /*46e0*/  @!P0 FSEL R31, R31, -INF , !P3 ;  /* 0xff8000001f1f8808 */ /* 0x000fe60005800000 */
[----:B------:R-:W4:Y:S01]  /*46f0*/  MUFU.EX2 R170, R170 ;  /* 0x000000aa00aa7308 */ /* 0x000f220000000800 */
[----:B------:R-:W-:Y:S02]  /*4700*/  @!P0 FSEL R28, R28, -INF , !P5 ;  /* 0xff8000001c1c8808 */ /* 0x000fe40006800000 */
[----:B------:R-:W-:Y:S02]  /*4710*/  @!P0 FSEL R30, R30, -INF , !P4 ;  /* 0xff8000001e1e8808 */ /* 0x000fe40006000000 */
        /* <DEDUP_REMOVED lines=8> */
[----:B---3--:R-:W-:Y:S02]  /*47a0*/  LOP3.LUT R6, R156, UR45, R137, 0x96, !PT ;  /* 0x0000002d9c067c12 */ /* 0x008fe4000f8e9689 */
[----:B------:R-:W-:Y:S01]  /*47b0*/  LOP3.LUT R3, R164, UR50, R3, 0x96, !PT ;  /* 0x00000032a4037c12 */ /* 0x000fe2000f8e9603 */
[----:B------:R-:W-:Y:S01]  /*47c0*/  IMAD.WIDE.U32 R4, R157, -0x326172a9, RZ ;  /* 0xcd9e8d579d047825 */ /* 0x000fe200078e00ff */
[----:B------:R-:W-:Y:S01]  /*47d0*/  LOP3.LUT R142, R2, UR30, R141, 0x96, !PT ;  /* 0x0000001e028e7c12 */ /* 0x000fe2000f8e968d */
[----:B------:R-:W3:Y:S01]  /*47e0*/  MUFU.EX2 R159, R16 ;  /* 0x00000010009f7308 */ /* 0x000ee20000000800 */
[----:B------:R-:W-:Y:S01]  /*47f0*/  @!P0 FSEL R32, R32, -INF , !P5 ;  /* 0xff80000020208808 */ /* 0x000fe20006800000 */
[----:B-1----:R-:W-:Y:S01]  /*4800*/  IMAD.WIDE.U32 R6, R6, -0x326172a9, RZ ;  /* 0xcd9e8d5706067825 */ /* 0x002fe200078e00ff */
[----:B--2---:R-:W-:Y:S02]  /*4810*/  LOP3.LUT R8, R158, UR50, R5, 0x96, !PT ;  /* 0x000000329e087c12 */ /* 0x004fe4000f8e9605 */
[----:B------:R-:W-:Y:S01]  /*4820*/  @!P0 FSEL R33, R33, -INF , !P6 ;  /* 0xff80000021218808 */ /* 0x000fe20007000000 */
[----:B------:R-:W-:Y:S01]  /*4830*/  IMAD.WIDE.U32 R142, R142, -0x2daee0ad, RZ ;  /* 0xd2511f538e8e7825 */ /* 0x000fe200078e00ff */
[----:B----4-:R-:W-:Y:S03]  /*4840*/  LOP3.LUT R12, R4, UR30, R7, 0x96, !PT ;  /* 0x0000001e040c7c12 */ /* 0x010fe6000f8e9607 */
[----:B------:R-:W1:Y:S01]  /*4850*/  MUFU.EX2 R156, R17 ;  /* 0x00000011009c7308 */ /* 0x000e620000000800 */
[----:B------:R-:W-:Y:S01]  /*4860*/  @!P0 FSEL R34, R34, -INF , !P4 ;  /* 0xff80000022228808 */ /* 0x000fe20006000000 */
[----:B------:R-:W-:Y:S01]  /*4870*/  IMAD.WIDE.U32 R2, R3, -0x2daee0ad, RZ ;  /* 0xd2511f5303027825 */ /* 0x000fe200078e00ff */
[----:B------:R-:W-:Y:S03]  /*4880*/  @!P0 FSEL R35, R35, -INF , !P3 ;  /* 0xff80000023238808 */ /* 0x000fe60005800000 */
[----:B------:R-:W-:Y:S01]  /*4890*/  FFMA.FTZ R32, R32, UR14, -R151 ;  /* 0x0000000e20207c23 */ /* 0x000fe20008010897 */
[----:B------:R-:W-:Y:S01]  /*48a0*/  IMAD.WIDE.U32 R8, R8, -0x2daee0ad, RZ ;  /* 0xd2511f5308087825 */ /* 0x000fe200078e00ff */
[----:B------:R-:W-:Y:S02]  /*48b0*/  LOP3.LUT R4, R2, UR21, R143, 0x96, !PT ;  /* 0x0000001502047c12 */ /* 0x000fe4000f8e968f */
[----:B------:R-:W-:Y:S01]  /*48c0*/  MUFU.EX2 R158, R20 ;  /* 0x00000014009e7308 */ /* 0x000fe20000000800 */
[----:B------:R-:W-:Y:S01]  /*48d0*/  LOP3.LUT R3, R162, UR23, R3, 0x96, !PT ;  /* 0x00000017a2037c12 */ /* 0x000fe2000f8e9603 */
[----:B------:R-:W-:Y:S01]  /*48e0*/  IMAD.WIDE.U32 R12, R12, -0x2daee0ad, RZ ;  /* 0xd2511f530c0c7825 */ /* 0x000fe200078e00ff */
[----:B------:R-:W-:Y:S03]  /*48f0*/  LOP3.LUT R10, R136, UR23, R9, 0x96, !PT ;  /* 0x00000017880a7c12 */ /* 0x000fe6000f8e9609 */
[--C-:B------:R-:W-:Y:S01]  /*4900*/  FFMA.FTZ R34, R34, UR14, -R150.reuse ;  /* 0x0000000e22227c23 */ /* 0x100fe20008010896 */
[----:B------:R-:W-:Y:S01]  /*4910*/  IMAD.WIDE.U32 R4, R4, -0x326172a9, RZ ;  /* 0xcd9e8d5704047825 */ /* 0x000fe200078e00ff */
[----:B------:R-:W-:Y:S02]  /*4920*/  LOP3.LUT R8, R8, UR21, R13, 0x96, !PT ;  /* 0x0000001508087c12 */ /* 0x000fe4000f8e960d */
[----:B------:R-:W-:Y:S01]  /*4930*/  MUFU.EX2 R164, R24 ;  /* 0x0000001800a47308 */ /* 0x000fe20000000800 */
[----:B------:R-:W-:Y:S01]  /*4940*/  FFMA.FTZ R150, R35, UR14, -R150 ;  /* 0x0000000e23967c23 */ /* 0x000fe20008010896 */
[----:B------:R-:W-:Y:S01]  /*4950*/  IMAD.WIDE.U32 R2, R3, -0x326172a9, RZ ;  /* 0xcd9e8d5703027825 */ /* 0x000fe200078e00ff */
[C---:B------:R-:W-:Y:S02]  /*4960*/  PRMT R132, R4.reuse, 0x7772, RZ ;  /* 0x0000777204847816 */ /* 0x040fe400000000ff */
[----:B------:R-:W-:Y:S01]  /*4970*/  PRMT R13, R4, 0x7771, RZ ;  /* 0x00007771040d7816 */ /* 0x000fe200000000ff */
[----:B------:R-:W-:Y:S01]  /*4980*/  IMAD.WIDE.U32 R10, R10, -0x326172a9, RZ ;  /* 0xcd9e8d570a0a7825 */ /* 0x000fe200078e00ff */
[----:B------:R-:W-:Y:S03]  /*4990*/  LOP3.LUT R140, R140, UR22, R3, 0x96, !PT ;  /* 0x000000168c8c7c12 */ /* 0x000fe6000f8e9603 */
[----:B------:R-:W-:Y:S01]  /*49a0*/  MUFU.EX2 R155, R21 ;  /* 0x00000015009b7308 */ /* 0x000fe20000000800 */
[----:B------:R-:W-:Y:S01]  /*49b0*/  LOP3.LUT R5, R2, UR20, R5, 0x96, !PT ;  /* 0x0000001402057c12 */ /* 0x000fe2000f8e9605 */
[----:B------:R-:W-:Y:S01]  /*49c0*/  IMAD.WIDE.U32 R2, R8, -0x326172a9, RZ ;  /* 0xcd9e8d5708027825 */ /* 0x000fe200078e00ff */
[----:B------:R-:W-:Y:S02]  /*49d0*/  LOP3.LUT R136, R6, UR22, R11, 0x96, !PT ;  /* 0x0000001606887c12 */ /* 0x000fe4000f8e960b */
[C---:B------:R-:W-:Y:S01]  /*49e0*/  PRMT R11, R4.reuse, 0x7770, RZ ;  /* 0x00007770040b7816 */ /* 0x040fe200000000ff */
[----:B------:R-:W-:Y:S01]  /*49f0*/  FFMA.FTZ R151, R33, UR14, -R151 ;  /* 0x0000000e21977c23 */ /* 0x000fe20008010897 */
[----:B------:R-:W-:Y:S03]  /*4a00*/  PRMT R14, R4, 0x7773, RZ ;  /* 0x00007773040e7816 */ /* 0x000fe600000000ff */
[----:B------:R-:W-:Y:S01]  /*4a10*/  MUFU.EX2 R166, R19 ;  /* 0x0000001300a67308 */ /* 0x000fe20000000800 */
[----:B------:R-:W-:Y:S01]  /*4a20*/  LOP3.LUT R4, R5, 0xffff, RZ, 0xc0, !PT ;  /* 0x0000ffff05047812 */ /* 0x000fe200078ec0ff */
[----:B------:R-:W-:Y:S01]  /*4a30*/  IMAD.MOV.U32 R137, RZ, RZ, 0x10 ;  /* 0x00000010ff897424 */ /* 0x000fe200078e00ff */
[----:B------:R-:W-:Y:S01]  /*4a40*/  PRMT R6, R2, 0x7770, RZ ;  /* 0x0000777002067816 */ /* 0x000fe200000000ff */
[--C-:B------:R-:W-:Y:S01]  /*4a50*/  FFMA.FTZ R30, R30, UR14, -R148.reuse ;  /* 0x0000000e1e1e7c23 */ /* 0x100fe20008010894 */
[C---:B------:R-:W-:Y:S01]  /*4a60*/  PRMT R7, R2.reuse, 0x7771, RZ ;  /* 0x0000777102077816 */ /* 0x040fe200000000ff */
[----:B------:R-:W-:Y:S01]  /*4a70*/  FFMA.FTZ R148, R31, UR14, -R148 ;  /* 0x0000000e1f947c23 */ /* 0x000fe20008010894 */
[C---:B------:R-:W-:Y:S03]  /*4a80*/  PRMT R8, R2.reuse, 0x7772, RZ ;  /* 0x0000777202087816 */ /* 0x040fe600000000ff */
[----:B------:R-:W-:Y:S01]  /*4a90*/  MUFU.EX2 R157, R23 ;  /* 0x00000017009d7308 */ /* 0x000fe20000000800 */
[----:B------:R-:W-:Y:S01]  /*4aa0*/  PRMT R9, R2, 0x7773, RZ ;  /* 0x0000777302097816 */ /* 0x000fe200000000ff */
[----:B------:R-:W-:Y:S01]  /*4ab0*/  IMAD.U32 R141, RZ, RZ, UR11 ;  /* 0x0000000bff8d7e24 */ /* 0x000fe2000f8e00ff */
[----:B------:R-:W-:Y:S02]  /*4ac0*/  LOP3.LUT R2, R5, 0xff, RZ, 0xc0, !PT ;  /* 0x000000ff05027812 */ /* 0x000fe400078ec0ff */
[----:B------:R-:W-:Y:S02]  /*4ad0*/  SHF.R.U32.HI R4, RZ, 0x8, R4 ;  /* 0x00000008ff047819 */ /* 0x000fe40000011604 */
[----:B------:R-:W-:Y:S03]  /*4ae0*/  LOP3.LUT R0, R10, UR20, R3, 0x96, !PT ;  /* 0x000000140a007c12 */ /* 0x000fe6000f8e9603 */
[----:B------:R-:W2:Y:S01]  /*4af0*/  MUFU.EX2 R145, R32 ;  /* 0x0000002000917308 */ /* 0x000ea20000000800 */
[----:B------:R-:W-:Y:S02]  /*4b00*/  ISETP.LE.U32.AND P5, PT, R2, UR13, PT ;  /* 0x0000000d02007c0c */ /* 0x000fe4000bfa3070 */
[--C-:B------:R-:W-:Y:S02]  /*4b10*/  SHF.R.U32.HI R3, RZ, 0x18, R5.reuse ;  /* 0x00000018ff037819 */ /* 0x100fe40000011605 */
[----:B------:R-:W-:Y:S02]  /*4b20*/  LOP3.LUT R2, R4, 0xffff, RZ, 0xc0, !PT ;  /* 0x0000ffff04027812 */ /* 0x000fe400078ec0ff */
[----:B------:R-:W-:Y:S03]  /*4b30*/  ISETP.LE.U32.AND P6, PT, R3, UR13, PT ;  /* 0x0000000d03007c0c */ /* 0x000fe6000bfc3070 */
[----:B------:R-:W4:Y:S01]  /*4b40*/  MUFU.EX2 R153, R34 ;  /* 0x0000002200997308 */ /* 0x000f220000000800 */
[----:B------:R-:W-:Y:S02]  /*4b50*/  ISETP.LE.U32.AND P4, PT, R2, UR13, PT ;  /* 0x0000000d02007c0c */ /* 0x000fe4000bf83070 */
[C---:B------:R-:W-:Y:S02]  /*4b60*/  LOP3.LUT R2, R0.reuse, 0xffff, RZ, 0xc0, !PT ;  /* 0x0000ffff00027812 */ /* 0x040fe400078ec0ff */
[----:B------:R-:W-:Y:S01]  /*4b70*/  LOP3.LUT R3, R0, 0xff, RZ, 0xc0, !PT ;  /* 0x000000ff00037812 */ /* 0x000fe200078ec0ff */
[----:B------:R-:W-:Y:S01]  /*4b80*/  @!P5 FADD.FTZ R163, -R163, -RZ ;  /* 0x800000ffa3a3d221 */ /* 0x000fe20000010100 */
[----:B------:R-:W-:Y:S03]  /*4b90*/  PRMT R5, R5, 0x7632, R5 ;  /* 0x0000763205057816 */ /* 0x000fe60000000005 */
[----:B------:R-:W4:Y:S01]  /*4ba0*/  MUFU.EX2 R160, R25 ;  /* 0x0000001900a07308 */ /* 0x000f220000000800 */
[----:B------:R-:W-:Y:S02]  /*4bb0*/  SHF.R.U32.HI R2, RZ, 0x8, R2 ;  /* 0x00000008ff027819 */ /* 0x000fe40000011602 */
[----:B------:R-:W-:Y:S01]  /*4bc0*/  LOP3.LUT R5, R5, 0xff, RZ, 0xc0, !PT ;  /* 0x000000ff05057812 */ /* 0x000fe200078ec0ff */
[----:B------:R-:W-:Y:S01]  /*4bd0*/  @!P6 FADD.FTZ R169, -R169, -RZ ;  /* 0x800000ffa9a9e221 */ /* 0x000fe20000010100 */
[----:B------:R-:W-:Y:S01]  /*4be0*/  ISETP.LE.U32.AND P3, PT, R3, UR13, PT ;  /* 0x0000000d03007c0c */ /* 0x000fe2000bf63070 */
[----:B------:R-:W-:Y:S01]  /*4bf0*/  @!P4 FADD.FTZ R168, -R168, -RZ ;  /* 0x800000ffa8a8c221 */ /* 0x000fe20000010100 */
[----:B------:R-:W-:Y:S03]  /*4c00*/  LOP3.LUT R2, R2, 0xffff, RZ, 0xc0, !PT ;  /* 0x0000ffff02027812 */ /* 0x000fe600078ec0ff */
[----:B------:R-:W-:Y:S01]  /*4c10*/  MUFU.EX2 R161, R22 ;  /* 0x0000001600a17308 */ /* 0x000fe20000000800 */
[----:B------:R-:W-:Y:S02]  /*4c20*/  PRMT R3, R0, 0x7632, R3 ;  /* 0x0000763200037816 */ /* 0x000fe40000000003 */
[----:B------:R-:W-:Y:S01]  /*4c30*/  ISETP.LE.U32.AND P0, PT, R5, UR13, PT ;  /* 0x0000000d05007c0c */ /* 0x000fe2000bf03070 */
[----:B------:R-:W-:Y:S01]  /*4c40*/  IMAD.WIDE.U32 R4, R140, -0x2daee0ad, RZ ;  /* 0xd2511f538c047825 */ /* 0x000fe200078e00ff */
[----:B------:R-:W-:Y:S02]  /*4c50*/  ISETP.LE.U32.AND P5, PT, R2, UR13, PT ;  /* 0x0000000d02007c0c */ /* 0x000fe4000bfa3070 */
[----:B------:R-:W-:Y:S03]  /*4c60*/  ISETP.LE.U32.AND P6, PT, R6, UR13, PT ;  /* 0x0000000d06007c0c */ /* 0x000fe6000bfc3070 */
[----:B------:R-:W-:Y:S01]  /*4c70*/  MUFU.EX2 R150, R150 ;  /* 0x0000009600967308 */ /* 0x000fe20000000800 */
[----:B------:R-:W-:Y:S01]  /*4c80*/  LOP3.LUT R2, R3, 0xff, RZ, 0xc0, !PT ;  /* 0x000000ff03027812 */ /* 0x000fe200078ec0ff */
[----:B------:R-:W-:Y:S01]  /*4c90*/  @!P3 FADD.FTZ R233, -R233, -RZ ;  /* 0x800000ffe9e9b221 */ /* 0x000fe20000010100 */
[----:B------:R-:W-:Y:S01]  /*4ca0*/  SHF.R.U32.HI R0, RZ, 0x18, R0 ;  /* 0x00000018ff007819 */ /* 0x000fe20000011600 */
[----:B------:R-:W-:Y:S01]  /*4cb0*/  IMAD.U32 R140, RZ, RZ, UR10 ;  /* 0x0000000aff8c7e24 */ /* 0x000fe2000f8e00ff */
[----:B------:R-:W-:Y:S01]  /*4cc0*/  ISETP.LE.U32.AND P4, PT, R2, UR13, PT ;  /* 0x0000000d02007c0c */ /* 0x000fe2000bf83070 */
[----:B------:R-:W-:Y:S01]  /*4cd0*/  IMAD.WIDE.U32 R2, R136, -0x2daee0ad, RZ ;  /* 0xd2511f5388027825 */ /* 0x000fe200078e00ff */
[----:B------:R-:W-:Y:S03]  /*4ce0*/  ISETP.GT.U32.AND P3, PT, R7, UR13, PT ;  /* 0x0000000d07007c0c */ /* 0x000fe6000bf64070 */
[----:B------:R-:W4:Y:S01]  /*4cf0*/  MUFU.EX2 R165, R26 ;  /* 0x0000001a00a57308 */ /* 0x000f220000000800 */
[----:B------:R-:W-:Y:S01]  /*4d00*/  @!P0 FADD.FTZ R172, -R172, -RZ ;  /* 0x800000ffacac8221 */ /* 0x000fe20000010100 */
[----:B------:R-:W-:Y:S01]  /*4d10*/  ISETP.LE.U32.AND P0, PT, R0, UR13, PT ;  /* 0x0000000d00007c0c */ /* 0x000fe2000bf03070 */
[----:B------:R-:W-:Y:S01]  /*4d20*/  @!P5 FADD.FTZ R175, -R175, -RZ ;  /* 0x800000ffafafd221 */ /* 0x000fe20000010100 */
[----:B------:R-:W-:Y:S01]  /*4d30*/  @!P6 FADD.FTZ R174, -R174, -RZ ;  /* 0x800000ffaeaee221 */ /* 0x000fe20000010100 */
[----:B------:R-:W-:Y:S02]  /*4d40*/  ISETP.GT.U32.AND P6, PT, R9, UR13, PT ;  /* 0x0000000d09007c0c */ /* 0x000fe4000bfc4070 */
[----:B------:R-:W-:Y:S03]  /*4d50*/  LOP3.LUT R0, R12, UR17, R3, 0x96, !PT ;  /* 0x000000110c007c12 */ /* 0x000fe6000f8e9603 */
[----:B------:R-:W-:Y:S01]  /*4d60*/  MUFU.EX2 R151, R151 ;  /* 0x0000009700977308 */ /* 0x000fe20000000800 */
[----:B------:R-:W-:Y:S01]  /*4d70*/  PRMT R3, R4, 0x7770, RZ ;  /* 0x0000777004037816 */ /* 0x000fe200000000ff */
[----:B------:R-:W-:Y:S01]  /*4d80*/  @!P4 FADD.FTZ R235, -R235, -RZ ;  /* 0x800000ffebebc221 */ /* 0x000fe20000010100 */
[----:B------:R-:W-:Y:S01]  /*4d90*/  ISETP.LE.U32.AND P4, PT, R11, UR13, PT ;  /* 0x0000000d0b007c0c */ /* 0x000fe2000bf83070 */
[----:B------:R-:W-:Y:S01]  /*4da0*/  @P3 FADD.FTZ R170, -R170, -RZ ;  /* 0x800000ffaaaa3221 */ /* 0x000fe20000010100 */
[----:B------:R-:W-:Y:S01]  /*4db0*/  LOP3.LUT R5, R142, UR17, R5, 0x96, !PT ;  /* 0x000000118e057c12 */ /* 0x000fe2000f8e9605 */
[----:B------:R-:W-:Y:S01]  /*4dc0*/  @!P0 FADD.FTZ R234, -R234, -RZ ;  /* 0x800000ffeaea8221 */ /* 0x000fe20000010100 */
[----:B------:R-:W-:Y:S03]  /*4dd0*/  ISETP.GT.U32.AND P0, PT, R13, UR13, PT ;  /* 0x0000000d0d007c0c */ /* 0x000fe6000bf04070 */
[----:B------:R-:W-:Y:S01]  /*4de0*/  MUFU.EX2 R162, R27 ;  /* 0x0000001b00a27308 */ /* 0x000fe20000000800 */
[----:B------:R-:W-:Y:S01]  /*4df0*/  @P6 FADD.FTZ R171, -R171, -RZ ;  /* 0x800000ffabab6221 */ /* 0x000fe20000010100 */
[----:B------:R-:W-:Y:S02]  /*4e00*/  ISETP.LE.U32.AND P6, PT, R3, UR13, PT ;  /* 0x0000000d03007c0c */ /* 0x000fe4000bfc3070 */
[----:B------:R-:W-:Y:S02]  /*4e10*/  LOP3.LUT R3, R5, 0xff, RZ, 0xc0, !PT ;  /* 0x000000ff05037812 */ /* 0x000fe400078ec0ff */
[----:B------:R-:W-:Y:S01]  /*4e20*/  ISETP.GT.U32.AND P3, PT, R132, UR13, PT ;  /* 0x0000000d84007c0c */ /* 0x000fe2000bf64070 */
[----:B---3--:R-:W-:Y:S01]  /*4e30*/  @!P4 FADD.FTZ R159, -R159, -RZ ;  /* 0x800000ff9f9fc221 */ /* 0x008fe20000010100 */
[----:B------:R-:W-:Y:S02]  /*4e40*/  ISETP.LE.U32.AND P4, PT, R3, UR13, PT ;  /* 0x0000000d03007c0c */ /* 0x000fe4000bf83070 */
[----:B------:R-:W-:Y:S01]  /*4e50*/  MUFU.EX2 R147, R28 ;  /* 0x0000001c00937308 */ /* 0x000fe20000000800 */
[----:B------:R-:W-:Y:S02]  /*4e60*/  ISETP.GT.U32.AND P5, PT, R8, UR13, PT ;  /* 0x0000000d08007c0c */ /* 0x000fe4000bfa4070 */
[----:B------:R-:W-:Y:S01]  /*4e70*/  PRMT R7, R4, 0x7772, RZ ;  /* 0x0000777204077816 */ /* 0x000fe200000000ff */
[----:B-1----:R-:W-:Y:S01]  /*4e80*/  @P0 FADD.FTZ R156, -R156, -RZ ;  /* 0x800000ff9c9c0221 */ /* 0x002fe20000010100 */
[C---:B------:R-:W-:Y:S01]  /*4e90*/  PRMT R8, R4.reuse, 0x7771, RZ ;  /* 0x0000777104087816 */ /* 0x040fe200000000ff */
[----:B--2---:R-:W-:Y:S01]  /*4ea0*/  @!P6 FADD.FTZ R145, -R145, -RZ ;  /* 0x800000ff9191e221 */ /* 0x004fe20000010100 */
[----:B------:R-:W-:Y:S03]  /*4eb0*/  PRMT R9, R4, 0x7773, RZ ;  /* 0x0000777304097816 */ /* 0x000fe600000000ff */
[----:B------:R-:W-:Y:S01]  /*4ec0*/  MUFU.EX2 R146, R30 ;  /* 0x0000001e00927308 */ /* 0x000fe20000000800 */
[----:B------:R-:W-:Y:S01]  /*4ed0*/  LOP3.LUT R6, R5, 0xffff, RZ, 0xc0, !PT ;  /* 0x0000ffff05067812 */ /* 0x000fe200078ec0ff */
[----:B------:R-:W-:Y:S01]  /*4ee0*/  @P3 FADD.FTZ R167, -R167, -RZ ;  /* 0x800000ffa7a73221 */ /* 0x000fe20000010100 */
[----:B------:R-:W-:Y:S01]  /*4ef0*/  SHF.R.U32.HI R4, RZ, 0x18, R5 ;  /* 0x00000018ff047819 */ /* 0x000fe20000011605 */
[----:B------:R-:W-:Y:S01]  /*4f00*/  @!P4 FADD.FTZ R158, -R158, -RZ ;  /* 0x800000ff9e9ec221 */ /* 0x000fe20000010100 */
[----:B------:R-:W-:Y:S01]  /*4f10*/  SHF.R.U32.HI R3, RZ, 0x8, R6 ;  /* 0x00000008ff037819 */ /* 0x000fe20000011606 */
[----:B------:R-:W-:Y:S01]  /*4f20*/  @P5 FADD.FTZ R173, -R173, -RZ ;  /* 0x800000ffadad5221 */ /* 0x000fe20000010100 */
[----:B------:R-:W-:Y:S03]  /*4f30*/  ISETP.LE.U32.AND P0, PT, R4, UR13, PT ;  /* 0x0000000d04007c0c */ /* 0x000fe6000bf03070 */
[----:B------:R-:W1:Y:S01]  /*4f40*/  MUFU.EX2 R149, R149 ;  /* 0x0000009500957308 */ /* 0x000e620000000800 */
[----:B------:R-:W-:Y:S02]  /*4f50*/  LOP3.LUT R4, R0, 0xff, RZ, 0xc0, !PT ;  /* 0x000000ff00047812 */ /* 0x000fe400078ec0ff */
[----:B------:R-:W-:Y:S02]  /*4f60*/  LOP3.LUT R3, R3, 0xffff, RZ, 0xc0, !PT ;  /* 0x0000ffff03037812 */ /* 0x000fe400078ec0ff */
[----:B------:R-:W-:Y:S02]  /*4f70*/  ISETP.LE.U32.AND P4, PT, R4, UR13, PT ;  /* 0x0000000d04007c0c */ /* 0x000fe4000bf83070 */
[----:B------:R-:W-:Y:S03]  /*4f80*/  ISETP.LE.U32.AND P3, PT, R3, UR13, PT ;  /* 0x0000000d03007c0c */ /* 0x000fe6000bf63070 */
[----:B------:R2:W3:Y:S01]  /*4f90*/  MUFU.EX2 R144, R148 ;  /* 0x0000009400907308 */ /* 0x0004e20000000800 */
[----:B------:R-:W-:Y:S02]  /*4fa0*/  LOP3.LUT R3, R0, 0xffff, RZ, 0xc0, !PT ;  /* 0x0000ffff00037812 */ /* 0x000fe400078ec0ff */
[----:B------:R-:W-:Y:S01]  /*4fb0*/  ISETP.GT.U32.AND P5, PT, R14, UR13, PT ;  /* 0x0000000d0e007c0c */ /* 0x000fe2000bfa4070 */
[----:B------:R-:W-:Y:S01]  /*4fc0*/  @!P0 FADD.FTZ R157, -R157, -RZ ;  /* 0x800000ff9d9d8221 */ /* 0x000fe20000010100 */
[----:B------:R-:W-:Y:S02]  /*4fd0*/  SHF.R.U32.HI R3, RZ, 0x8, R3 ;  /* 0x00000008ff037819 */ /* 0x000fe40000011603 */
[----:B------:R-:W-:Y:S02]  /*4fe0*/  PRMT R4, R0, 0x7632, R4 ;  /* 0x0000763200047816 */ /* 0x000fe40000000004 */
[----:B------:R-:W-:Y:S01]  /*4ff0*/  LOP3.LUT R3, R3, 0xffff, RZ, 0xc0, !PT ;  /* 0x0000ffff03037812 */ /* 0x000fe200078ec0ff */
[----:B------:R-:W-:Y:S01]  /*5000*/  @!P4 FADD.FTZ R164, -R164, -RZ ;  /* 0x800000ffa4a4c221 */ /* 0x000fe20000010100 */
[----:B------:R-:W-:Y:S01]  /*5010*/  ISETP.GT.U32.AND P4, PT, R7, UR13, PT ;  /* 0x0000000d07007c0c */ /* 0x000fe2000bf84070 */
[----:B------:R-:W-:Y:S01]  /*5020*/  @!P3 FADD.FTZ R155, -R155, -RZ ;  /* 0x800000ff9b9bb221 */ /* 0x000fe20000010100 */
[----:B------:R-:W-:Y:S02]  /*5030*/  PRMT R5, R5, 0x7632, R5 ;  /* 0x0000763205057816 */ /* 0x000fe40000000005 */
[----:B------:R-:W-:Y:S01]  /*5040*/  ISETP.LE.U32.AND P3, PT, R3, UR13, PT ;  /* 0x0000000d03007c0c */ /* 0x000fe2000bf63070 */
[----:B------:R-:W-:Y:S01]  /*5050*/  @P5 FADD.FTZ R166, -R166, -RZ ;  /* 0x800000ffa6a65221 */ /* 0x000fe20000010100 */
[----:B------:R-:W-:Y:S01]  /*5060*/  LOP3.LUT R3, R4, 0xff, RZ, 0xc0, !PT ;  /* 0x000000ff04037812 */ /* 0x000fe200078ec0ff */
[----:B--2---:R-:W-:Y:S01]  /*5070*/  IMAD.SHL.U32 R148, R231, 0x40, RZ ;  /* 0x00000040e7947824 */ /* 0x004fe200078e00ff */
[----:B------:R-:W-:Y:S02]  /*5080*/  LOP3.LUT R5, R5, 0xff, RZ, 0xc0, !PT ;  /* 0x000000ff05057812 */ /* 0x000fe400078ec0ff */
[----:B------:R-:W-:Y:S02]  /*5090*/  ISETP.LE.U32.AND P0, PT, R3, UR13, PT ;  /* 0x0000000d03007c0c */ /* 0x000fe4000bf03070 */
[----:B------:R-:W-:Y:S01]  /*50a0*/  ISETP.LE.U32.AND P5, PT, R5, UR13, PT ;  /* 0x0000000d05007c0c */ /* 0x000fe2000bfa3070 */
[----:B----4-:R-:W-:Y:S01]  /*50b0*/  @P4 FADD.FTZ R153, -R153, -RZ ;  /* 0x800000ff99994221 */ /* 0x010fe20000010100 */
[C---:B------:R-:W-:Y:S02]  /*50c0*/  PRMT R4, R2.reuse, 0x7770, RZ ;  /* 0x0000777002047816 */ /* 0x040fe400000000ff */
[----:B------:R-:W-:Y:S01]  /*50d0*/  PRMT R5, R2, 0x7772, RZ ;  /* 0x0000777202057816 */ /* 0x000fe200000000ff */
[----:B------:R-:W-:Y:S01]  /*50e0*/  @!P3 FADD.FTZ R160, -R160, -RZ ;  /* 0x800000ffa0a0b221 */ /* 0x000fe20000010100 */
[C---:B------:R-:W-:Y:S02]  /*50f0*/  PRMT R3, R2.reuse, 0x7771, RZ ;  /* 0x0000777102037816 */ /* 0x040fe400000000ff */
[----:B------:R-:W-:Y:S02]  /*5100*/  PRMT R2, R2, 0x7773, RZ ;  /* 0x0000777302027816 */ /* 0x000fe400000000ff */
[----:B------:R-:W-:Y:S01]  /*5110*/  ISETP.GT.U32.AND P6, PT, R3, UR13, PT ;  /* 0x0000000d03007c0c */ /* 0x000fe2000bfc4070 */
[----:B------:R-:W-:Y:S01]  /*5120*/  @!P0 FADD.FTZ R165, -R165, -RZ ;  /* 0x800000ffa5a58221 */ /* 0x000fe20000010100 */
[----:B------:R-:W-:Y:S01]  /*5130*/  ISETP.GT.U32.AND P4, PT, R2, UR13, PT ;  /* 0x0000000d02007c0c */ /* 0x000fe2000bf84070 */
[----:B------:R-:W-:Y:S01]  /*5140*/  @!P5 FADD.FTZ R161, -R161, -RZ ;  /* 0x800000ffa1a1d221 */ /* 0x000fe20000010100 */
[----:B------:R-:W-:Y:S02]  /*5150*/  SHF.R.U32.HI R3, RZ, 0x18, R0 ;  /* 0x00000018ff037819 */ /* 0x000fe40000011600 */
[----:B------:R-:W-:Y:S02]  /*5160*/  F2FP.RELU.F16.F32.PACK_AB R2, R168, R163 ;  /* 0x000000a3a802723e */ /* 0x000fe400000008ff */
[----:B------:R-:W-:Y:S02]  /*5170*/  F2FP.RELU.F16.F32.PACK_AB R0, R169, R172 ;  /* 0x000000aca900723e */ /* 0x000fe400000008ff */
[----:B------:R-:W-:Y:S01]  /*5180*/  ISETP.GT.U32.AND P3, PT, R9, UR13, PT ;  /* 0x0000000d09007c0c */ /* 0x000fe2000bf64070 */
[----:B------:R2:W-:Y:S01]  /*5190*/  STS [R154+0x13000], R2 ;  /* 0x013000029a007388 */ /* 0x0005e20000000800 */
[----:B------:R-:W-:Y:S01]  /*51a0*/  ISETP.GT.U32.AND P5, PT, R8, UR13, PT ;  /* 0x0000000d08007c0c */ /* 0x000fe2000bfa4070 */
[----:B-1----:R-:W-:Y:S01]  /*51b0*/  @P6 FADD.FTZ R149, -R149, -RZ ;  /* 0x800000ff95956221 */ /* 0x002fe20000010100 */
[----:B------:R-:W-:Y:S01]  /*51c0*/  SEL R137, R137, 0xfffffff0, !P1 ;  /* 0xfffffff089897807 */ /* 0x000fe20004800000 */
[----:B------:R1:W-:Y:S01]  /*51d0*/  STS [R154+0x13400], R0 ;  /* 0x013400009a007388 */ /* 0x0003e20000000800 */
[----:B------:R-:W-:Y:S01]  /*51e0*/  ISETP.LE.U32.AND P0, PT, R4, UR13, PT ;  /* 0x0000000d04007c0c */ /* 0x000fe2000bf03070 */
[----:B---3--:R-:W-:Y:S01]  /*51f0*/  @P4 FADD.FTZ R144, -R144, -RZ ;  /* 0x800000ff90904221 */ /* 0x008fe20000010100 */
[----:B------:R-:W-:Y:S02]  /*5200*/  F2FP.RELU.F16.F32.PACK_AB R4, R234, R235 ;  /* 0x000000ebea04723e */ /* 0x000fe400000008ff */
[----:B------:R-:W-:Y:S02]  /*5210*/  F2FP.RELU.F16.F32.PACK_AB R7, R170, R174 ;  /* 0x000000aeaa07723e */ /* 0x000fe400000008ff */
[----:B------:R-:W-:Y:S01]  /*5220*/  F2FP.RELU.F16.F32.PACK_AB R6, R171, R173 ;  /* 0x000000adab06723e */ /* 0x000fe200000008ff */
[----:B------:R-:W-:Y:S01]  /*5230*/  @P3 FADD.FTZ R150, -R150, -RZ ;  /* 0x800000ff96963221 */ /* 0x000fe20000010100 */
[----:B------:R-:W-:Y:S01]  /*5240*/  ISETP.LE.U32.AND P3, PT, R3, UR13, PT ;  /* 0x0000000d03007c0c */ /* 0x000fe2000bf63070 */
[----:B------:R-:W-:Y:S01]  /*5250*/  @P5 FADD.FTZ R151, -R151, -RZ ;  /* 0x800000ff97975221 */ /* 0x000fe20000010100 */
[----:B------:R-:W-:Y:S02]  /*5260*/  F2FP.RELU.F16.F32.PACK_AB R3, R156, R159 ;  /* 0x0000009f9c03723e */ /* 0x000fe400000008ff */
[----:B------:R-:W-:Y:S01]  /*5270*/  ISETP.GT.U32.AND P5, PT, R5, UR13, PT ;  /* 0x0000000d05007c0c */ /* 0x000fe2000bfa4070 */
[----:B------:R-:W-:Y:S01]  /*5280*/  @!P0 FADD.FTZ R147, -R147, -RZ ;  /* 0x800000ff93938221 */ /* 0x000fe20000010100 */
[----:B------:R-:W-:Y:S02]  /*5290*/  F2FP.RELU.F16.F32.PACK_AB R5, R175, R233 ;  /* 0x000000e9af05723e */ /* 0x000fe400000008ff */
[C---:B------:R-:W-:Y:S02]  /*52a0*/  LEA R142, P0, R245.reuse, R140, 0x2 ;  /* 0x0000008cf58e7211 */ /* 0x040fe400078010ff */
[----:B------:R-:W-:Y:S02]  /*52b0*/  FSETP.GE.FTZ.AND P4, PT, R168, RZ, PT ;  /* 0x000000ffa800720b */ /* 0x000fe40003f96000 */
[----:B--2---:R-:W-:Y:S01]  /*52c0*/  F2FP.RELU.F16.F32.PACK_AB R2, R166, R167 ;  /* 0x000000a7a602723e */ /* 0x004fe200000008ff */
[----:B------:R-:W-:Y:S01]  /*52d0*/  @!P3 FADD.FTZ R162, -R162, -RZ ;  /* 0x800000ffa2a2b221 */ /* 0x000fe20000010100 */
[----:B------:R-:W-:Y:S01]  /*52e0*/  LEA.HI.X R143, R245, R141, RZ, 0x2, P0 ;  /* 0x0000008df58f7211 */ /* 0x000fe200000f14ff */
[----:B-1----:R-:W-:Y:S02]  /*52f0*/  IMAD.IADD R0, R137, 0x1, R154 ;  /* 0x0000000189007824 */ /* 0x002fe400078e029a */
[----:B------:R-:W-:Y:S01]  /*5300*/  @P5 FADD.FTZ R146, -R146, -RZ ;  /* 0x800000ff92925221 */ /* 0x000fe20000010100 */
[----:B------:R-:W-:Y:S01]  /*5310*/  FSETP.GE.FTZ.AND P0, PT, R163, RZ, PT ;  /* 0x000000ffa300720b */ /* 0x000fe20003f16000 */
[----:B------:R-:W2:Y:S01]  /*5320*/  LDG.E R141, desc[UR38][R142.64] ;  /* 0x000000268e8d7981 */ /* 0x000ea2000c1e1900 */
[----:B------:R-:W-:Y:S03]  /*5330*/  FSETP.GE.FTZ.AND P3, PT, R159, RZ, PT ;  /* 0x000000ff9f00720b */ /* 0x000fe60003f76000 */
[----:B------:R1:W-:Y:S04]  /*5340*/  STS [R0+0x13000], R3 ;  /* 0x0130000300007388 */ /* 0x0003e80000000800 */
[----:B------:R3:W-:Y:S04]  /*5350*/  STS [R0+0x13400], R2 ;  /* 0x0134000200007388 */ /* 0x0007e80000000800 */
[----:B------:R4:W-:Y:S04]  /*5360*/  STS [R154+0x14000], R5 ;  /* 0x014000059a007388 */ /* 0x0009e80000000800 */
[----:B------:R4:W-:Y:S04]  /*5370*/  STS [R154+0x14400], R4 ;  /* 0x014400049a007388 */ /* 0x0009e80000000800 */
[----:B------:R-:W-:Y:S04]  /*5380*/  STS [R0+0x14000], R7 ;  /* 0x0140000700007388 */ /* 0x000fe80000000800 */
[----:B------:R4:W-:Y:S04]  /*5390*/  STS [R0+0x14400], R6 ;  /* 0x0144000600007388 */ /* 0x0009e80000000800 */
[----:B------:R-:W2:Y:S01]  /*53a0*/  LDG.E R140, desc[UR38][R142.64+0x20] ;  /* 0x000020268e8c7981 */ /* 0x000ea2000c1e1900 */
[----:B-1----:R-:W-:Y:S01]  /*53b0*/  F2FP.RELU.F16.F32.PACK_AB R3, R151, R145 ;  /* 0x000000919703723e */ /* 0x002fe200000008ff */
[----:B---3--:R-:W-:Y:S01]  /*53c0*/  IMAD.IADD R2, R137, 0x1, R152 ;  /* 0x0000000189027824 */ /* 0x008fe200078e0298 */
[----:B----4-:R-:W-:Y:S02]  /*53d0*/  F2FP.RELU.F16.F32.PACK_AB R5, R155, R158 ;  /* 0x0000009e9b05723e */ /* 0x010fe400000008ff */
[----:B------:R-:W-:Y:S03]  /*53e0*/  F2FP.RELU.F16.F32.PACK_AB R4, R157, R161 ;  /* 0x000000a19d04723e */ /* 0x000fe600000008ff */
[----:B------:R1:W-:Y:S04]  /*53f0*/  STS [R152], R5 ;  /* 0x0000000598007388 */ /* 0x0003e80000000800 */
[----:B------:R3:W-:Y:S01]  /*5400*/  STS [R152+0x400], R4 ;  /* 0x0004000498007388 */ /* 0x0007e20000000800 */
[----:B------:R-:W-:Y:S03]  /*5410*/  F2FP.RELU.F16.F32.PACK_AB R0, R150, R153 ;  /* 0x000000999600723e */ /* 0x000fe600000008ff */
[----:B------:R4:W-:Y:S01]  /*5420*/  STS [R2], R3 ;  /* 0x0000000302007388 */ /* 0x0009e20000000800 */
[----:B------:R-:W-:Y:S03]  /*5430*/  F2FP.RELU.F16.F32.PACK_AB R6, R160, R164 ;  /* 0x000000a4a006723e */ /* 0x000fe600000008ff */
[----:B------:R4:W-:Y:S04]  /*5440*/  STS [R2+0x400], R0 ;  /* 0x0004000002007388 */ /* 0x0009e80000000800 */
[----:B------:R-:W-:Y:S01]  /*5450*/  STS [R152+0x1000], R6 ;  /* 0x0010000698007388 */ /* 0x000fe20000000800 */
[----:B-1----:R-:W-:Y:S02]  /*5460*/  F2FP.RELU.F16.F32.PACK_AB R5, R162, R165 ;  /* 0x000000a5a205723e */ /* 0x002fe400000008ff */
[----:B---3--:R-:W-:Y:S03]  /*5470*/  F2FP.RELU.F16.F32.PACK_AB R4, R149, R147 ;  /* 0x000000939504723e */ /* 0x008fe600000008ff */
[----:B------:R-:W-:Y:S01]  /*5480*/  STS [R152+0x1400], R5 ;  /* 0x0014000598007388 */ /* 0x000fe20000000800 */
[----:B----4-:R-:W-:Y:S03]  /*5490*/  F2FP.RELU.F16.F32.PACK_AB R3, R144, R146 ;  /* 0x000000929003723e */ /* 0x010fe600000008ff */
[----:B------:R-:W-:Y:S01]  /*54a0*/  STS [R2+0x1000], R4 ;  /* 0x0010000402007388 */ /* 0x000fe20000000800 */
[----:B------:R-:W-:Y:S03]  /*54b0*/  LEA R0, R230, UR4, 0x1 ;  /* 0x00000004e6007c11 */ /* 0x000fe6000f8e08ff */
[----:B------:R1:W-:Y:S04]  /*54c0*/  STS [R2+0x1400], R3 ;  /* 0x0014000302007388 */ /* 0x0003e80000000800 */
[----:B------:R-:W3:Y:S08]  /*54d0*/  LDSM.16.M88.4 R32, [R0+0x6000] ;  /* 0x006000000020783b */ /* 0x000ef00000000200 */
[----:B------:R-:W4:Y:S01]  /*54e0*/  LDSM.16.M88.4 R28, [R0+0x6800] ;  /* 0x00680000001c783b */ /* 0x000f220000000200 */
[C---:B-1----:R-:W-:Y:S02]  /*54f0*/  VIADD R3, R0.reuse, 0x6000 ;  /* 0x0000600000037836 */ /* 0x042fe40000000000 */
[----:B------:R-:W-:Y:S02]  /*5500*/  VIADD R2, R0, 0x6020 ;  /* 0x0000602000027836 */ /* 0x000fe40000000000 */
[----:B------:R-:W-:Y:S01]  /*5510*/  @P1 VIADD R2, R3, 0xffffffe0 ;  /* 0xffffffe003021836 */ /* 0x000fe20000000000 */
[----:B------:R-:W-:Y:S04]  /*5520*/  LOP3.LUT R3, R232, 0x30, RZ, 0xc0, !PT ;  /* 0x00000030e8037812 */ /* 0x000fe800078ec0ff */
[----:B------:R-:W1:Y:S01]  /*5530*/  LDSM.16.M88.4 R132, [R2] ;  /* 0x000000000284783b */ /* 0x000e620000000200 */
[----:B------:R-:W-:Y:S04]  /*5540*/  LOP3.LUT R3, R3, 0x8, R231, 0xf8, !PT ;  /* 0x0000000803037812 */ /* 0x000fe800078ef8e7 */
[----:B------:R-:W-:Y:S03]  /*5550*/  LOP3.LUT R3, R3, 0x1c0, R148, 0xf8, !PT ;  /* 0x000001c003037812 */ /* 0x000fe600078ef894 */
[----:B------:R-:W1:Y:S01]  /*5560*/  LDSM.16.M88.4 R136, [R2+0x800] ;  /* 0x000800000288783b */ /* 0x000e620000000200 */
[-C--:B---3--:R-:W-:Y:S08]  /*5570*/  HMMA.16816.F32 R4, R32, R176.reuse, RZ ;  /* 0x000000b02004723c */ /* 0x088ff000000018ff */
[C---:B----4-:R-:W-:Y:S08]  /*5580*/  HMMA.16816.F32 R8, R28.reuse, R176, RZ ;  /* 0x000000b01c08723c */ /* 0x050ff000000018ff */
[-C--:B------:R-:W-:Y:S08]  /*5590*/  HMMA.16816.F32 R12, R28, R178.reuse, RZ ;  /* 0x000000b21c0c723c */ /* 0x080ff000000018ff */
[C---:B------:R-:W-:Y:S08]  /*55a0*/  HMMA.16816.F32 R16, R32.reuse, R178, RZ ;  /* 0x000000b22010723c */ /* 0x040ff000000018ff */
[-C--:B------:R-:W-:Y:S08]  /*55b0*/  HMMA.16816.F32 R20, R32, R180.reuse, RZ ;  /* 0x000000b42014723c */ /* 0x080ff000000018ff */
[C---:B------:R-:W-:Y:S08]  /*55c0*/  HMMA.16816.F32 R24, R28.reuse, R180, RZ ;  /* 0x000000b41c18723c */ /* 0x040ff000000018ff */
[-C--:B------:R-:W-:Y:S08]  /*55d0*/  HMMA.16816.F32 R28, R28, R182.reuse, RZ ;  /* 0x000000b61c1c723c */ /* 0x080ff000000018ff */
[----:B------:R-:W-:Y:S08]  /*55e0*/  HMMA.16816.F32 R32, R32, R182, RZ ;  /* 0x000000b62020723c */ /* 0x000ff000000018ff */
[-C--:B-1----:R-:W-:Y:S08]  /*55f0*/  HMMA.16816.F32 R4, R132, R184.reuse, R4 ;  /* 0x000000b88404723c */ /* 0x082ff00000001804 */
[C---:B------:R-:W-:Y:S08]  /*5600*/  HMMA.16816.F32 R8, R136.reuse, R184, R8 ;  /* 0x000000b88808723c */ /* 0x040ff00000001808 */
[-C--:B------:R-:W-:Y:S08]  /*5610*/  HMMA.16816.F32 R12, R136, R186.reuse, R12 ;  /* 0x000000ba880c723c */ /* 0x080ff0000000180c */
[C---:B------:R-:W-:Y:S08]  /*5620*/  HMMA.16816.F32 R16, R132.reuse, R186, R16 ;  /* 0x000000ba8410723c */ /* 0x040ff00000001810 */
[-C--:B------:R-:W-:Y:S08]  /*5630*/  HMMA.16816.F32 R20, R132, R188.reuse, R20 ;  /* 0x000000bc8414723c */ /* 0x080ff00000001814 */
[C---:B------:R-:W-:Y:S08]  /*5640*/  HMMA.16816.F32 R24, R136.reuse, R188, R24 ;  /* 0x000000bc8818723c */ /* 0x040ff00000001818 */
[-C--:B------:R-:W-:Y:S01]  /*5650*/  HMMA.16816.F32 R28, R136, R190.reuse, R28 ;  /* 0x000000be881c723c */ /* 0x080fe2000000181c */
[----:B------:R-:W1:Y:S07]  /*5660*/  LDSM.16.M88.4 R136, [R0+0x7000] ;  /* 0x007000000088783b */ /* 0x000e6e0000000200 */
[----:B------:R-:W-:Y:S01]  /*5670*/  HMMA.16816.F32 R32, R132, R190, R32 ;  /* 0x000000be8420723c */ /* 0x000fe20000001820 */
[----:B------:R-:W3:Y:S07]  /*5680*/  LDSM.16.M88.4 R132, [R0+0x7800] ;  /* 0x007800000084783b */ /* 0x000eee0000000200 */
[-C--:B-1----:R-:W-:Y:S08]  /*5690*/  HMMA.16816.F32 R4, R136, R192.reuse, R4 ;  /* 0x000000c08804723c */ /* 0x082ff00000001804 */
[C---:B---3--:R-:W-:Y:S08]  /*56a0*/  HMMA.16816.F32 R8, R132.reuse, R192, R8 ;  /* 0x000000c08408723c */ /* 0x048ff00000001808 */
        /* <DEDUP_REMOVED lines=27> */
[----:B------:R3:W4:Y:S08]  /*5860*/  LDSM.16.M88.4 R136, [R2+0x2800] ;  /* 0x002800000288783b */ /* 0x0007300000000200 */
[----:B---3--:R3:W5:Y:S01]  /*5870*/  LDG.E R2, desc[UR38][R142.64+0x80] ;  /* 0x000080268e027981 */ /* 0x008762000c1e1900 */
[-C--:B-1----:R-:W-:Y:S08]  /*5880*/  HMMA.16816.F32 R4, R132, R216.reuse, R4 ;  /* 0x000000d88404723c */ /* 0x082ff00000001804 */
[C---:B----4-:R-:W-:Y:S08]  /*5890*/  HMMA.16816.F32 R8, R136.reuse, R216, R8 ;  /* 0x000000d88808723c */ /* 0x050ff00000001808 */
[-C--:B------:R-:W-:Y:S03]  /*58a0*/  HMMA.16816.F32 R12, R136, R218.reuse, R12 ;  /* 0x000000da880c723c */ /* 0x080fe6000000180c */
[C---:B--2---:R-:W-:Y:S01]  /*58b0*/  FADD.FTZ R0, -R141.reuse, R4 ;  /* 0x000000048d007221 */ /* 0x044fe20000010100 */
[----:B------:R-:W-:Y:S01]  /*58c0*/  FADD.FTZ R5, -R141, R5 ;  /* 0x000000058d057221 */ /* 0x000fe20000010100 */
[----:B------:R3:W5:Y:S01]  /*58d0*/  LDG.E R4, desc[UR38][R142.64+0xa0] ;  /* 0x0000a0268e047981 */ /* 0x000762000c1e1900 */
[C---:B------:R-:W-:Y:S01]  /*58e0*/  FADD.FTZ R6, -R140.reuse, R6 ;  /* 0x000000068c067221 */ /* 0x040fe20000010100 */
[----:B------:R-:W-:Y:S01]  /*58f0*/  FADD.FTZ R7, -R140, R7 ;  /* 0x000000078c077221 */ /* 0x000fe20000010100 */
[-C--:B------:R-:W-:Y:S01]  /*5900*/  FSEL R0, R0, R141.reuse, P0 ;  /* 0x0000008d00007208 */ /* 0x080fe20000000000 */
[C---:B------:R-:W-:Y:S04]  /*5910*/  HMMA.16816.F32 R16, R132.reuse, R218, R16 ;  /* 0x000000da8410723c */ /* 0x040fe80000001810 */
[----:B------:R-:W-:Y:S01]  /*5920*/  FSETP.GE.FTZ.AND P0, PT, R156, RZ, PT ;  /* 0x000000ff9c00720b */ /* 0x000fe20003f16000 */
[----:B------:R-:W-:Y:S01]  /*5930*/  FMUL.FTZ R152, R163, R0 ;  /* 0x00000000a3987220 */ /* 0x000fe20000410000 */
[----:B------:R-:W-:Y:S01]  /*5940*/  FSEL R5, R5, R141, P4 ;  /* 0x0000008d05057208 */ /* 0x000fe20002000000 */
[----:B------:R-:W-:Y:S01]  /*5950*/  IMAD.SHL.U32 R163, R231, 0x8, RZ ;  /* 0x00000008e7a37824 */ /* 0x000fe200078e00ff */
[----:B------:R-:W-:Y:S01]  /*5960*/  FSETP.GE.FTZ.AND P4, PT, R158, RZ, PT ;  /* 0x000000ff9e00720b */ /* 0x000fe20003f96000 */
[-C--:B------:R-:W-:Y:S03]  /*5970*/  HMMA.16816.F32 R20, R132, R220.reuse, R20 ;  /* 0x000000dc8414723c */ /* 0x080fe60000001814 */
[----:B------:R-:W-:Y:S01]  /*5980*/  LOP3.LUT R3, R3, 0x38, R163, 0x78, !PT ;  /* 0x0000003803037812 */ /* 0x000fe200078e78a3 */
[----:B------:R-:W-:Y:S04]  /*5990*/  FMUL.FTZ R5, R168, R5 ;  /* 0x00000005a8057220 */ /* 0x000fe80000410000 */
[C---:B------:R-:W-:Y:S04]  /*59a0*/  HMMA.16816.F32 R24, R136.reuse, R220, R24 ;  /* 0x000000dc8818723c */ /* 0x040fe80000001818 */
[----:B------:R-:W-:Y:S01]  /*59b0*/  F2FP.F16.F32.PACK_AB R5, R5, R152 ;  /* 0x000000980505723e */ /* 0x000fe200000000ff */
[C---:B------:R-:W-:Y:S01]  /*59c0*/  FADD.FTZ R16, -R141.reuse, R16 ;  /* 0x000000108d107221 */ /* 0x040fe20000010100 */
[C---:B------:R-:W-:Y:S02]  /*59d0*/  FADD.FTZ R0, -R141.reuse, R17 ;  /* 0x000000118d007221 */ /* 0x040fe40000010100 */
[-C--:B------:R-:W-:Y:S03]  /*59e0*/  HMMA.16816.F32 R28, R136, R222.reuse, R28 ;  /* 0x000000de881c723c */ /* 0x080fe6000000181c */
[-C--:B------:R-:W-:Y:S01]  /*59f0*/  FSEL R16, R16, R141.reuse, P3 ;  /* 0x0000008d10107208 */ /* 0x080fe20001800000 */
[C---:B------:R-:W-:Y:S01]  /*5a00*/  FADD.FTZ R20, -R141.reuse, R20 ;  /* 0x000000148d147221 */ /* 0x040fe20000010100 */
[-C--:B------:R-:W-:Y:S01]  /*5a10*/  FSEL R0, R0, R141.reuse, P0 ;  /* 0x0000008d00007208 */ /* 0x080fe20000000000 */
[----:B------:R-:W-:Y:S01]  /*5a20*/  FADD.FTZ R21, -R141, R21 ;  /* 0x000000158d157221 */ /* 0x000fe20000010100 */
[----:B------:R-:W-:Y:S01]  /*5a30*/  FSETP.GE.FTZ.AND P0, PT, R151, RZ, PT ;  /* 0x000000ff9700720b */ /* 0x000fe20003f16000 */
[----:B------:R-:W-:Y:S04]  /*5a40*/  HMMA.16816.F32 R32, R132, R222, R32 ;  /* 0x000000de8420723c */ /* 0x000fe80000001820 */
[----:B------:R-:W-:Y:S01]  /*5a50*/  FSETP.GE.FTZ.AND P3, PT, R155, RZ, PT ;  /* 0x000000ff9b00720b */ /* 0x000fe20003f76000 */
[----:B------:R-:W-:Y:S01]  /*5a60*/  FMUL.FTZ R159, R159, R16 ;  /* 0x000000109f9f7220 */ /* 0x000fe20000410000 */
[-C--:B------:R-:W-:Y:S01]  /*5a70*/  FSEL R20, R20, R141.reuse, P4 ;  /* 0x0000008d14147208 */ /* 0x080fe20002000000 */
[----:B------:R-:W-:Y:S01]  /*5a80*/  FMUL.FTZ R16, R156, R0 ;  /* 0x000000009c107220 */ /* 0x000fe20000410000 */
[----:B------:R-:W-:Y:S02]  /*5a90*/  LOP3.LUT R0, R148, 0x400, RZ, 0xc0, !PT ;  /* 0x0000040094007812 */ /* 0x000fe400078ec0ff */
[----:B------:R-:W-:Y:S01]  /*5aa0*/  FSEL R21, R21, R141, P3 ;  /* 0x0000008d15157208 */ /* 0x000fe20001800000 */
[----:B------:R-:W-:Y:S01]  /*5ab0*/  FMUL.FTZ R20, R158, R20 ;  /* 0x000000149e147220 */ /* 0x000fe20000410000 */
[----:B------:R-:W-:Y:S01]  /*5ac0*/  FSETP.GE.FTZ.AND P3, PT, R145, RZ, PT ;  /* 0x000000ff9100720b */ /* 0x000fe20003f76000 */
[----:B------:R-:W-:Y:S01]  /*5ad0*/  IMAD R3, R3, 0x2, R0 ;  /* 0x0000000203037824 */ /* 0x000fe200078e0200 */
[----:B------:R-:W-:Y:S01]  /*5ae0*/  F2FP.F16.F32.PACK_AB R16, R16, R159 ;  /* 0x0000009f1010723e */ /* 0x000fe200000000ff */
[----:B------:R-:W-:Y:S04]  /*5af0*/  FMUL.FTZ R21, R155, R21 ;  /* 0x000000159b157220 */ /* 0x000fe80000410000 */
[----:B------:R-:W-:Y:S01]  /*5b00*/  FADD.FTZ R32, -R141, R32 ;  /* 0x000000208d207221 */ /* 0x000fe20000010100 */
[----:B------:R-:W-:Y:S04]  /*5b10*/  F2FP.F16.F32.PACK_AB R21, R21, R20 ;  /* 0x000000141515723e */ /* 0x000fe800000000ff */
[----:B------:R-:W-:Y:S01]  /*5b20*/  FSEL R0, R32, R141, P3 ;  /* 0x0000008d20007208 */ /* 0x000fe20001800000 */
[----:B------:R-:W-:Y:S01]  /*5b30*/  @P0 FADD.FTZ R141, -R141, R33 ;  /* 0x000000218d8d0221 */ /* 0x000fe20000010100 */
[----:B------:R-:W-:Y:S02]  /*5b40*/  FSETP.GE.FTZ.AND P3, PT, R172, RZ, PT ;  /* 0x000000ffac00720b */ /* 0x000fe40003f76000 */
[----:B------:R-:W-:Y:S01]  /*5b50*/  FSETP.GE.FTZ.AND P0, PT, R169, RZ, PT ;  /* 0x000000ffa900720b */ /* 0x000fe20003f16000 */
[----:B------:R-:W-:Y:S01]  /*5b60*/  FMUL.FTZ R145, R145, R0 ;  /* 0x0000000091917220 */ /* 0x000fe20000410000 */
[-C--:B------:R-:W-:Y:S01]  /*5b70*/  FSEL R32, R6, R140.reuse, P3 ;  /* 0x0000008c06207208 */ /* 0x080fe20001800000 */
[----:B------:R-:W-:Y:S01]  /*5b80*/  FMUL.FTZ R20, R151, R141 ;  /* 0x0000008d97147220 */ /* 0x000fe20000410000 */
[----:B------:R-:W-:Y:S01]  /*5b90*/  FSEL R17, R7, R140, P0 ;  /* 0x0000008c07117208 */ /* 0x000fe20000000000 */
[----:B---3--:R-:W-:Y:S08]  /*5ba0*/  BRA.U !UP0, `(.L_x_218) ;  /* 0x00000001089c7547 */ /* 0x008ff0000b800000 */
        /* <DEDUP_REMOVED lines=39> */
.L_x_218:
[----:B------:R-:W2:Y:S01]  /*5e20*/  LDL R6, [R1+0x8] ;  /* 0x0000080001067983 */ /* 0x000ea20000100800 */
[C---:B------:R-:W-:Y:S01]  /*5e30*/  FADD.FTZ R18, -R140.reuse, R18 ;  /* 0x000000128c127221 */ /* 0x040fe20000010100 */
[----:B------:R-:W-:Y:S01]  /*5e40*/  FSETP.GE.FTZ.AND P0, PT, R167, RZ, PT ;  /* 0x000000ffa700720b */ /* 0x000fe20003f16000 */
[----:B------:R-:W-:Y:S01]  /*5e50*/  FADD.FTZ R0, -R140, R22 ;  /* 0x000000168c007221 */ /* 0x000fe20000010100 */
[----:B------:R3:W-:Y:S01]  /*5e60*/  STS [R154+0xf000], R5 ;  /* 0x00f000059a007388 */ /* 0x0007e20000000800 */
[----:B------:R-:W-:Y:S01]  /*5e70*/  FSETP.GE.FTZ.AND P4, PT, R166, RZ, PT ;  /* 0x000000ffa600720b */ /* 0x000fe20003f96000 */
[----:B------:R-:W-:Y:S01]  /*5e80*/  IMAD.MOV.U32 R33, RZ, RZ, 0x10 ;  /* 0x00000010ff217424 */ /* 0x000fe200078e00ff */
[----:B------:R-:W-:Y:S01]  /*5e90*/  FSEL R18, R18, R140, P0 ;  /* 0x0000008c12127208 */ /* 0x000fe20000000000 */
[----:B------:R-:W-:Y:S01]  /*5ea0*/  FMUL.FTZ R32, R172, R32 ;  /* 0x00000020ac207220 */ /* 0x000fe20000410000 */
[----:B------:R-:W-:Y:S01]  /*5eb0*/  FSETP.GE.FTZ.AND P3, PT, R161, RZ, PT ;  /* 0x000000ffa100720b */ /* 0x000fe20003f76000 */
[----:B------:R-:W-:Y:S01]  /*5ec0*/  FMUL.FTZ R7, R169, R17 ;  /* 0x00000011a9077220 */ /* 0x000fe20000410000 */
[----:B------:R-:W-:Y:S01]  /*5ed0*/  SEL R33, R33, 0xfffffff0, !P1 ;  /* 0xfffffff021217807 */ /* 0x000fe20004800000 */
[----:B------:R-:W-:Y:S01]  /*5ee0*/  FMUL.FTZ R18, R167, R18 ;  /* 0x00000012a7127220 */ /* 0x000fe20000410000 */
[----:B------:R-:W-:Y:S01]  /*5ef0*/  FSEL R0, R0, R140, P3 ;  /* 0x0000008c00007208 */ /* 0x000fe20001800000 */
[C---:B------:R-:W-:Y:S01]  /*5f00*/  FADD.FTZ R17, -R140.reuse, R23 ;  /* 0x000000178c117221 */ /* 0x040fe20000010100 */
[----:B------:R-:W-:Y:S01]  /*5f10*/  F2FP.F16.F32.PACK_AB R7, R7, R32 ;  /* 0x000000200707723e */ /* 0x000fe200000000ff */
[----:B------:R-:W-:Y:S01]  /*5f20*/  FADD.FTZ R34, -R140, R34 ;  /* 0x000000228c227221 */ /* 0x000fe20000010100 */
[----:B------:R-:W-:Y:S01]  /*5f30*/  FSETP.GE.FTZ.AND P3, PT, R150, RZ, PT ;  /* 0x000000ff9600720b */ /* 0x000fe20003f76000 */
[----:B------:R-:W-:Y:S01]  /*5f40*/  FMUL.FTZ R161, R161, R0 ;  /* 0x00000000a1a17220 */ /* 0x000fe20000410000 */
[----:B------:R-:W-:Y:S01]  /*5f50*/  FSETP.GE.FTZ.AND P0, PT, R157, RZ, PT ;  /* 0x000000ff9d00720b */ /* 0x000fe20003f16000 */
[----:B------:R4:W-:Y:S01]  /*5f60*/  STS [R154+0xf400], R7 ;  /* 0x00f400079a007388 */ /* 0x0009e20000000800 */
[C---:B-----5:R-:W-:Y:S01]  /*5f70*/  FADD.FTZ R8, -R2.reuse, R8 ;  /* 0x0000000802087221 */ /* 0x060fe20000010100 */
[C---:B------:R-:W-:Y:S01]  /*5f80*/  FADD.FTZ R9, -R2.reuse, R9 ;  /* 0x0000000902097221 */ /* 0x040fe20000010100 */
[-C--:B------:R-:W-:Y:S01]  /*5f90*/  FSEL R17, R17, R140.reuse, P0 ;  /* 0x0000008c11117208 */ /* 0x080fe20000000000 */
[C---:B------:R-:W-:Y:S01]  /*5fa0*/  FADD.FTZ R12, -R2.reuse, R12 ;  /* 0x0000000c020c7221 */ /* 0x040fe20000010100 */
[----:B------:R-:W-:Y:S01]  /*5fb0*/  FSETP.GE.FTZ.AND P0, PT, R153, RZ, PT ;  /* 0x000000ff9900720b */ /* 0x000fe20003f16000 */
[----:B------:R-:W-:Y:S01]  /*5fc0*/  FADD.FTZ R24, -R2, R24 ;  /* 0x0000001802187221 */ /* 0x000fe20000010100 */
[----:B------:R-:W-:Y:S01]  /*5fd0*/  FSETP.GE.FTZ.AND P6, PT, R170, RZ, PT ;  /* 0x000000ffaa00720b */ /* 0x000fe20003fd6000 */
[----:B------:R-:W-:Y:S01]  /*5fe0*/  FADD.FTZ R28, -R2, R28 ;  /* 0x0000001c021c7221 */ /* 0x000fe20000010100 */
[----:B---3--:R-:W-:Y:S01]  /*5ff0*/  FADD.FTZ R5, -R140, R19 ;  /* 0x000000138c057221 */ /* 0x008fe20000010100 */
[-C--:B------:R-:W-:Y:S01]  /*6000*/  FSEL R34, R34, R140.reuse, P0 ;  /* 0x0000008c22227208 */ /* 0x080fe20000000000 */
[C---:B------:R-:W-:Y:S01]  /*6010*/  FADD.FTZ R11, -R4.reuse, R11 ;  /* 0x0000000b040b7221 */ /* 0x040fe20000010100 */
[----:B------:R-:W-:Y:S01]  /*6020*/  FSETP.GE.FTZ.AND P0, PT, R175, RZ, PT ;  /* 0x000000ffaf00720b */ /* 0x000fe20003f16000 */
[----:B------:R-:W-:Y:S01]  /*6030*/  FADD.FTZ R14, -R4, R14 ;  /* 0x0000000e040e7221 */ /* 0x000fe20000010100 */
[----:B------:R-:W-:Y:S01]  /*6040*/  FSEL R5, R5, R140, P4 ;  /* 0x0000008c05057208 */ /* 0x000fe20002000000 */
[----:B------:R-:W-:Y:S01]  /*6050*/  @P3 FADD.FTZ R140, -R140, R35 ;  /* 0x000000238c8c3221 */ /* 0x000fe20000010100 */
[----:B------:R-:W-:Y:S01]  /*6060*/  FSETP.GE.FTZ.AND P3, PT, R233, RZ, PT ;  /* 0x000000ffe900720b */ /* 0x000fe20003f76000 */
[----:B------:R-:W-:Y:S01]  /*6070*/  FADD.FTZ R30, -R4, R30 ;  /* 0x0000001e041e7221 */ /* 0x000fe20000010100 */
[----:B------:R-:W-:Y:S01]  /*6080*/  FSETP.GE.FTZ.AND P5, PT, R164, RZ, PT ;  /* 0x000000ffa400720b */ /* 0x000fe20003fb6000 */
[----:B------:R-:W-:Y:S01]  /*6090*/  FMUL.FTZ R5, R166, R5 ;  /* 0x00000005a6057220 */ /* 0x000fe20000410000 */
[----:B------:R-:W-:Y:S01]  /*60a0*/  FSEL R8, R8, R2, P3 ;  /* 0x0000000208087208 */ /* 0x000fe20001800000 */
[----:B------:R-:W-:Y:S01]  /*60b0*/  FMUL.FTZ R17, R157, R17 ;  /* 0x000000119d117220 */ /* 0x000fe20000410000 */
[----:B------:R-:W-:Y:S01]  /*60c0*/  FSETP.GE.FTZ.AND P3, PT, R174, RZ, PT ;  /* 0x000000ffae00720b */ /* 0x000fe20003f76000 */
[----:B------:R-:W-:Y:S01]  /*60d0*/  FMUL.FTZ R34, R153, R34 ;  /* 0x0000002299227220 */ /* 0x000fe20000410000 */
[----:B------:R-:W-:Y:S01]  /*60e0*/  F2FP.F16.F32.PACK_AB R0, R5, R18 ;  /* 0x000000120500723e */ /* 0x000fe200000000ff */
[----:B------:R-:W-:Y:S01]  /*60f0*/  FMUL.FTZ R140, R150, R140 ;  /* 0x0000008c968c7220 */ /* 0x000fe20000410000 */
[----:B----4-:R-:W-:Y:S01]  /*6100*/  FSEL R7, R9, R2, P0 ;  /* 0x0000000209077208 */ /* 0x010fe20000000000 */
[----:B------:R-:W-:Y:S01]  /*6110*/  FMUL.FTZ R9, R233, R8 ;  /* 0x00000008e9097220 */ /* 0x000fe20000410000 */
[----:B------:R-:W-:Y:S02]  /*6120*/  FSETP.GE.FTZ.AND P0, PT, R149, RZ, PT ;  /* 0x000000ff9500720b */ /* 0x000fe40003f16000 */
[----:B------:R-:W-:Y:S01]  /*6130*/  FSETP.GE.FTZ.AND P4, PT, R160, RZ, PT ;  /* 0x000000ffa000720b */ /* 0x000fe20003f96000 */
[----:B------:R-:W-:Y:S01]  /*6140*/  FMUL.FTZ R8, R175, R7 ;  /* 0x00000007af087220 */ /* 0x000fe20000410000 */
[-C--:B------:R-:W-:Y:S02]  /*6150*/  FSEL R7, R12, R2.reuse, P3 ;  /* 0x000000020c077208 */ /* 0x080fe40001800000 */
[----:B------:R-:W-:Y:S02]  /*6160*/  FSETP.GE.FTZ.AND P3, PT, R147, RZ, PT ;  /* 0x000000ff9300720b */ /* 0x000fe40003f76000 */
[-C--:B------:R-:W-:Y:S01]  /*6170*/  FSEL R24, R24, R2.reuse, P5 ;  /* 0x0000000218187208 */ /* 0x080fe20002800000 */
[----:B------:R-:W-:Y:S01]  /*6180*/  FMUL.FTZ R7, R174, R7 ;  /* 0x00000007ae077220 */ /* 0x000fe20000410000 */
[----:B------:R-:W-:Y:S02]  /*6190*/  FSEL R28, R28, R2, P3 ;  /* 0x000000021c1c7208 */ /* 0x000fe40001800000 */
[----:B------:R-:W-:Y:S01]  /*61a0*/  FSETP.GE.FTZ.AND P3, PT, R234, RZ, PT ;  /* 0x000000ffea00720b */ /* 0x000fe20003f76000 */
[----:B------:R-:W-:Y:S01]  /*61b0*/  FMUL.FTZ R24, R164, R24 ;  /* 0x00000018a4187220 */ /* 0x000fe20000410000 */
[----:B------:R-:W-:Y:S01]  /*61c0*/  FSETP.GE.FTZ.AND P5, PT, R165, RZ, PT ;  /* 0x000000ffa500720b */ /* 0x000fe20003fb6000 */
[----:B------:R-:W-:Y:S01]  /*61d0*/  FMUL.FTZ R28, R147, R28 ;  /* 0x0000001c931c7220 */ /* 0x000fe20000410000 */
[----:B------:R-:W-:Y:S02]  /*61e0*/  FSEL R11, R11, R4, P3 ;  /* 0x000000040b0b7208 */ /* 0x000fe40001800000 */
[----:B------:R-:W-:Y:S02]  /*61f0*/  FSETP.GE.FTZ.AND P3, PT, R171, RZ, PT ;  /* 0x000000ffab00720b */ /* 0x000fe40003f76000 */
[----:B------:R-:W-:Y:S02]  /*6200*/  F2FP.F16.F32.PACK_AB R17, R17, R161 ;  /* 0x000000a11111723e */ /* 0x000fe400000000ff */
[----:B------:R-:W-:Y:S02]  /*6210*/  F2FP.F16.F32.PACK_AB R20, R20, R145 ;  /* 0x000000911414723e */ /* 0x000fe400000000ff */
[----:B--2---:R-:W-:Y:S05]  /*6220*/  LEA R6, R6, UR40, 0x1 ;  /* 0x0000002806067c11 */ /* 0x004fea000f8e08ff */
[C---:B------:R-:W-:Y:S02]  /*6230*/  VIADD R5, R6.reuse, 0x20 ;  /* 0x0000002006057836 */ /* 0x040fe40000000000 */
[----:B------:R-:W-:Y:S02]  /*6240*/  @P2 VIADD R5, R6, 0xffffffe0 ;  /* 0xffffffe006052836 */ /* 0x000fe40000000000 */
[----:B------:R-:W-:Y:S05]  /*6250*/  IMAD.IADD R6, R33, 0x1, R6 ;  /* 0x0000000121067824 */ /* 0x000fea00078e0206 */
[----:B------:R2:W-:Y:S04]  /*6260*/  STS [R6+-0x3c00], R0 ;  /* 0xffc4000006007388 */ /* 0x0005e80000000800 */
[----:B------:R3:W-:Y:S01]  /*6270*/  STS [R6+-0x4000], R16 ;  /* 0xffc0001006007388 */ /* 0x0007e20000000800 */
[C---:B--2---:R-:W-:Y:S01]  /*6280*/  FADD.FTZ R0, -R2.reuse, R13 ;  /* 0x0000000d02007221 */ /* 0x044fe20000010100 */
[----:B------:R-:W-:Y:S01]  /*6290*/  FADD.FTZ R13, -R2, R25 ;  /* 0x00000019020d7221 */ /* 0x000fe20000010100 */
[----:B---3--:R-:W-:Y:S03]  /*62a0*/  F2FP.F16.F32.PACK_AB R16, R140, R34 ;  /* 0x000000228c10723e */ /* 0x008fe600000000ff */
[-C--:B------:R-:W-:Y:S02]  /*62b0*/  FSEL R0, R0, R2.reuse, P6 ;  /* 0x0000000200007208 */ /* 0x080fe40003000000 */
[----:B------:R-:W-:Y:S01]  /*62c0*/  FSEL R13, R13, R2, P4 ;  /* 0x000000020d0d7208 */ /* 0x000fe20002000000 */
[----:B------:R-:W-:Y:S01]  /*62d0*/  @P0 FADD.FTZ R2, -R2, R29 ;  /* 0x0000001d02020221 */ /* 0x000fe20000010100 */
[----:B------:R-:W-:Y:S01]  /*62e0*/  FSETP.GE.FTZ.AND P4, PT, R235, RZ, PT ;  /* 0x000000ffeb00720b */ /* 0x000fe20003f96000 */
[----:B------:R-:W-:Y:S01]  /*62f0*/  FMUL.FTZ R12, R170, R0 ;  /* 0x00000000aa0c7220 */ /* 0x000fe20000410000 */
[----:B------:R-:W-:Y:S01]  /*6300*/  F2FP.F16.F32.PACK_AB R0, R8, R9 ;  /* 0x000000090800723e */ /* 0x000fe200000000ff */
[----:B------:R-:W-:Y:S01]  /*6310*/  FMUL.FTZ R9, R149, R2 ;  /* 0x0000000295097220 */ /* 0x000fe20000410000 */
[C---:B------:R-:W-:Y:S01]  /*6320*/  FADD.FTZ R2, -R4.reuse, R10 ;  /* 0x0000000a04027221 */ /* 0x040fe20000010100 */
[----:B------:R-:W-:Y:S01]  /*6330*/  FSETP.GE.FTZ.AND P0, PT, R173, RZ, PT ;  /* 0x000000ffad00720b */ /* 0x000fe20003f16000 */
[----:B------:R-:W-:Y:S01]  /*6340*/  FADD.FTZ R8, -R4, R26 ;  /* 0x0000001a04087221 */ /* 0x000fe20000010100 */
[----:B------:R2:W-:Y:S01]  /*6350*/  STS [R154+0x10000], R0 ;  /* 0x010000009a007388 */ /* 0x0005e20000000800 */
[----:B------:R-:W-:Y:S01]  /*6360*/  F2FP.F16.F32.PACK_AB R12, R12, R7 ;  /* 0x000000070c0c723e */ /* 0x000fe200000000ff */
[----:B------:R-:W-:Y:S01]  /*6370*/  FADD.FTZ R7, -R4, R27 ;  /* 0x0000001b04077221 */ /* 0x000fe20000010100 */
[-C--:B------:R-:W-:Y:S01]  /*6380*/  FSEL R2, R2, R4.reuse, P4 ;  /* 0x0000000402027208 */ /* 0x080fe20002000000 */
[----:B------:R-:W-:Y:S01]  /*6390*/  FMUL.FTZ R13, R160, R13 ;  /* 0x0000000da00d7220 */ /* 0x000fe20000410000 */
[----:B------:R-:W-:Y:S01]  /*63a0*/  FSEL R14, R14, R4, P0 ;  /* 0x000000040e0e7208 */ /* 0x000fe20000000000 */
[----:B------:R-:W-:Y:S01]  /*63b0*/  IMAD.SHL.U32 R149, R231, 0x20, RZ ;  /* 0x00000020e7957824 */ /* 0x000fe200078e00ff */
[----:B------:R-:W-:Y:S01]  /*63c0*/  FSETP.GE.FTZ.AND P0, PT, R144, RZ, PT ;  /* 0x000000ff9000720b */ /* 0x000fe20003f16000 */
[----:B------:R-:W-:Y:S01]  /*63d0*/  FMUL.FTZ R10, R235, R2 ;  /* 0x00000002eb0a7220 */ /* 0x000fe20000410000 */
[----:B------:R-:W-:Y:S01]  /*63e0*/  FMUL.FTZ R2, R234, R11 ;  /* 0x0000000bea027220 */ /* 0x000fe20000410000 */
[----:B------:R-:W-:Y:S01]  /*63f0*/  FSETP.GE.FTZ.AND P4, PT, R162, RZ, PT ;  /* 0x000000ffa200720b */ /* 0x000fe20003f96000 */
[----:B------:R-:W-:Y:S01]  /*6400*/  FMUL.FTZ R14, R173, R14 ;  /* 0x0000000ead0e7220 */ /* 0x000fe20000410000 */
[----:B------:R-:W-:Y:S01]  /*6410*/  FSEL R8, R8, R4, P5 ;  /* 0x0000000408087208 */ /* 0x000fe20002800000 */
[----:B------:R-:W-:Y:S01]  /*6420*/  IMAD R170, R247, UR9, RZ ;  /* 0x00000009f7aa7c24 */ /* 0x000fe2000f8e02ff */
[----:B------:R-:W-:Y:S02]  /*6430*/  F2FP.F16.F32.PACK_AB R2, R2, R10 ;  /* 0x0000000a0202723e */ /* 0x000fe400000000ff */
[----:B------:R-:W-:Y:S01]  /*6440*/  FSEL R7, R7, R4, P4 ;  /* 0x0000000407077208 */ /* 0x000fe20002000000 */
[----:B------:R-:W-:Y:S01]  /*6450*/  FMUL.FTZ R165, R165, R8 ;  /* 0x00000008a5a57220 */ /* 0x000fe20000410000 */
[----:B------:R-:W-:Y:S01]  /*6460*/  F2FP.F16.F32.PACK_AB R13, R13, R24 ;  /* 0x000000180d0d723e */ /* 0x000fe200000000ff */
[----:B------:R3:W-:Y:S01]  /*6470*/  STS [R154+0x10400], R2 ;  /* 0x010400029a007388 */ /* 0x0007e20000000800 */
[----:B------:R-:W-:Y:S01]  /*6480*/  F2FP.F16.F32.PACK_AB R9, R9, R28 ;  /* 0x0000001c0909723e */ /* 0x000fe200000000ff */
[----:B------:R-:W-:Y:S02]  /*6490*/  FMUL.FTZ R7, R162, R7 ;  /* 0x00000007a2077220 */ /* 0x000fe40000410000 */
[----:B------:R-:W-:Y:S01]  /*64a0*/  STS [R6+-0x3000], R12 ;  /* 0xffd0000c06007388 */ /* 0x000fe20000000800 */
[----:B--2---:R-:W-:Y:S02]  /*64b0*/  FADD.FTZ R0, -R4, R15 ;  /* 0x0000000f04007221 */ /* 0x004fe40000010100 */
[----:B------:R-:W-:Y:S01]  /*64c0*/  F2FP.F16.F32.PACK_AB R7, R7, R165 ;  /* 0x000000a50707723e */ /* 0x000fe200000000ff */
[----:B------:R-:W-:Y:S02]  /*64d0*/  IMAD.SHL.U32 R165, R231, 0x4, RZ ;  /* 0x00000004e7a57824 */ /* 0x000fe400078e00ff */
[----:B------:R-:W-:Y:S02]  /*64e0*/  FSEL R0, R0, R4, P3 ;  /* 0x0000000400007208 */ /* 0x000fe40001800000 */
[----:B------:R-:W-:Y:S03]  /*64f0*/  FSETP.GE.FTZ.AND P3, PT, R146, RZ, PT ;  /* 0x000000ff9200720b */ /* 0x000fe60003f76000 */
[----:B------:R-:W-:Y:S01]  /*6500*/  FMUL.FTZ R11, R171, R0 ;  /* 0x00000000ab0b7220 */ /* 0x000fe20000410000 */
[----:B------:R-:W-:Y:S01]  /*6510*/  FSEL R30, R30, R4, P3 ;  /* 0x000000041e1e7208 */ /* 0x000fe20001800000 */
[----:B------:R-:W-:Y:S01]  /*6520*/  @P0 FADD.FTZ R4, -R4, R31 ;  /* 0x0000001f04040221 */ /* 0x000fe20000010100 */
[----:B------:R-:W-:Y:S03]  /*6530*/  SHF.R.U32.HI R0, RZ, 0x4, R231 ;  /* 0x00000004ff007819 */ /* 0x000fe600000116e7 */
[----:B------:R-:W-:Y:S01]  /*6540*/  FMUL.FTZ R8, R144, R4 ;  /* 0x0000000490087220 */ /* 0x000fe20000410000 */
[----:B------:R-:W-:Y:S01]  /*6550*/  F2FP.F16.F32.PACK_AB R4, R11, R14 ;  /* 0x0000000e0b04723e */ /* 0x000fe200000000ff */
[----:B------:R-:W-:Y:S01]  /*6560*/  FMUL.FTZ R30, R146, R30 ;  /* 0x0000001e921e7220 */ /* 0x000fe20000410000 */
[----:B---3--:R-:W-:Y:S01]  /*6570*/  IMAD.IADD R2, R33, 0x1, R5 ;  /* 0x0000000121027824 */ /* 0x008fe200078e0205 */
[----:B------:R-:W-:Y:S02]  /*6580*/  LOP3.LUT R164, R0, 0x8, RZ, 0xc0, !PT ;  /* 0x0000000800a47812 */ /* 0x000fe400078ec0ff */
[----:B------:R-:W-:Y:S01]  /*6590*/  STS [R6+-0x2c00], R4 ;  /* 0xffd4000406007388 */ /* 0x000fe20000000800 */
[----:B------:R-:W-:Y:S02]  /*65a0*/  F2FP.F16.F32.PACK_AB R8, R8, R30 ;  /* 0x0000001e0808723e */ /* 0x000fe400000000ff */
[----:B------:R-:W-:Y:S01]  /*65b0*/  LOP3.LUT R0, R164, 0x10, R231, 0xf8, !PT ;  /* 0x00000010a4007812 */ /* 0x000fe200078ef8e7 */
[----:B------:R-:W-:Y:S03]  /*65c0*/  STS [R5+-0x4000], R21 ;  /* 0xffc0001505007388 */ /* 0x000fe60000000800 */
[----:B------:R-:W-:Y:S01]  /*65d0*/  LOP3.LUT R0, R0, 0xc0, R149, 0xf8, !PT ;  /* 0x000000c000007812 */ /* 0x000fe200078ef895 */
[----:B------:R-:W-:Y:S03]  /*65e0*/  STS [R5+-0x3c00], R17 ;  /* 0xffc4001105007388 */ /* 0x000fe60000000800 */
[----:B------:R-:W-:Y:S01]  /*65f0*/  LOP3.LUT R0, R0, 0x18, R165, 0x78, !PT ;  /* 0x0000001800007812 */ /* 0x000fe200078e78a5 */
[----:B------:R-:W-:Y:S03]  /*6600*/  STS [R2+-0x4000], R20 ;  /* 0xffc0001402007388 */ /* 0x000fe60000000800 */
[----:B------:R-:W-:Y:S01]  /*6610*/  LOP3.LUT R0, R0, 0x120, R149, 0xf8, !PT ;  /* 0x0000012000007812 */ /* 0x000fe200078ef895 */
[----:B------:R-:W-:Y:S03]  /*6620*/  STS [R2+-0x3c00], R16 ;  /* 0xffc4001002007388 */ /* 0x000fe60000000800 */
[----:B------:R-:W-:Y:S01]  /*6630*/  LEA R0, R0, UR4, 0x1 ;  /* 0x0000000400007c11 */ /* 0x000fe2000f8e08ff */
[----:B------:R-:W-:Y:S04]  /*6640*/  STS [R5+-0x3000], R13 ;  /* 0xffd0000d05007388 */ /* 0x000fe80000000800 */
[----:B------:R-:W-:Y:S04]  /*6650*/  STS [R5+-0x2c00], R7 ;  /* 0xffd4000705007388 */ /* 0x000fe80000000800 */
[----:B------:R-:W-:Y:S04]  /*6660*/  STS [R2+-0x3000], R9 ;  /* 0xffd0000902007388 */ /* 0x000fe80000000800 */
[----:B------:R2:W-:Y:S01]  /*6670*/  STS [R2+-0x2c00], R8 ;  /* 0xffd4000802007388 */ /* 0x0005e20000000800 */
[----:B------:R-:W-:Y:S01]  /*6680*/  BAR.SYNC.DEFER_BLOCKING 0x0 ;  /* 0x0000000000007b1d */ /* 0x000fe20000010000 */
[----:B--2---:R-:W-:Y:S05]  /*6690*/  IMAD.U32 R2, R170, -0x40, RZ ;  /* 0xffffffc0aa027824 */ /* 0x004fea00078e00ff */
[----:B------:R-:W-:Y:S08]  /*66a0*/  LDSM.16.MT88.4 R4, [R3+UR4+0x13000] ;  /* 0x013000040304783b */ /* 0x000ff00008004200 */
[----:B------:R-:W2:Y:S08]  /*66b0*/  LDSM.16.MT88.4 R8, [R0+0x6000] ;  /* 0x006000000008783b */ /* 0x000eb00000004200 */
[----:B------:R-:W3:Y:S08]  /*66c0*/  LDSM.16.MT88.4 R12, [R3+UR4+0x15000] ;  /* 0x01500004030c783b */ /* 0x000ef00008004200 */
[----:B------:R-:W4:Y:S08]  /*66d0*/  LDSM.16.MT88.4 R16, [R0+0x7000] ;  /* 0x007000000010783b */ /* 0x000f300000004200 */
[----:B------:R-:W1:Y:S08]  /*66e0*/  LDSM.16.MT88.4 R20, [R0+0x8000] ;  /* 0x008000000014783b */ /* 0x000e700000004200 */
[----:B------:R-:W-:Y:S01]  /*66f0*/  LDSM.16.MT88.4 R24, [R3+UR4+0x13800] ;  /* 0x013800040318783b */ /* 0x000fe20008004200 */
[-C--:B--2---:R-:W-:Y:S07]  /*6700*/  HMMA.16816.F32 R36, R4, R8.reuse, R36 ;  /* 0x000000080424723c */ /* 0x084fee0000001824 */
[----:B------:R-:W2:Y:S01]  /*6710*/  LDSM.16.MT88.4 R28, [R0+0x6400] ;  /* 0x00640000001c783b */ /* 0x000ea20000004200 */
[C---:B---3--:R-:W-:Y:S07]  /*6720*/  HMMA.16816.F32 R40, R12.reuse, R8, R40 ;  /* 0x000000080c28723c */ /* 0x048fee0000001828 */
[----:B------:R-:W3:Y:S01]  /*6730*/  LDSM.16.MT88.4 R32, [R3+UR4+0x15800] ;  /* 0x015800040320783b */ /* 0x000ee20008004200 */
[-C--:B------:R-:W-:Y:S07]  /*6740*/  HMMA.16816.F32 R44, R12, R10.reuse, R44 ;  /* 0x0000000a0c2c723c */ /* 0x080fee000000182c */
[----:B------:R-:W3:Y:S01]  /*6750*/  LDSM.16.MT88.4 R132, [R0+0x7400] ;  /* 0x007400000084783b */ /* 0x000ee20000004200 */
[C---:B------:R-:W-:Y:S07]  /*6760*/  HMMA.16816.F32 R48, R4.reuse, R10, R48 ;  /* 0x0000000a0430723c */ /* 0x040fee0000001830 */
[----:B------:R-:W3:Y:S01]  /*6770*/  LDSM.16.MT88.4 R8, [R0+0x8400] ;  /* 0x008400000008783b */ /* 0x000ee20000004200 */
[-C--:B----4-:R-:W-:Y:S07]  /*6780*/  HMMA.16816.F32 R52, R4, R16.reuse, R52 ;  /* 0x000000100434723c */ /* 0x090fee0000001834 */
[----:B------:R-:W-:Y:S01]  /*6790*/  LDSM.16.MT88.4 R136, [R0+0x6c00] ;  /* 0x006c00000088783b */ /* 0x000fe20000004200 */
[C---:B------:R-:W-:Y:S07]  /*67a0*/  HMMA.16816.F32 R56, R12.reuse, R16, R56 ;  /* 0x000000100c38723c */ /* 0x040fee0000001838 */
[----:B------:R-:W-:Y:S01]  /*67b0*/  LDSM.16.MT88.4 R140, [R3+UR4+0x16800] ;  /* 0x01680004038c783b */ /* 0x000fe20008004200 */
[-C--:B------:R-:W-:Y:S07]  /*67c0*/  HMMA.16816.F32 R60, R12, R18.reuse, R60 ;  /* 0x000000120c3c723c */ /* 0x080fee000000183c */
[----:B------:R-:W-:Y:S01]  /*67d0*/  LDSM.16.MT88.4 R144, [R0+0x7c00] ;  /* 0x007c00000090783b */ /* 0x000fe20000004200 */
[C---:B------:R-:W-:Y:S07]  /*67e0*/  HMMA.16816.F32 R64, R4.reuse, R18, R64 ;  /* 0x000000120440723c */ /* 0x040fee0000001840 */
[----:B------:R-:W-:Y:S01]  /*67f0*/  LDSM.16.MT88.4 R16, [R3+UR4+0x16000] ;  /* 0x016000040310783b */ /* 0x000fe20008004200 */
[-C--:B-1----:R-:W-:Y:S08]  /*6800*/  HMMA.16816.F32 R68, R4, R20.reuse, R68 ;  /* 0x000000140444723c */ /* 0x082ff00000001844 */
[C---:B------:R-:W-:Y:S08]  /*6810*/  HMMA.16816.F32 R72, R12.reuse, R20, R72 ;  /* 0x000000140c48723c */ /* 0x040ff00000001848 */
[-C--:B------:R-:W-:Y:S01]  /*6820*/  HMMA.16816.F32 R76, R12, R22.reuse, R76 ;  /* 0x000000160c4c723c */ /* 0x080fe2000000184c */
[----:B------:R-:W-:Y:S07]  /*6830*/  LDSM.16.MT88.4 R12, [R0+0x6800] ;  /* 0x00680000000c783b */ /* 0x000fee0000004200 */
[----:B------:R-:W-:Y:S01]  /*6840*/  HMMA.16816.F32 R80, R4, R22, R80 ;  /* 0x000000160450723c */ /* 0x000fe20000001850 */
[----:B------:R-:W1:Y:S07]  /*6850*/  LDSM.16.MT88.4 R4, [R3+UR4+0x14000] ;  /* 0x014000040304783b */ /* 0x000e6e0008004200 */
[-C--:B--2---:R-:W-:Y:S01]  /*6860*/  HMMA.16816.F32 R36, R24, R28.reuse, R36 ;  /* 0x0000001c1824723c */ /* 0x084fe20000001824 */
[----:B------:R-:W2:Y:S07]  /*6870*/  LDSM.16.MT88.4 R20, [R0+0x7800] ;  /* 0x007800000014783b */ /* 0x000eae0000004200 */
[C---:B---3--:R-:W-:Y:S08]  /*6880*/  HMMA.16816.F32 R40, R32.reuse, R28, R40 ;  /* 0x0000001c2028723c */ /* 0x048ff00000001828 */
        /* <DEDUP_REMOVED lines=8> */
[-C--:B------:R-:W-:Y:S08]  /*6910*/  HMMA.16816.F32 R68, R24, R8.reuse, R68 ;  /* 0x000000081844723c */ /* 0x080ff00000001844 */
[C---:B------:R-:W-:Y:S08]  /*6920*/  HMMA.16816.F32 R72, R32.reuse, R8, R72 ;  /* 0x000000082048723c */ /* 0x040ff00000001848 */
[-C--:B------:R-:W-:Y:S01]  /*6930*/  HMMA.16816.F32 R76, R32, R10.reuse, R76 ;  /* 0x0000000a204c723c */ /* 0x080fe2000000184c */
[----:B------:R-:W4:Y:S07]  /*6940*/  LDSM.16.MT88.4 R32, [R0+0x8c00] ;  /* 0x008c00000020783b */ /* 0x000f2e0000004200 */
[----:B------:R-:W-:Y:S01]  /*6950*/  HMMA.16816.F32 R80, R24, R10, R80 ;  /* 0x0000000a1850723c */ /* 0x000fe20000001850 */
[----:B------:R-:W-:Y:S07]  /*6960*/  BAR.SYNC.DEFER_BLOCKING 0x0 ;  /* 0x0000000000007b1d */ /* 0x000fee0000010000 */
[-C--:B-1----:R-:W-:Y:S08]  /*6970*/  HMMA.16816.F32 R36, R4, R12.reuse, R36 ;  /* 0x0000000c0424723c */ /* 0x082ff00000001824 */
[C---:B------:R-:W-:Y:S08]  /*6980*/  HMMA.16816.F32 R40, R16.reuse, R12, R40 ;  /* 0x0000000c1028723c */ /* 0x040ff00000001828 */
[-C--:B------:R-:W-:Y:S08]  /*6990*/  HMMA.16816.F32 R44, R16, R14.reuse, R44 ;  /* 0x0000000e102c723c */ /* 0x080ff0000000182c */
[C---:B------:R-:W-:Y:S08]  /*69a0*/  HMMA.16816.F32 R48, R4.reuse, R14, R48 ;  /* 0x0000000e0430723c */ /* 0x040ff00000001830 */
[-C--:B--2---:R-:W-:Y:S08]  /*69b0*/  HMMA.16816.F32 R52, R4, R20.reuse, R52 ;  /* 0x000000140434723c */ /* 0x084ff00000001834 */
[C---:B------:R-:W-:Y:S08]  /*69c0*/  HMMA.16816.F32 R56, R16.reuse, R20, R56 ;  /* 0x000000141038723c */ /* 0x040ff00000001838 */
[-C--:B------:R-:W-:Y:S08]  /*69d0*/  HMMA.16816.F32 R60, R16, R22.reuse, R60 ;  /* 0x00000016103c723c */ /* 0x080ff0000000183c */
[C---:B------:R-:W-:Y:S08]  /*69e0*/  HMMA.16816.F32 R64, R4.reuse, R22, R64 ;  /* 0x000000160440723c */ /* 0x040ff00000001840 */
[-C--:B---3--:R-:W-:Y:S08]  /*69f0*/  HMMA.16816.F32 R68, R4, R28.reuse, R68 ;  /* 0x0000001c0444723c */ /* 0x088ff00000001844 */
[C---:B------:R-:W-:Y:S08]  /*6a00*/  HMMA.16816.F32 R72, R16.reuse, R28, R72 ;  /* 0x0000001c1048723c */ /* 0x040ff00000001848 */
[-C--:B------:R-:W-:Y:S08]  /*6a10*/  HMMA.16816.F32 R76, R16, R30.reuse, R76 ;  /* 0x0000001e104c723c */ /* 0x080ff0000000184c */
[----:B------:R-:W-:Y:S04]  /*6a20*/  HMMA.16816.F32 R80, R4, R30, R80 ;  /* 0x0000001e0450723c */ /* 0x000fe80000001850 */
[C---:B------:R-:W-:Y:S04]  /*6a30*/  LEA R5, P0, R2.reuse, R238, 0x2 ;  /* 0x000000ee02057211 */ /* 0x040fe800078010ff */
[-C--:B----4-:R-:W-:Y:S05]  /*6a40*/  HMMA.16816.F32 R36, R132, R136.reuse, R36 ;  /* 0x000000888424723c */ /* 0x090fea0000001824 */
[----:B------:R-:W-:Y:S01]  /*6a50*/  LEA.HI.X.SX32 R4, R2, R239, 0x2, P0 ;  /* 0x000000ef02047211 */ /* 0x000fe200000f16ff */
[----:B------:R-:W-:Y:S01]  /*6a60*/  IMAD.MOV.U32 R238, RZ, RZ, R5 ;  /* 0x000000ffffee7224 */ /* 0x000fe200078e0005 */
[----:B------:R-:W-:Y:S01]  /*6a70*/  LOP3.LUT R2, R148, 0x1c0, RZ, 0xc0, !PT ;  /* 0x000001c094027812 */ /* 0x000fe200078ec0ff */
[C---:B------:R-:W-:Y:S04]  /*6a80*/  HMMA.16816.F32 R40, R140.reuse, R136, R40 ;  /* 0x000000888c28723c */ /* 0x040fe80000001828 */
[----:B------:R-:W-:Y:S04]  /*6a90*/  IMAD.MOV.U32 R239, RZ, RZ, R4 ;  /* 0x000000ffffef7224 */ /* 0x000fe800078e0004 */
        /* <DEDUP_REMOVED lines=45> */
.L_x_219:
        /* <DEDUP_REMOVED lines=23> */
[----:B------:R-:W-:Y:S01]  /*6ee0*/  @UP0 UIADD3.X UR11, UPT, UPT, UR11, -0x1, URZ, UP1, !UPT ;  /* 0xffffffff0b0b0890 */ /* 0x000fe20008ffe4ff */
[----:B------:R-:W-:Y:S01]  /*6ef0*/  VIADD R160, R2, 0xf040 ;  /* 0x0000f04002a07836 */ /* 0x000fe20000000000 */
[----:B------:R-:W2:Y:S01]  /*6f00*/  LDL R171, [R1] ;  /* 0x0000000001ab7983 */ /* 0x000ea20000100800 */
[----:B------:R-:W-:Y:S01]  /*6f10*/  @P1 VIADD R160, R12, 0xffffffc0 ;  /* 0xffffffc00ca01836 */ /* 0x000fe20000000000 */
[----:B------:R-:W-:Y:S01]  /*6f20*/  UISETP.NE.U32.AND UP1, UPT, UR12, 0x1, UPT ;  /* 0x000000010c00788c */ /* 0x000fe2000bf25070 */
[----:B------:R-:W-:Y:S01]  /*6f30*/  VIADD R246, R246, 0xfffffffc ;  /* 0xfffffffcf6f67836 */ /* 0x000fe20000000000 */
[----:B------:R-:W3:Y:S01]  /*6f40*/  LDSM.16.M88.4 R32, [R161+0xf000] ;  /* 0x00f00000a120783b */ /* 0x000ee20000000200 */
[----:B------:R-:W-:Y:S03]  /*6f50*/  IMAD.IADD R162, R228, 0x1, R160 ;  /* 0x00000001e4a27824 */ /* 0x000fe600078e02a0 */
[----:B------:R-:W4:Y:S01]  /*6f60*/  LDSM.16.MT88.4 R140, [R0+0xd400] ;  /* 0x00d40000008c783b */ /* 0x000f220000004200 */
[----:B------:R-:W-:Y:S03]  /*6f70*/  PLOP3.LUT P3, PT, PT, PT, UP1, 0x80, 0x8 ;  /* 0x000000000008781c */ /* 0x000fe60003f6f018 */
[----:B------:R-:W-:Y:S04]  /*6f80*/  LDSM.16.MT88.4 R148, [R0+0x9800] ;  /* 0x009800000094783b */ /* 0x000fe80000004200 */
[----:B------:R-:W4:Y:S04]  /*6f90*/  LDSM.16.M88.4 R144, [R160] ;  /* 0x00000000a090783b */ /* 0x000f280000000200 */
[----:B------:R-:W-:Y:S04]  /*6fa0*/  LDSM.16.MT88.4 R156, [R0+0x9c00] ;  /* 0x009c0000009c783b */ /* 0x000fe80000004200 */
[----:B------:R-:W-:Y:S01]  /*6fb0*/  LDSM.16.M88.4 R152, [R162] ;  /* 0x00000000a298783b */ /* 0x000fe20000000200 */
        /* <DEDUP_REMOVED lines=12> */
[----:B------:R-:W-:Y:S07]  /*7080*/  LDSM.16.MT88.4 R136, [R0+0xdc00] ;  /* 0x00dc00000088783b */ /* 0x000fee0000004200 */
[C---:B----4-:R-:W-:Y:S08]  /*7090*/  HMMA.16816.F32 R20, R32.reuse, R140, R20 ;  /* 0x0000008c2014723c */ /* 0x050ff00000001814 */
[----:B------:R-:W-:Y:S01]  /*70a0*/  HMMA.16816.F32 R24, R32, R142, R24 ;  /* 0x0000008e2018723c */ /* 0x000fe20000001818 */
[----:B------:R-:W4:Y:S04]  /*70b0*/  LDSM.16.MT88.4 R32, [R0+0xbc00] ;  /* 0x00bc00000020783b */ /* 0x000f280000004200 */
[----:B------:R3:W-:Y:S03]  /*70c0*/  LDSM.16.M88.4 R140, [R2+0x11000] ;  /* 0x01100000028c783b */ /* 0x0007e60000000200 */
[C---:B------:R-:W-:Y:S08]  /*70d0*/  HMMA.16816.F32 R4, R144.reuse, R148, R4 ;  /* 0x000000949004723c */ /* 0x040ff00000001804 */
[C---:B------:R-:W-:Y:S01]  /*70e0*/  HMMA.16816.F32 R8, R144.reuse, R150, R8 ;  /* 0x000000969008723c */ /* 0x040fe20000001808 */
[----:B------:R-:W4:Y:S07]  /*70f0*/  LDSM.16.MT88.4 R148, [R0+0xa000] ;  /* 0x00a000000094783b */ /* 0x000f2e0000004200 */
[C---:B-1----:R-:W-:Y:S01]  /*7100*/  HMMA.16816.F32 R12, R144.reuse, R28, R12 ;  /* 0x0000001c900c723c */ /* 0x042fe2000000180c */
[----:B---3--:R-:W-:Y:S07]  /*7110*/  IMAD.U32 R2, RZ, RZ, UR56 ;  /* 0x00000038ff027e24 */ /* 0x008fee000f8e00ff */
[C---:B------:R-:W-:Y:S01]  /*7120*/  HMMA.16816.F32 R16, R144.reuse, R30, R16 ;  /* 0x0000001e9010723c */ /* 0x040fe20000001810 */
[----:B------:R-:W1:Y:S02]  /*7130*/  LDSM.16.MT88.4 R28, [R0+0xc000] ;  /* 0x00c00000001c783b */ /* 0x000e640000004200 */
[----:B------:R-:W-:Y:S02]  /*7140*/  LEA.HI.X.SX32 R167, R2, R239, 0x2, P0 ;  /* 0x000000ef02a77211 */ /* 0x000fe400000f16ff */
[----:B------:R-:W-:Y:S03]  /*7150*/  @P4 SHF.R.U32.HI R2, RZ, 0x2, R231 ;  /* 0x00000002ff024819 */ /* 0x000fe600000116e7 */
[C---:B------:R-:W-:Y:S08]  /*7160*/  HMMA.16816.F32 R20, R144.reuse, R132, R20 ;  /* 0x000000849014723c */ /* 0x040ff00000001814 */
[----:B------:R-:W-:Y:S01]  /*7170*/  HMMA.16816.F32 R24, R144, R134, R24 ;  /* 0x000000869018723c */ /* 0x000fe20000001818 */
[----:B------:R-:W3:Y:S04]  /*7180*/  LDSM.16.MT88.4 R132, [R0+0xe000] ;  /* 0x00e000000084783b */ /* 0x000ee80000004200 */
[----:B------:R-:W-:Y:S03]  /*7190*/  LDSM.16.M88.4 R144, [R161+0x11000] ;  /* 0x01100000a190783b */ /* 0x000fe60000000200 */
[C---:B------:R-:W-:Y:S08]  /*71a0*/  HMMA.16816.F32 R4, R152.reuse, R156, R4 ;  /* 0x0000009c9804723c */ /* 0x040ff00000001804 */
[C---:B------:R-:W-:Y:S01]  /*71b0*/  HMMA.16816.F32 R8, R152.reuse, R158, R8 ;  /* 0x0000009e9808723c */ /* 0x040fe20000001808 */
[----:B------:R-:W3:Y:S07]  /*71c0*/  LDSM.16.MT88.4 R156, [R0+0xa400] ;  /* 0x00a40000009c783b */ /* 0x000eee0000004200 */
[C---:B----4-:R-:W-:Y:S08]  /*71d0*/  HMMA.16816.F32 R12, R152.reuse, R32, R12 ;  /* 0x00000020980c723c */ /* 0x050ff0000000180c */
[C---:B------:R-:W-:Y:S01]  /*71e0*/  HMMA.16816.F32 R16, R152.reuse, R34, R16 ;  /* 0x000000229810723c */ /* 0x040fe20000001810 */
[----:B------:R-:W4:Y:S07]  /*71f0*/  LDSM.16.MT88.4 R32, [R0+0xc400] ;  /* 0x00c400000020783b */ /* 0x000f2e0000004200 */
[C---:B------:R-:W-:Y:S08]  /*7200*/  HMMA.16816.F32 R20, R152.reuse, R136, R20 ;  /* 0x000000889814723c */ /* 0x040ff00000001814 */
[----:B------:R-:W-:Y:S01]  /*7210*/  HMMA.16816.F32 R24, R152, R138, R24 ;  /* 0x0000008a9818723c */ /* 0x000fe20000001818 */
[----:B------:R-:W-:Y:S07]  /*7220*/  LDSM.16.MT88.4 R136, [R0+0xa800] ;  /* 0x00a800000088783b */ /* 0x000fee0000004200 */
[C---:B------:R-:W-:Y:S08]  /*7230*/  HMMA.16816.F32 R4, R140.reuse, R148, R4 ;  /* 0x000000948c04723c */ /* 0x040ff00000001804 */
[C---:B------:R-:W-:Y:S08]  /*7240*/  HMMA.16816.F32 R8, R140.reuse, R150, R8 ;  /* 0x000000968c08723c */ /* 0x040ff00000001808 */
[C---:B-1----:R-:W-:Y:S08]  /*7250*/  HMMA.16816.F32 R12, R140.reuse, R28, R12 ;  /* 0x0000001c8c0c723c */ /* 0x042ff0000000180c */
[C---:B------:R-:W-:Y:S01]  /*7260*/  HMMA.16816.F32 R16, R140.reuse, R30, R16 ;  /* 0x0000001e8c10723c */ /* 0x040fe20000001810 */
[----:B------:R-:W1:Y:S07]  /*7270*/  LDSM.16.MT88.4 R28, [R0+0xe400] ;  /* 0x00e40000001c783b */ /* 0x000e6e0000004200 */
[C---:B---3--:R-:W-:Y:S08]  /*7280*/  HMMA.16816.F32 R20, R140.reuse, R132, R20 ;  /* 0x000000848c14723c */ /* 0x048ff00000001814 */
[----:B------:R-:W-:Y:S01]  /*7290*/  HMMA.16816.F32 R24, R140, R134, R24 ;  /* 0x000000868c18723c */ /* 0x000fe20000001818 */
[----:B------:R-:W3:Y:S04]  /*72a0*/  LDSM.16.M88.4 R132, [R160+0x2000] ;  /* 0x00200000a084783b */ /* 0x000ee80000000200 */
[----:B------:R-:W-:Y:S03]  /*72b0*/  LDSM.16.MT88.4 R140, [R0+0xac00] ;  /* 0x00ac0000008c783b */ /* 0x000fe60000004200 */
[C---:B------:R-:W-:Y:S08]  /*72c0*/  HMMA.16816.F32 R4, R144.reuse, R156, R4 ;  /* 0x0000009c9004723c */ /* 0x040ff00000001804 */
[C---:B------:R-:W-:Y:S03]  /*72d0*/  HMMA.16816.F32 R8, R144.reuse, R158, R8 ;  /* 0x0000009e9008723c */ /* 0x040fe60000001808 */
[C---:B------:R-:W-:Y:S04]  /*72e0*/  LEA R158, P0, R170.reuse, R166, 0x5 ;  /* 0x000000a6aa9e7211 */ /* 0x040fe800078028ff */
[C---:B------:R-:W-:Y:S01]  /*72f0*/  LEA.HI.X.SX32 R159, R170.reuse, R167, 0x5, P0 ;  /* 0x000000a7aa9f7211 */ /* 0x040fe200000f2eff */
[C---:B----4-:R-:W-:Y:S03]  /*7300*/  HMMA.16816.F32 R12, R144.reuse, R32, R12 ;  /* 0x00000020900c723c */ /* 0x050fe6000000180c */
[C---:B------:R-:W-:Y:S04]  /*7310*/  LEA R156, P0, R170.reuse, R158, 0x5 ;  /* 0x0000009eaa9c7211 */ /* 0x040fe800078028ff */
[C---:B------:R-:W-:Y:S01]  /*7320*/  LEA.HI.X.SX32 R157, R170.reuse, R159, 0x5, P0 ;  /* 0x0000009faa9d7211 */ /* 0x040fe200000f2eff */
[C---:B------:R-:W-:Y:S01]  /*7330*/  HMMA.16816.F32 R16, R144.reuse, R34, R16 ;  /* 0x000000229010723c */ /* 0x040fe20000001810 */
[----:B------:R-:W4:Y:S02]  /*7340*/  LDSM.16.MT88.4 R32, [R0+0xc800] ;  /* 0x00c800000020783b */ /* 0x000f240000004200 */
[C---:B------:R-:W-:Y:S04]  /*7350*/  LEA R154, P0, R170.reuse, R156, 0x5 ;  /* 0x0000009caa9a7211 */ /* 0x040fe800078028ff */
[C---:B------:R-:W-:Y:S01]  /*7360*/  LEA.HI.X.SX32 R155, R170.reuse, R157, 0x5, P0 ;  /* 0x0000009daa9b7211 */ /* 0x040fe200000f2eff */
[C---:B-1----:R-:W-:Y:S03]  /*7370*/  HMMA.16816.F32 R20, R144.reuse, R28, R20 ;  /* 0x0000001c9014723c */ /* 0x042fe60000001814 */
[C---:B------:R-:W-:Y:S04]  /*7380*/  LEA R152, P0, R170.reuse, R154, 0x5 ;  /* 0x0000009aaa987211 */ /* 0x040fe800078028ff */
[C---:B------:R-:W-:Y:S01]  /*7390*/  LEA.HI.X.SX32 R153, R170.reuse, R155, 0x5, P0 ;  /* 0x0000009baa997211 */ /* 0x040fe200000f2eff */
[----:B------:R-:W-:Y:S01]  /*73a0*/  HMMA.16816.F32 R24, R144, R30, R24 ;  /* 0x0000001e9018723c */ /* 0x000fe20000001818 */
[----:B------:R-:W1:Y:S02]  /*73b0*/  LDSM.16.MT88.4 R28, [R0+0xe800] ;  /* 0x00e80000001c783b */ /* 0x000e640000004200 */
[C---:B------:R-:W-:Y:S04]  /*73c0*/  LEA R150, P0, R170.reuse, R152, 0x5 ;  /* 0x00000098aa967211 */ /* 0x040fe800078028ff */
[C---:B------:R-:W-:Y:S01]  /*73d0*/  LEA.HI.X.SX32 R151, R170.reuse, R153, 0x5, P0 ;  /* 0x00000099aa977211 */ /* 0x040fe200000f2eff */
[C---:B---3--:R-:W-:Y:S05]  /*73e0*/  HMMA.16816.F32 R4, R132.reuse, R136, R4 ;  /* 0x000000888404723c */ /* 0x048fea0000001804 */
[C---:B------:R-:W-:Y:S03]  /*73f0*/  LEA R160, P0, R170.reuse, R150, 0x5 ;  /* 0x00000096aaa07211 */ /* 0x040fe600078028ff */
[C---:B------:R-:W-:Y:S01]  /*7400*/  HMMA.16816.F32 R8, R132.reuse, R138, R8 ;  /* 0x0000008a8408723c */ /* 0x040fe20000001808 */
[----:B------:R-:W3:Y:S02]  /*7410*/  LDSM.16.M88.4 R136, [R162+0x2000] ;  /* 0x00200000a288783b */ /* 0x000ee40000000200 */
[C---:B------:R-:W-:Y:S03]  /*7420*/  LEA.HI.X.SX32 R161, R170.reuse, R151, 0x5, P0 ;  /* 0x00000097aaa17211 */ /* 0x040fe600000f2eff */
[C---:B------:R-:W-:Y:S02]  /*7430*/  IMAD.WIDE R168, R170.reuse, -0xc0, R160 ;  /* 0xffffff40aaa87825 */ /* 0x040fe400078e02a0 */
[C---:B----4-:R-:W-:Y:S03]  /*7440*/  HMMA.16816.F32 R12, R132.reuse, R32, R12 ;  /* 0x00000020840c723c */ /* 0x050fe6000000180c */
[C---:B------:R-:W-:Y:S05]  /*7450*/  LEA R148, P0, R170.reuse, R168, 0x5 ;  /* 0x000000a8aa947211 */ /* 0x040fea00078028ff */
[C---:B------:R-:W-:Y:S01]  /*7460*/  HMMA.16816.F32 R16, R132.reuse, R34, R16 ;  /* 0x000000228410723c */ /* 0x040fe20000001810 */
[----:B------:R-:W4:Y:S02]  /*7470*/  LDSM.16.MT88.4 R32, [R0+0xcc00] ;  /* 0x00cc00000020783b */ /* 0x000f240000004200 */
[C---:B------:R-:W-:Y:S02]  /*7480*/  LEA.HI.X.SX32 R149, R170.reuse, R169, 0x5, P0 ;  /* 0x000000a9aa957211 */ /* 0x040fe400000f2eff */
[C---:B------:R-:W-:Y:S03]  /*7490*/  LEA R146, P0, R170.reuse, R148, 0x5 ;  /* 0x00000094aa927211 */ /* 0x040fe600078028ff */
[C---:B-1----:R-:W-:Y:S03]  /*74a0*/  HMMA.16816.F32 R20, R132.reuse, R28, R20 ;  /* 0x0000001c8414723c */ /* 0x042fe60000001814 */
[C---:B------:R-:W-:Y:S02]  /*74b0*/  LEA.HI.X.SX32 R147, R170.reuse, R149, 0x5, P0 ;  /* 0x00000095aa937211 */ /* 0x040fe400000f2eff */
[C---:B------:R-:W-:Y:S03]  /*74c0*/  LEA R144, P0, R170.reuse, R146, 0x5 ;  /* 0x00000092aa907211 */ /* 0x040fe600078028ff */
[----:B------:R-:W-:Y:S01]  /*74d0*/  HMMA.16816.F32 R24, R132, R30, R24 ;  /* 0x0000001e8418723c */ /* 0x000fe20000001818 */
[----:B------:R1:W2:Y:S02]  /*74e0*/  LDSM.16.MT88.4 R28, [R0+0xec00] ;  /* 0x00ec0000001c783b */ /* 0x0002a40000004200 */
[C---:B------:R-:W-:Y:S02]  /*74f0*/  LEA.HI.X.SX32 R145, R170.reuse, R147, 0x5, P0 ;  /* 0x00000093aa917211 */ /* 0x040fe400000f2eff */
[C---:B------:R-:W-:Y:S03]  /*7500*/  LEA R134, P0, R170.reuse, R144, 0x5 ;  /* 0x00000090aa867211 */ /* 0x040fe600078028ff */
[C---:B---3--:R-:W-:Y:S05]  /*7510*/  HMMA.16816.F32 R4, R136.reuse, R140, R4 ;  /* 0x0000008c8804723c */ /* 0x048fea0000001804 */
[C---:B------:R-:W-:Y:S02]  /*7520*/  LEA.HI.X.SX32 R135, R170.reuse, R145, 0x5, P0 ;  /* 0x00000091aa877211 */ /* 0x040fe400000f2eff */
[C---:B------:R-:W-:Y:S01]  /*7530*/  LEA R132, P0, R170.reuse, R134, 0x5 ;  /* 0x00000086aa847211 */ /* 0x040fe200078028ff */
[C---:B------:R-:W-:Y:S03]  /*7540*/  HMMA.16816.F32 R8, R136.reuse, R142, R8 ;  /* 0x0000008e8808723c */ /* 0x040fe60000001808 */
[C---:B------:R-:W-:Y:S02]  /*7550*/  LEA.HI.X.SX32 R133, R170.reuse, R135, 0x5, P0 ;  /* 0x00000087aa857211 */ /* 0x040fe400000f2eff */
[----:B------:R-:W-:Y:S02]  /*7560*/  LEA R140, P0, R170, R132, 0x5 ;  /* 0x00000084aa8c7211 */ /* 0x000fe400078028ff */
[----:B-1----:R-:W-:Y:S01]  /*7570*/  @P4 LOP3.LUT R0, R232, 0x10, RZ, 0xc0, !PT ;  /* 0x00000010e8004812 */ /* 0x002fe200078ec0ff */
[C---:B----4-:R-:W-:Y:S03]  /*7580*/  HMMA.16816.F32 R12, R136.reuse, R32, R12 ;  /* 0x00000020880c723c */ /* 0x050fe6000000180c */
[----:B------:R-:W-:Y:S02]  /*7590*/  LEA.HI.X.SX32 R141, R170, R133, 0x5, P0 ;  /* 0x00000085aa8d7211 */ /* 0x000fe400000f2eff */
[----:B------:R-:W-:Y:S01]  /*75a0*/  @P4 LOP3.LUT R245, R0, 0x7, R2, 0xf8, !PT ;  /* 0x0000000700f54812 */ /* 0x000fe200078ef802 */
[----:B------:R-:W-:Y:S02]  /*75b0*/  VIADD R0, R224, 0xffffd000 ;  /* 0xffffd000e0007836 */ /* 0x000fe40000000000 */
[C---:B------:R-:W-:Y:S03]  /*75c0*/  HMMA.16816.F32 R16, R136.reuse, R34, R16 ;  /* 0x000000228810723c */ /* 0x040fe60000001810 */
[----:B------:R-:W-:Y:S04]  /*75d0*/  IMAD.WIDE R142, R170, -0xc0, R140 ;  /* 0xffffff40aa8e7825 */ /* 0x000fe800078e028c */
[----:B------:R-:W-:Y:S01]  /*75e0*/  @P3 VIADD R0, R224, 0x3000 ;  /* 0x00003000e0003836 */ /* 0x000fe20000000000 */
[C---:B--2---:R-:W-:Y:S03]  /*75f0*/  HMMA.16816.F32 R20, R136.reuse, R28, R20 ;  /* 0x0000001c8814723c */ /* 0x044fe60000001814 */
[----:B------:R-:W-:Y:S01]  /*7600*/  @P4 IMAD.WIDE.U32 R28, R245, R172, UR18 ;  /* 0x00000012f51c4e25 */ /* 0x000fe2000f8e00ac */
[C---:B------:R-:W-:Y:S01]  /*7610*/  LEA R34, P0, R170.reuse, R142, 0x5 ;  /* 0x0000008eaa227211 */ /* 0x040fe200078028ff */
[----:B------:R-:W-:Y:S01]  /*7620*/  @UP0 UMOV UR18, UR61 ;  /* 0x0000003d00120c82 */ /* 0x000fe20008000000 */
[----:B------:R-:W-:Y:S01]  /*7630*/  @UP0 UMOV UR19, UR60 ;  /* 0x0000003c00130c82 */ /* 0x000fe20008000000 */
[----:B------:R-:W-:Y:S01]  /*7640*/  UISETP.GT.AND UP0, UPT, UR42, UR53, UPT ;  /* 0x000000352a00728c */ /* 0x000fe2000bf04270 */
[----:B------:R-:W-:Y:S01]  /*7650*/  HMMA.16816.F32 R24, R136, R30, R24 ;  /* 0x0000001e8818723c */ /* 0x000fe20000001818 */
[----:B------:R-:W2:Y:S02]  /*7660*/  @P4 LDG.E R171, desc[UR38][R28.64+-0x100] ;  /* 0xffff00261cab4981 */ /* 0x000ea4000c1e1900 */
[C---:B------:R-:W-:Y:S02]  /*7670*/  LEA.HI.X.SX32 R35, R170.reuse, R143, 0x5, P0 ;  /* 0x0000008faa237211 */ /* 0x040fe400000f2eff */
[----:B------:R-:W5:Y:S01]  /*7680*/  @P4 LDG.E R252, desc[UR38][R28.64+-0xe0] ;  /* 0xffff20261cfc4981 */ /* 0x000f62000c1e1900 */
[C---:B------:R-:W-:Y:S03]  /*7690*/  LEA R32, P0, R170.reuse, R34, 0x5 ;  /* 0x00000022aa207211 */ /* 0x040fe600078028ff */
[----:B------:R-:W5:Y:S01]  /*76a0*/  @P4 LDG.E R251, desc[UR38][R28.64+-0x80] ;  /* 0xffff80261cfb4981 */ /* 0x000f62000c1e1900 */
[C---:B------:R-:W-:Y:S02]  /*76b0*/  LEA.HI.X.SX32 R33, R170.reuse, R35, 0x5, P0 ;  /* 0x00000023aa217211 */ /* 0x040fe400000f2eff */
[C---:B------:R-:W-:Y:S01]  /*76c0*/  LEA R30, P0, R170.reuse, R32, 0x5 ;  /* 0x00000020aa1e7211 */ /* 0x040fe200078028ff */
[----:B------:R1:W5:Y:S03]  /*76d0*/  @P4 LDG.E R250, desc[UR38][R28.64+-0x60] ;  /* 0xffffa0261cfa4981 */ /* 0x000366000c1e1900 */
[C---:B------:R-:W-:Y:S01]  /*76e0*/  LEA.HI.X.SX32 R31, R170.reuse, R33, 0x5, P0 ;  /* 0x00000021aa1f7211 */ /* 0x040fe200000f2eff */
        /* <DEDUP_REMOVED lines=9> */
[C---:B---3--:R-:W-:Y:S01]  /*7780*/  LEA R4, P0, R170.reuse, R28, 0x5 ;  /* 0x0000001caa047211 */ /* 0x048fe200078028ff */
[----:B------:R-:W-:Y:S03]  /*7790*/  REDG.E.ADD.F32.FTZ.RN.STRONG.GPU desc[UR38][R160.64], R11 ;  /* 0x0000000ba00079a6 */ /* 0x000fe6000c12f326 */
[C---:B----4-:R-:W-:Y:S01]  /*77a0*/  LEA.HI.X.SX32 R5, R170.reuse, R29, 0x5, P0 ;  /* 0x0000001daa057211 */ /* 0x050fe200000f2eff */
        /* <DEDUP_REMOVED lines=20> */
[----:B------:R-:W3:Y:S04]  /*78f0*/  LDSM.16.MT88.4 R12, [R3+UR4+0x11000] ;  /* 0x01100004030c783b */ /* 0x000ee80008004200 */
[----:B------:R-:W4:Y:S04]  /*7900*/  LDSM.16.MT88.4 R16, [R224+0x1000] ;  /* 0x00100000e010783b */ /* 0x000f280000004200 */
        /* <DEDUP_REMOVED lines=9> */
[C---:B---3--:R-:W-:Y:S08]  /*79a0*/  HMMA.16816.F32 R88, R12.reuse, R8, R88 ;  /* 0x000000080c58723c */ /* 0x048ff00000001858 */
[-C--:B------:R-:W-:Y:S08]  /*79b0*/  HMMA.16816.F32 R92, R12, R10.reuse, R92 ;  /* 0x0000000a0c5c723c */ /* 0x080ff0000000185c */
[C---:B------:R-:W-:Y:S01]  /*79c0*/  HMMA.16816.F32 R96, R4.reuse, R10, R96 ;  /* 0x0000000a0460723c */ /* 0x040fe20000001860 */
[----:B------:R-:W1:Y:S07]  /*79d0*/  LDSM.16.MT88.4 R8, [R224+0x2400] ;  /* 0x00240000e008783b */ /* 0x000e6e0000004200 */
[-C--:B----4-:R-:W-:Y:S08]  /*79e0*/  HMMA.16816.F32 R100, R4, R16.reuse, R100 ;  /* 0x000000100464723c */ /* 0x090ff00000001864 */
        /* <DEDUP_REMOVED lines=9> */
[----:B------:R-:W3:Y:S04]  /*7a80*/  LDSM.16.MT88.4 R4, [R3+UR4+0x10000] ;  /* 0x010000040304783b */ /* 0x000ee80008004200 */
[----:B------:R-:W-:Y:S03]  /*7a90*/  LDSM.16.MT88.4 R28, [R224+0x2800] ;  /* 0x00280000e01c783b */ /* 0x000fe60000004200 */
[-C--:B------:R-:W-:Y:S08]  /*7aa0*/  HMMA.16816.F32 R84, R32, R20.reuse, R84 ;  /* 0x000000142054723c */ /* 0x080ff00000001854 */
[C---:B------:R-:W-:Y:S08]  /*7ab0*/  HMMA.16816.F32 R88, R132.reuse, R20, R88 ;  /* 0x000000148458723c */ /* 0x040ff00000001858 */
[-C--:B------:R-:W-:Y:S08]  /*7ac0*/  HMMA.16816.F32 R92, R132, R22.reuse, R92 ;  /* 0x00000016845c723c */ /* 0x080ff0000000185c */
[C---:B------:R-:W-:Y:S01]  /*7ad0*/  HMMA.16816.F32 R96, R32.reuse, R22, R96 ;  /* 0x000000162060723c */ /* 0x040fe20000001860 */
[----:B------:R-:W4:Y:S07]  /*7ae0*/  LDSM.16.MT88.4 R20, [R224+0x1800] ;  /* 0x00180000e014783b */ /* 0x000f2e0000004200 */
[-C--:B------:R-:W-:Y:S08]  /*7af0*/  HMMA.16816.F32 R100, R32, R24.reuse, R100 ;  /* 0x000000182064723c */ /* 0x080ff00000001864 */
[C---:B------:R-:W-:Y:S08]  /*7b00*/  HMMA.16816.F32 R104, R132.reuse, R24, R104 ;  /* 0x000000188468723c */ /* 0x040ff00000001868 */
[-C--:B------:R-:W-:Y:S01]  /*7b10*/  HMMA.16816.F32 R108, R132, R26.reuse, R108 ;  /* 0x0000001a846c723c */ /* 0x080fe2000000186c */
[----:B--2---:R-:W-:Y:S07]  /*7b20*/  @P4 STL [R1], R171 ;  /* 0x000000ab01004387 */ /* 0x004fee0000100800 */
[C---:B------:R-:W-:Y:S01]  /*7b30*/  HMMA.16816.F32 R112, R32.reuse, R26, R112 ;  /* 0x0000001a2070723c */ /* 0x040fe20000001870 */
[----:B------:R-:W2:Y:S07]  /*7b40*/  LDSM.16.MT88.4 R24, [R3+UR4+0x10800] ;  /* 0x010800040318783b */ /* 0x000eae0008004200 */
[-C--:B-1----:R-:W-:Y:S08]  /*7b50*/  HMMA.16816.F32 R116, R32, R8.reuse, R116 ;  /* 0x000000082074723c */ /* 0x082ff00000001874 */
[C---:B------:R-:W-:Y:S08]  /*7b60*/  HMMA.16816.F32 R120, R132.reuse, R8, R120 ;  /* 0x000000088478723c */ /* 0x040ff00000001878 */
[-C--:B------:R-:W-:Y:S01]  /*7b70*/  HMMA.16816.F32 R124, R132, R10.reuse, R124 ;  /* 0x0000000a847c723c */ /* 0x080fe2000000187c */
[----:B------:R1:W2:Y:S07]  /*7b80*/  LDSM.16.MT88.4 R132, [R224+0x1c00] ;  /* 0x001c0000e084783b */ /* 0x0002ae0000004200 */
[----:B------:R-:W-:Y:S08]  /*7b90*/  HMMA.16816.F32 R128, R32, R10, R128 ;  /* 0x0000000a2080723c */ /* 0x000ff00000001880 */
[-C--:B---3--:R-:W-:Y:S08]  /*7ba0*/  HMMA.16816.F32 R84, R4, R12.reuse, R84 ;  /* 0x0000000c0454723c */ /* 0x088ff00000001854 */
[C---:B------:R-:W-:Y:S04]  /*7bb0*/  HMMA.16816.F32 R88, R16.reuse, R12, R88 ;  /* 0x0000000c1058723c */ /* 0x040fe80000001858 */
[----:B-1----:R-:W-:Y:S04]  /*7bc0*/  IMAD.MOV.U32 R224, RZ, RZ, R0 ;  /* 0x000000ffffe07224 */ /* 0x002fe800078e0000 */
        /* <DEDUP_REMOVED lines=24> */
[----:B------:R-:W1:Y:S01]  /*7d50*/  LDCU UR9, c[0x0][0x4fc] ;  /* 0x00009f80ff0977ac */ /* 0x000e620008000800 */
[----:B------:R-:W2:Y:S01]  /*7d60*/  LDCU UR8, c[0x0][0x500] ;  /* 0x0000a000ff0877ac */ /* 0x000ea20008000800 */
[----:B------:R-:W-:Y:S01]  /*7d70*/  UISETP.NE.AND UP0, UPT, UR46, -0x1, UPT ;  /* 0xffffffff2e00788c */ /* 0x000fe2000bf05270 */
[----:B------:R-:W-:Y:S01]  /*7d80*/  UMOV UR30, UR24 ;  /* 0x00000018001e7c82 */ /* 0x000fe20008000000 */
[----:B------:R-:W-:Y:S01]  /*7d90*/  UISETP.NE.AND UP1, UPT, UR46, -0x1, UPT ;  /* 0xffffffff2e00788c */ /* 0x000fe2000bf25270 */
[----:B-1----:R-:W-:Y:S01]  /*7da0*/  FMUL.FTZ R0, R44, UR9 ;  /* 0x000000092c007c20 */ /* 0x002fe20008410000 */
[----:B------:R-:W-:Y:S01]  /*7db0*/  FMUL.FTZ R20, R45, UR9 ;  /* 0x000000092d147c20 */ /* 0x000fe20008410000 */
[----:B------:R-:W-:Y:S01]  /*7dc0*/  FMUL.FTZ R2, R42, UR9 ;  /* 0x000000092a027c20 */ /* 0x000fe20008410000 */
[----:B------:R-:W-:Y:S01]  /*7dd0*/  FMUL.FTZ R23, R43, UR9 ;  /* 0x000000092b177c20 */ /* 0x000fe20008410000 */
[----:B------:R-:W-:Y:S01]  /*7de0*/  SHF.L.U32 R45, R231, 0x1, RZ ;  /* 0x00000001e72d7819 */ /* 0x000fe200000006ff */
[----:B------:R-:W-:Y:S01]  /*7df0*/  FMUL.FTZ R25, R39, UR9 ;  /* 0x0000000927197c20 */ /* 0x000fe20008410000 */
[----:B------:R-:W-:Y:S01]  /*7e00*/  F2FP.F16.F32.PACK_AB R20, R20, R0 ;  /* 0x000000001414723e */ /* 0x000fe200000000ff */
[----:B------:R-:W-:Y:S01]  /*7e10*/  FMUL.FTZ R132, R40, UR9 ;  /* 0x0000000928847c20 */ /* 0x000fe20008410000 */
[----:B------:R-:W-:Y:S01]  /*7e20*/  SHF.L.U32 R0, R231, 0x4, RZ ;  /* 0x00000004e7007819 */ /* 0x000fe200000006ff */
[----:B--2---:R-:W-:Y:S01]  /*7e30*/  FMUL.FTZ R84, R84, UR8 ;  /* 0x0000000854547c20 */ /* 0x004fe20008410000 */
[----:B------:R-:W-:Y:S01]  /*7e40*/  F2FP.F16.F32.PACK_AB R23, R23, R2 ;  /* 0x000000021717723e */ /* 0x000fe200000000ff */
[----:B------:R-:W-:Y:S01]  /*7e50*/  FMUL.FTZ R44, R85, UR8 ;  /* 0x00000008552c7c20 */ /* 0x000fe20008410000 */
[----:B------:R-:W-:Y:S01]  /*7e60*/  LOP3.LUT R0, R0, 0x600, RZ, 0xc0, !PT ;  /* 0x0000060000007812 */ /* 0x000fe200078ec0ff */
[----:B------:R-:W-:Y:S01]  /*7e70*/  FMUL.FTZ R86, R86, UR8 ;  /* 0x0000000856567c20 */ /* 0x000fe20008410000 */
[----:B------:R-:W-:Y:S01]  /*7e80*/  LOP3.LUT R2, R163, 0xc0, RZ, 0xc0, !PT ;  /* 0x000000c0a3027812 */ /* 0x000fe200078ec0ff */
[----:B------:R-:W-:Y:S01]  /*7e90*/  FMUL.FTZ R43, R87, UR8 ;  /* 0x00000008572b7c20 */ /* 0x000fe20008410000 */
[----:B------:R-:W-:Y:S01]  /*7ea0*/  LOP3.LUT R0, R0, 0x6, R45, 0xf8, !PT ;  /* 0x0000000600007812 */ /* 0x000fe200078ef82d */
[----:B------:R-:W-:Y:S01]  /*7eb0*/  FMUL.FTZ R24, R41, UR9 ;  /* 0x0000000929187c20 */ /* 0x000fe20008410000 */
[----:B------:R-:W-:Y:S01]  /*7ec0*/  LOP3.LUT R2, R2, 0x18, R231, 0xf8, !PT ;  /* 0x0000001802027812 */ /* 0x000fe200078ef8e7 */
[----:B------:R-:W-:Y:S01]  /*7ed0*/  FMUL.FTZ R96, R96, UR8 ;  /* 0x0000000860607c20 */ /* 0x000fe20008410000 */
[----:B------:R-:W-:Y:S01]  /*7ee0*/  LOP3.LUT R0, R0, 0x20, R163, 0xf8, !PT ;  /* 0x0000002000007812 */ /* 0x000fe200078ef8a3 */
[----:B------:R-:W-:Y:S01]  /*7ef0*/  FMUL.FTZ R40, R97, UR8 ;  /* 0x0000000861287c20 */ /* 0x000fe20008410000 */
[----:B------:R-:W-:Y:S01]  /*7f00*/  FMUL.FTZ R98, R98, UR8 ;  /* 0x0000000862627c20 */ /* 0x000fe20008410000 */
[----:B------:R-:W-:Y:S01]  /*7f10*/  FMUL.FTZ R39, R99, UR8 ;  /* 0x0000000863277c20 */ /* 0x000fe20008410000 */
[----:B------:R-:W-:Y:S01]  /*7f20*/  LOP3.LUT R0, R0, R2, R164, 0xf6, !PT ;  /* 0x0000000200007212 */ /* 0x000fe200078ef6a4 */
        /* <DEDUP_REMOVED lines=72> */
[----:B------:R-:W-:Y:S01]  /*83b0*/  F2FP.F16.F32.PACK_AB R28, R28, R116 ;  /* 0x000000741c1c723e */ /* 0x000fe200000000ff */
[----:B------:R-:W-:Y:S01]  /*83c0*/  FMUL.FTZ R46, R46, UR9 ;  /* 0x000000092e2e7c20 */ /* 0x000fe20008410000 */
[----:B------:R1:W-:Y:S01]  /*83d0*/  STS [R0+0xa200], R41 ;  /* 0x00a2002900007388 */ /* 0x0003e20000000800 */
[----:B------:R-:W-:Y:S01]  /*83e0*/  F2FP.F16.F32.PACK_AB R27, R27, R118 ;  /* 0x000000761b1b723e */ /* 0x000fe200000000ff */
        /* <DEDUP_REMOVED lines=39> */
[----:B------:R-:W-:Y:S01]  /*8660*/  FMUL.FTZ R10, R69, UR9 ;  /* 0x00000009450a7c20 */ /* 0x000fe20008410000 */
[----:B------:R-:W-:Y:S01]  /*8670*/  FMUL.FTZ R70, R70, UR9 ;  /* 0x0000000946467c20 */ /* 0x000fe20008410000 */
[----:B------:R-:W-:Y:S01]  /*8680*/  FMUL.FTZ R9, R71, UR9 ;  /* 0x0000000947097c20 */ /* 0x000fe20008410000 */
        /* <DEDUP_REMOVED lines=26> */
[----:B------:R-:W2:Y:S01]  /*8830*/  @UP0 LDCU.64 UR10, c[0x0][0x5c0] ;  /* 0x0000b800ff0a07ac */ /* 0x000ea20008000a00 */
        /* <DEDUP_REMOVED lines=15> */
[----:B------:R-:W-:Y:S01]  /*8930*/  F2FP.F16.F32.PACK_AB R3, R3, R78 ;  /* 0x0000004e0303723e */ /* 0x000fe200000000ff */
[----:B--2---:R-:W-:-:S02]  /*8940*/  @UP0 UIMAD.WIDE.U32 UR18, UR16, UR10, URZ ;  /* 0x0000000a101202a5 */ /* 0x004fc4000f8e00ff */
[----:B------:R1:W-:Y:S01]  /*8950*/  STS [R0+0x10000], R24 ;  /* 0x0100001800007388 */ /* 0x0003e20000000800 */
[----:B------:R-:W-:-:S03]  /*8960*/  @UP0 UIMAD UR16, UR16, UR11, URZ ;  /* 0x0000000b101002a4 */ /* 0x000fc6000f8e02ff */
[----:B------:R1:W-:Y:S01]  /*8970*/  STS [R0+0x10200], R23 ;  /* 0x0102001700007388 */ /* 0x0003e20000000800 */
[----:B------:R-:W-:-:S03]  /*8980*/  @UP0 UIADD3 UR16, UPT, UPT, UR19, UR16, URZ ;  /* 0x0000001013100290 */ /* 0x000fc6000fffe0ff */
        /* <DEDUP_REMOVED lines=29> */
.L_x_221:
        /* <DEDUP_REMOVED lines=12> */
.L_x_222:
[----:B------:R-:W2:Y:S01]  /*8c20*/  LDCU.64 UR8, c[0x0][0x5c8] ;  /* 0x0000b900ff0877ac */ /* 0x000ea20008000a00 */
[----:B------:R-:W-:-:S04]  /*8c30*/  UIADD3 UR12, UPT, UPT, UR44, UR46, URZ ;  /* 0x0000002e2c0c7290 */ /* 0x000fc8000fffe0ff */
[----:B--2---:R-:W-:Y:S02]  /*8c40*/  UIMAD.WIDE.U32 UR20, UR12, UR8, URZ ;  /* 0x000000080c1472a5 */ /* 0x004fe4000f8e00ff */
[----:B------:R-:W-:-:S04]  /*8c50*/  UIMAD UR12, UR12, UR9, URZ ;  /* 0x000000090c0c72a4 */ /* 0x000fc8000f8e02ff */
[----:B------:R-:W-:-:S06]  /*8c60*/  UIADD3 UR12, UPT, UPT, UR21, UR12, URZ ;  /* 0x0000000c150c7290 */ /* 0x000fcc000fffe0ff */
[----:B-1----:R-:W-:-:S07]  /*8c70*/  MOV R23, UR12 ;  /* 0x0000000c00177c02 */ /* 0x002fce0008000f00 */
.L_x_223:
        /* <DEDUP_REMOVED lines=59> */
.L_x_225:
[----:B------:R-:W-:Y:S05]  /*9030*/  BSYNC.RECONVERGENT B0 ;  /* 0x0000000000007941 */ /* 0x000fea0003800200 */
.L_x_224:
        /* <DEDUP_REMOVED lines=19> */
.L_x_227:
[----:B------:R-:W-:Y:S05]  /*9170*/  BSYNC.RECONVERGENT B0 ;  /* 0x0000000000007941 */ /* 0x000fea0003800200 */
.L_x_226:
        /* <DEDUP_REMOVED lines=25> */
.L_x_229:
[----:B------:R-:W-:Y:S05]  /*9310*/  BSYNC.RECONVERGENT B0 ;  /* 0x0000000000007941 */ /* 0x000fea0003800200 */
.L_x_228:
        /* <DEDUP_REMOVED lines=17> */
.L_x_195:
[----:B------:R-:W-:Y:S05]  /*9430*/  BSYNC.RECONVERGENT B1 ;  /* 0x0000000000017941 */ /* 0x000fea0003800200 */
.L_x_173:
        /* <DEDUP_REMOVED lines=11> */
.L_x_231:
        /* <DEDUP_REMOVED lines=9> */
.L_x_880:


//--------------------- .text._ZN5flash44flash_bwd_dq_dk_dv_loop_seqk_parallel_kernelI23Flash_bwd_kernel_traitsILi96ELi64ELi128ELi8ELi2ELi4ELi4ELb1ELb0EN7cutlass6half_tE19Flash_kernel_traitsILi96ELi64ELi128ELi8ES3_EELb0ELb1ELb0ELb0ELb0ELb0ELb1EEEvNS_16Flash_bwd_paramsE --------------------------
	.section	.text._ZN5flash44flash_bwd_dq_dk_dv_loop_seqk_parallel_kernelI23Flash_bwd_kernel_traitsILi96ELi64ELi128ELi8ELi2ELi4ELi4ELb1ELb0EN7cutlass6half_tE19Flash_kernel_traitsILi96ELi64ELi128ELi8ES3_EELb0ELb1ELb0ELb0ELb0ELb0ELb1EEEvNS_16Flash_bwd_paramsE,"ax",@progbits
	.align	128
        .global         _ZN5flash44flash_bwd_dq_dk_dv_loop_seqk_parallel_kernelI23Flash_bwd_kernel_traitsILi96ELi64ELi128ELi8ELi2ELi4ELi4ELb1ELb0EN7cutlass6half_tE19Flash_kernel_traitsILi96ELi64ELi128ELi8ES3_EELb0ELb1ELb0ELb0ELb0ELb0ELb1EEEvNS_16Flash_bwd_paramsE
        .type           _ZN5flash44flash_bwd_dq_dk_dv_loop_seqk_parallel_kernelI23Flash_bwd_kernel_traitsILi96ELi64ELi128ELi8ELi2ELi4ELi4ELb1ELb0EN7cutlass6half_tE19Flash_kernel_traitsILi96ELi64ELi128ELi8ES3_EELb0ELb1ELb0ELb0ELb0ELb0ELb1EEEvNS_16Flash_bwd_paramsE,@function
        .size           _ZN5flash44flash_bwd_dq_dk_dv_loop_seqk_parallel_kernelI23Flash_bwd_kernel_traitsILi96ELi64ELi128ELi8ELi2ELi4ELi4ELb1ELb0EN7cutlass6half_tE19Flash_kernel_traitsILi96ELi64ELi128ELi8ES3_EELb0ELb1ELb0ELb0ELb0ELb0ELb1EEEvNS_16Flash_bwd_paramsE,(.L_x_881 - _ZN5flash44flash_bwd_dq_dk_dv_loop_seqk_parallel_kernelI23Flash_bwd_kernel_traitsILi96ELi64ELi128ELi8ELi2ELi4ELi4ELb1ELb0EN7cutlass6half_tE19Flash_kernel_traitsILi96ELi64ELi128ELi8ES3_EELb0ELb1ELb0ELb0ELb0ELb0ELb1EEEvNS_16Flash_bwd_paramsE)
        .other          _ZN5flash44flash_bwd_dq_dk_dv_loop_seqk_parallel_kernelI23Flash_bwd_kernel_traitsILi96ELi64ELi128ELi8ELi2ELi4ELi4ELb1ELb0EN7cutlass6half_tE19Flash_kernel_traitsILi96ELi64ELi128ELi8ES3_EELb0ELb1ELb0ELb0ELb0ELb0ELb1EEEvNS_16Flash_bwd_paramsE,@"STO_CUDA_ENTRY STV_DEFAULT"
_ZN5flash44flash_bwd_dq_dk_dv_loop_seqk_parallel_kernelI23Flash_bwd_kernel_traitsILi96ELi64ELi128ELi8ELi2ELi4ELi4ELb1ELb0EN7cutlass6half_tE19Flash_kernel_traitsILi96ELi64ELi128ELi8ES3_EELb0ELb1ELb0ELb0ELb0ELb0ELb1EEEvNS_16Flash_bwd_paramsE:
.text._ZN5flash44flash_bwd_dq_dk_dv_loop_seqk_parallel_kernelI23Flash_bwd_kernel_traitsILi96ELi64ELi128ELi8ELi2ELi4ELi4ELb1ELb0EN7cutlass6half_tE19Flash_kernel_traitsILi96ELi64ELi128ELi8ES3_EELb0ELb1ELb0ELb0ELb0ELb0ELb1EEEvNS_16Flash_bwd_paramsE:
        /* <DEDUP_REMOVED lines=17> */
[----:B------:R-:W5:Y:S01]  /*0110*/  LDCU.64 UR12, c[0x0][0x470] ;  /* 0x00008e00ff0c77ac */ /* 0x000f620008000a00 */
[----:B------:R-:W4:Y:S06]  /*0120*/  LDCU UR10, c[0x0][0x438] ;  /* 0x00008700ff0a77ac */ /* 0x000f2c0008000800 */
[----:B------:R-:W-:Y:S01]  /*0130*/  S2UR UR25, SR_CTAID.Z ;  /* 0x00000000001979c3 */ /* 0x000fe20000002700 */
[----:B-1----:R-:W-:-:S02]  /*0140*/  ULEA UR42, UP0, UR45, UR42, 0x2 ;  /* 0x0000002a2d2a7291 */ /* 0x002fc4000f8010ff */
[----:B--2---:R-:W-:Y:S02]  /*0150*/  UISETP.NE.U32.AND UP1, UPT, UR6, URZ, UPT ;  /* 0x000000ff0600728c */ /* 0x004fe4000bf25070 */
[----:B------:R-:W-:Y:S02]  /*0160*/  ULEA.HI.X UR43, UR45, UR43, URZ, 0x2, UP0 ;  /* 0x0000002b2d2b7291 */ /* 0x000fe400080f14ff */
[----:B------:R-:W-:Y:S01]  /*0170*/  UISETP.NE.U32.AND UP0, UPT, UR6, URZ, UPT ;  /* 0x000000ff0600728c */ /* 0x000fe2000bf05070 */
[----:B------:R-:W1:Y:S01]  /*0180*/  S2UR UR6, SR_CgaCtaId ;  /* 0x00000000000679c3 */ /* 0x000e620000008800 */
[----:B---3--:R-:W-:Y:S02]  /*0190*/  UISETP.EQ.U32.AND UP2, UPT, UR4, URZ, UPT ;  /* 0x000000ff0400728c */ /* 0x008fe4000bf42070 */
[----:B------:R-:W-:Y:S02]  /*01a0*/  UISETP.NE.U32.AND UP6, UPT, UR4, URZ, UPT ;  /* 0x000000ff0400728c */ /* 0x000fe4000bfc5070 */
[----:B------:R-:W-:-:S02]  /*01b0*/  UISETP.NE.AND.EX UP5, UPT, UR7, URZ, UPT, UP1 ;  /* 0x000000ff0700728c */ /* 0x000fc4000bfa5310 */
[----:B------:R-:W-:Y:S01]  /*01c0*/  UISETP.NE.AND.EX UP4, UPT, UR7, URZ, UPT, UP0 ;  /* 0x000000ff0700728c */ /* 0x000fe2000bf85300 */
[----:B------:R-:W2:Y:S01]  /*01d0*/  S2UR UR4, SR_CgaCtaId ;  /* 0x00000000000479c3 */ /* 0x000ea20000008800 */
[----:B----4-:R-:W-:Y:S02]  /*01e0*/  UISETP.NE.AND UP3, UPT, UR8, URZ, UPT ;  /* 0x000000ff0800728c */ /* 0x010fe4000bf65270 */
[----:B------:R-:W-:Y:S02]  /*01f0*/  UISETP.NE.AND.EX UP6, UPT, UR5, URZ, UPT, UP6 ;  /* 0x000000ff0500728c */ /* 0x000fe4000bfc5360 */
[----:B------:R-:W-:Y:S01]  /*0200*/  UISETP.EQ.OR.EX UP0, UPT, UR5, URZ, !UP3, UP2 ;  /* 0x000000ff0500728c */ /* 0x000fe2000df02720 */
[----:B------:R-:W-:Y:S02]  /*0210*/  UMOV UR8, 0x400 ;  /* 0x0000040000087882 */ /* 0x000fe40000000000 */
[----:B------:R-:W3:Y:S01]  /*0220*/  S2UR UR7, SR_CTAID.Y ;  /* 0x00000000000779c3 */ /* 0x000ee20000002600 */
[----:B------:R-:W-:-:S02]  /*0230*/  UP2UR UR30, UPR, URZ, 0x1 ;  /* 0x00000001ff1e7883 */ /* 0x000fc40008000000 */
[----:B-----5:R-:W-:Y:S01]  /*0240*/  UISETP.NE.U32.AND UP0, UPT, UR12, URZ, UPT ;  /* 0x000000ff0c00728c */ /* 0x020fe2000bf05070 */
[----:B------:R-:W-:Y:S01]  /*0250*/  UMOV UR5, 0x400 ;  /* 0x0000040000057882 */ /* 0x000fe20000000000 */
[----:B------:R-:W-:Y:S01]  /*0260*/  UP2UR UR29, UPR, URZ, 0x8 ;  /* 0x00000008ff1d7883 */ /* 0x000fe20008000000 */
[----:B------:R-:W4:Y:S01]  /*0270*/  LDCU.64 UR38, c[0x0][0x358] ;  /* 0x00006b00ff2677ac */ /* 0x000f220008000a00 */
[----:B------:R-:W3:Y:S01]  /*0280*/  LDCU.64 UR32, c[0x0][0x460] ;  /* 0x00008c00ff2077ac */ /* 0x000ee20008000a00 */
[----:B------:R-:W3:Y:S01]  /*0290*/  LDCU UR24, c[0x0][0x438] ;  /* 0x00008700ff1877ac */ /* 0x000ee20008000800 */
[----:B------:R-:W3:Y:S01]  /*02a0*/  @!UP4 LDCU UR27, c[0x0][0x434] ;  /* 0x00008680ff1bc7ac */ /* 0x000ee20008000800 */
[----:B-1----:R-:W-:Y:S02]  /*02b0*/  ULEA UR6, UR6, UR8, 0x18 ;  /* 0x0000000806067291 */ /* 0x002fe4000f8ec0ff */
[----:B--2---:R-:W-:Y:S02]  /*02c0*/  ULEA UR4, UR4, UR5, 0x18 ;  /* 0x0000000504047291 */ /* 0x004fe4000f8ec0ff */
[----:B------:R-:W-:Y:S01]  /*02d0*/  UISETP.NE.AND.EX UP3, UPT, UR13, URZ, UPT, UP0 ;  /* 0x000000ff0d00728c */ /* 0x000fe2000bf65300 */
[----:B------:R-:W-:Y:S01]  /*02e0*/  UMOV UR34, 0xffffd000 ;  /* 0xffffd00000227882 */ /* 0x000fe20000000000 */
[----:B------:R-:W-:Y:S01]  /*02f0*/  UMOV UR35, URZ ;  /* 0x000000ff00237c82 */ /* 0x000fe20008000000 */
[----:B------:R-:W-:-:S08]  /*0300*/  UMOV UR36, URZ ;  /* 0x000000ff00247c82 */ /* 0x000fd00008000000 */
.L_x_290:
[----:B------:R-:W1:Y:S01]  /*0310*/  LDCU.64 UR8, c[0x0][0x478] ;  /* 0x00008f00ff0877ac */ /* 0x000e620008000a00 */
        /* <DEDUP_REMOVED lines=8> */
[----:B---3--:R-:W-:Y:S02]  /*03a0*/  UIMAD.WIDE.U32 UR14, UR45, 0x4, UR32 ;  /* 0x000000042d0e78a5 */ /* 0x008fe4000f8e0020 */
[----:B-1----:R-:W-:Y:S02]  /*03b0*/  UISETP.NE.U32.AND UP0, UPT, UR8, URZ, UPT ;  /* 0x000000ff0800728c */ /* 0x002fe4000bf05070 */
[----:B--2-4-:R-:W2:Y:S02]  /*03c0*/  @P1 LDG.E R6, desc[UR38][R4.64] ;  /* 0x0000002604061981 */ /* 0x014ea4000c1e1900 */
[----:B------:R-:W-:-:S06]  /*03d0*/  UISETP.NE.AND.EX UP0, UPT, UR9, URZ, UPT, UP0 ;  /* 0x000000ff0900728c */ /* 0x000fcc000bf05300 */
[----:B------:R-:W-:-:S05]  /*03e0*/  PLOP3.LUT P0, PT, PT, PT, UP0, 0x80, 0x8 ;  /* 0x000000000008781c */ /* 0x000fca0003f0f008 */
[----:B------:R-:W-:Y:S01]  /*03f0*/  @UP0 ULEA UR16, UP1, UR45, UR8, 0x2 ;  /* 0x000000082d100291 */ /* 0x000fe2000f8210ff */
[----:B------:R-:W-:Y:S01]  /*0400*/  PLOP3.LUT P3, PT, PT, PT, UP2, 0x80, 0x8 ;  /* 0x000000000008781c */ /* 0x000fe20003f6f028 */
[----:B------:R-:W1:Y:S02]  /*0410*/  @!UP0 LDCU UR5, c[0x0][0x43c] ;  /* 0x00008780ff0587ac */ /* 0x000e640008000800 */
[----:B------:R-:W-:Y:S02]  /*0420*/  @UP0 ULEA.HI.X UR17, UR45, UR9, URZ, 0x2, UP1 ;  /* 0x000000092d110291 */ /* 0x000fe400088f14ff */
[----:B------:R-:W-:Y:S01]  /*0430*/  IMAD.U32 R2, RZ, RZ, UR16 ;  /* 0x00000010ff027e24 */ /* 0x000fe2000f8e00ff */
[----:B------:R-:W3:Y:S03]  /*0440*/  @!UP0 LDCU.64 UR8, c[0x0][0x488] ;  /* 0x00009100ff0887ac */ /* 0x000ee60008000a00 */
[----:B------:R-:W-:-:S05]  /*0450*/  IMAD.U32 R3, RZ, RZ, UR17 ;  /* 0x00000011ff037e24 */ /* 0x000fca000f8e00ff */
[----:B------:R4:W5:Y:S01]  /*0460*/  @P0 LDG.E R4, desc[UR38][R2.64] ;  /* 0x0000002602040981 */ /* 0x000962000c1e1900 */
[----:B------:R-:W-:Y:S01]  /*0470*/  UMOV UR40, URZ ;  /* 0x000000ff00287c82 */ /* 0x000fe20008000000 */
[----:B---3--:R-:W-:-:S04]  /*0480*/  @!UP0 UISETP.NE.U32.AND UP1, UPT, UR8, URZ, UPT ;  /* 0x000000ff0800828c */ /* 0x008fc8000bf25070 */
[----:B------:R-:W-:Y:S01]  /*0490*/  @!UP0 UISETP.NE.AND.EX UP1, UPT, UR9, URZ, UPT, UP1 ;  /* 0x000000ff0900828c */ /* 0x000fe2000bf25310 */
[----:B------:R-:W-:-:S03]  /*04a0*/  UMOV UR44, 0xffffffff ;  /* 0xffffffff002c7882 */ /* 0x000fc60000000000 */
[----:B-1----:R-:W-:Y:S01]  /*04b0*/  @!UP0 USEL UR8, UR5, URZ, UP1 ;  /* 0x000000ff05088287 */ /* 0x002fe20008800000 */
[----:B----4-:R-:W-:Y:S02]  /*04c0*/  IMAD.U32 R2, RZ, RZ, UR14 ;  /* 0x0000000eff027e24 */ /* 0x010fe4000f8e00ff */
[----:B------:R-:W-:-:S05]  /*04d0*/  IMAD.U32 R3, RZ, RZ, UR15 ;  /* 0x0000000fff037e24 */ /* 0x000fca000f8e00ff */
[----:B------:R-:W3:Y:S04]  /*04e0*/  @P4 LDG.E R5, desc[UR38][R2.64] ;  /* 0x0000002602054981 */ /* 0x000ee8000c1e1900 */
[----:B------:R1:W4:Y:S02]  /*04f0*/  @P2 LDG.E R0, desc[UR38][R2.64+0x4] ;  /* 0x0000042602002981 */ /* 0x000324000c1e1900 */
[----:B-1----:R-:W-:Y:S02]  /*0500*/  IMAD.U32 R2, RZ, RZ, UR42 ;  /* 0x0000002aff027e24 */ /* 0x002fe4000f8e00ff */
[----:B------:R-:W-:-:S05]  /*0510*/  IMAD.U32 R3, RZ, RZ, UR43 ;  /* 0x0000002bff037e24 */ /* 0x000fca000f8e00ff */
[----:B------:R-:W4:Y:S01]  /*0520*/  @!P3 LDG.E R2, desc[UR38][R2.64] ;  /* 0x000000260202b981 */ /* 0x000f22000c1e1900 */
[----:B------:R-:W-:Y:S01]  /*0530*/  UMOV UR14, 0xffffffff ;  /* 0xffffffff000e7882 */ /* 0x000fe20000000000 */
[----:B------:R-:W-:Y:S01]  /*0540*/  USHF.L.U32 UR31, UR41, 0x7, URZ ;  /* 0x00000007291f7899 */ /* 0x000fe200080006ff */
[----:B--2---:R-:W-:Y:S02]  /*0550*/  @P1 R2UR UR40, R6 ;  /* 0x00000000062812ca */ /* 0x004fe400000e0000 */
[----:B-----5:R-:W-:-:S13]  /*0560*/  @P0 R2UR UR37, R4 ;  /* 0x00000000042502ca */ /* 0x020fda00000e0000 */
[----:B------:R-:W-:Y:S01]  /*0570*/  @UP0 UIADD3 UR37, UPT, UPT, UR37, -UR40, URZ ;  /* 0x8000002825250290 */ /* 0x000fe2000fffe0ff */
[----:B---3--:R-:W-:Y:S02]  /*0580*/  @P4 R2UR UR14, R5 ;  /* 0x00000000050e42ca */ /* 0x008fe400000e0000 */
[----:B----4-:R-:W-:Y:S02]  /*0590*/  @P2 R2UR UR5, R0 ;  /* 0x00000000000522ca */ /* 0x010fe400000e0000 */
        /* <DEDUP_REMOVED lines=11> */
.L_x_232:
        /* <DEDUP_REMOVED lines=28> */
[----:B------:R-:W-:-:S04]  /*0810*/  UIADD3 UR11, UPT, UPT, UR11, UR5, URZ ;  /* 0x000000050b0b7290 */ /* 0x000fc8000fffe0ff */
[----:B--2---:R-:W-:-:S04]  /*0820*/  UIMAD.WIDE.U32 UR50, UR45, UR8, UR10 ;  /* 0x000000082d3272a5 */ /* 0x004fc8000f8e000a */
[----:B------:R-:W-:-:S06]  /*0830*/  UIMAD UR9, UR45, UR9, UR51 ;  /* 0x000000092d0972a4 */ /* 0x000fcc000f8e0233 */
[----:B------:R-:W-:Y:S01]  /*0840*/  MOV R18, UR9 ;  /* 0x0000000900127c02 */ /* 0x000fe20008000f00 */
[----:B------:R-:W-:Y:S06]  /*0850*/  BRA `(.L_x_235) ;  /* 0x0000000000187947 */ /* 0x000fec0003800000 */
.L_x_234:
[----:B------:R-:W1:Y:S01]  /*0860*/  LDCU.64 UR18, c[0x0][0x3b8] ;  /* 0x00007700ff1277ac */ /* 0x000e620008000a00 */
[----:B------:R-:W-:-:S04]  /*0870*/  UIADD3 UR5, UPT, UPT, UR40, UR44, URZ ;  /* 0x0000002c28057290 */ /* 0x000fc8000fffe0ff */
[----:B-1----:R-:W-:Y:S02]  /*0880*/  UIMAD.WIDE.U32 UR50, UR5, UR18, URZ ;  /* 0x00000012053272a5 */ /* 0x002fe4000f8e00ff */
[----:B------:R-:W-:-:S04]  /*0890*/  UIMAD UR5, UR5, UR19, URZ ;  /* 0x00000013050572a4 */ /* 0x000fc8000f8e02ff */
[----:B------:R-:W-:-:S06]  /*08a0*/  UIADD3 UR5, UPT, UPT, UR51, UR5, URZ ;  /* 0x0000000533057290 */ /* 0x000fcc000fffe0ff */
[----:B------:R-:W-:-:S07]  /*08b0*/  MOV R18, UR5 ;  /* 0x0000000500127c02 */ /* 0x000fce0008000f00 */
.L_x_235:
        /* <DEDUP_REMOVED lines=44> */
.L_x_236:
[----:B------:R-:W1:Y:S01]  /*0b80*/  LDCU.64 UR16, c[0x0][0x3c0] ;  /* 0x00007800ff1077ac */ /* 0x000e620008000a00 */
[----:B------:R-:W-:-:S04]  /*0b90*/  UIADD3 UR8, UPT, UPT, UR40, UR44, URZ ;  /* 0x0000002c28087290 */ /* 0x000fc8000fffe0ff */
[----:B-1----:R-:W-:Y:S02]  /*0ba0*/  UIMAD.WIDE.U32 UR10, UR8, UR16, URZ ;  /* 0x00000010080a72a5 */ /* 0x002fe4000f8e00ff */
[----:B------:R-:W-:-:S04]  /*0bb0*/  UIMAD UR8, UR8, UR17, URZ ;  /* 0x00000011080872a4 */ /* 0x000fc8000f8e02ff */
[----:B------:R-:W-:Y:S01]  /*0bc0*/  UIADD3 UR8, UPT, UPT, UR11, UR8, URZ ;  /* 0x000000080b087290 */ /* 0x000fe2000fffe0ff */
[----:B------:R-:W-:-:S05]  /*0bd0*/  UMOV UR54, UR10 ;  /* 0x0000000a00367c82 */ /* 0x000fca0008000000 */
[----:B------:R-:W-:-:S07]  /*0be0*/  MOV R16, UR8 ;  /* 0x0000000800107c02 */ /* 0x000fce0008000f00 */
.L_x_237:
        /* <DEDUP_REMOVED lines=28> */
.L_x_238:
[----:B------:R-:W-:Y:S02]  /*0db0*/  UIMAD.WIDE.U32 UR10, UR58, UR14, URZ ;  /* 0x0000000e3a0a72a5 */ /* 0x000fe4000f8e00ff */
[----:B------:R-:W-:-:S04]  /*0dc0*/  UIMAD UR8, UR59, UR14, URZ ;  /* 0x0000000e3b0872a4 */ /* 0x000fc8000f8e02ff */
[----:B------:R-:W-:-:S12]  /*0dd0*/  UIADD3 UR8, UPT, UPT, UR11, UR8, URZ ;  /* 0x000000080b087290 */ /* 0x000fd8000fffe0ff */
.L_x_239:
        /* <DEDUP_REMOVED lines=20> */
.L_x_240:
[----:B------:R-:W1:Y:S01]  /*0f20*/  LDCU UR59, c[0x0][0x434] ;  /* 0x00008680ff3b77ac */ /* 0x000e620008000800 */
[----:B------:R-:W-:-:S04]  /*0f30*/  UIMAD UR9, UR45, UR62, UR28 ;  /* 0x0000003e2d0972a4 */ /* 0x000fc8000f8e021c */
[----:B-1----:R-:W-:Y:S02]  /*0f40*/  UIMAD UR59, UR9, UR59, URZ ;  /* 0x0000003b093b72a4 */ /* 0x002fe4000f8e02ff */
.L_x_241:
        /* <DEDUP_REMOVED lines=11> */
.L_x_242:
[----:B------:R-:W1:Y:S01]  /*1000*/  LDCU UR58, c[0x0][0x444] ;  /* 0x00008880ff3a77ac */ /* 0x000e620008000800 */
[----:B------:R-:W-:-:S04]  /*1010*/  UIMAD UR9, UR45, UR62, UR28 ;  /* 0x0000003e2d0972a4 */ /* 0x000fc8000f8e021c */
[----:B-1----:R-:W-:-:S12]  /*1020*/  UIMAD UR58, UR9, UR58, URZ ;  /* 0x0000003a093a72a4 */ /* 0x002fd8000f8e02ff */
.L_x_243:
        /* <DEDUP_REMOVED lines=23> */
[----:B------:R-:W-:Y:S01]  /*11a0*/  LOP3.LUT R8, R21, 0x18, RZ, 0xc0, !PT ;  /* 0x0000001815087812 */ /* 0x000fe200078ec0ff */
[----:B------:R-:W-:Y:S01]  /*11b0*/  IMAD.U32 R0, RZ, RZ, UR64 ;  /* 0x00000040ff007e24 */ /* 0x000fe2000f8e00ff */
[----:B------:R-:W-:Y:S01]  /*11c0*/  SHF.R.U32.HI R19, RZ, 0x2, R230 ;  /* 0x00000002ff137819 */ /* 0x000fe200000116e6 */
[----:B------:R-:W-:Y:S01]  /*11d0*/  USHF.R.S32.HI UR49, URZ, 0x6, UR8 ;  /* 0x00000006ff317899 */ /* 0x000fe20008011408 */
[----:B------:R-:W-:Y:S01]  /*11e0*/  IADD3 R2, P0, PT, R8, UR66, RZ ;  /* 0x0000004208027c10 */ /* 0x000fe2000ff1e0ff */
[----:B------:R-:W-:Y:S01]  /*11f0*/  IMAD.WIDE.U32 R4, R4, UR22, R8 ;  /* 0x0000001604047c25 */ /* 0x000fe2000f8e0008 */
[----:B------:R-:W-:Y:S01]  /*1200*/  IADD3 R20, PT, PT, R19, 0x40, RZ ;  /* 0x0000004013147810 */ /* 0x000fe20007ffe0ff */
        /* <DEDUP_REMOVED lines=8> */
[----:B------:R-:W4:Y:S01]  /*1290*/  LDCU.64 UR62, c[0x0][0x5e8] ;  /* 0x0000bd00ff3e77ac */ /* 0x000f220008000a00 */
[----:B------:R-:W-:Y:S01]  /*12a0*/  USEL UR49, URZ, UR49, !UP0 ;  /* 0x00000031ff317287 */ /* 0x000fe2000c000000 */
[----:B------:R-:W5:Y:S01]  /*12b0*/  LDCU.64 UR60, c[0x0][0x420] ;  /* 0x00008400ff3c77ac */ /* 0x000f620008000a00 */
[----:B-1----:R-:W-:Y:S01]  /*12c0*/  MOV R7, UR8 ;  /* 0x0000000800077c02 */ /* 0x002fe20008000f00 */
[----:B------:R-:W-:-:S04]  /*12d0*/  UIMAD UR55, UR55, UR8, URZ ;  /* 0x00000008373772a4 */ /* 0x000fc8000f8e02ff */
[----:B------:R-:W-:Y:S01]  /*12e0*/  IMAD.WIDE.U32 R2, R7, UR22, R2 ;  /* 0x0000001607027c25 */ /* 0x000fe2000f8e0002 */
[----:B------:R-:W-:Y:S02]  /*12f0*/  UISETP.GT.AND UP0, UPT, UR47, UR49, UPT ;  /* 0x000000312f00728c */ /* 0x000fe4000bf04270 */
[----:B------:R-:W-:Y:S01]  /*1300*/  UIMAD UR22, UR22, UR9, UR55 ;  /* 0x00000009161672a4 */ /* 0x000fe2000f8e0237 */
[----:B------:R-:W-:Y:S01]  /*1310*/  IMAD.WIDE.U32 R6, R6, UR28, R4 ;  /* 0x0000001c06067c25 */ /* 0x000fe2000f8e0004 */
[----:B------:R-:W-:Y:S01]  /*1320*/  SHF.R.U32.HI R5, RZ, 0x5, R230 ;  /* 0x00000005ff057819 */ /* 0x000fe200000116e6 */
[----:B------:R-:W-:Y:S01]  /*1330*/  USHF.L.U32 UR55, UR52, 0x6, URZ ;  /* 0x0000000634377899 */ /* 0x000fe200080006ff */
[----:B------:R-:W-:Y:S01]  /*1340*/  MOV R4, UR10 ;  /* 0x0000000a00047c02 */ /* 0x000fe20008000f00 */
[----:B------:R-:W-:Y:S01]  /*1350*/  IMAD R7, R0, UR28, R7 ;  /* 0x0000001c00077c24 */ /* 0x000fe2000f8e0207 */
[----:B----4-:R-:W-:Y:S01]  /*1360*/  UIMAD.WIDE UR62, UR58, 0x4, UR62 ;  /* 0x000000043a3e78a5 */ /* 0x010fe2000f8e023e */
[----:B------:R-:W-:-:S02]  /*1370*/  VIADD R3, R3, UR22 ;  /* 0x0000001603037c36 */ /* 0x000fc40008000000 */
[----:B------:R-:W-:Y:S01]  /*1380*/  IMAD R11, R5, UR52, R11 ;  /* 0x00000034050b7c24 */ /* 0x000fe2000f8e020b */
[----:B-----5:R-:W-:Y:S01]  /*1390*/  UIMAD.WIDE UR60, UR59, 0x4, UR60 ;  /* 0x000000043b3c78a5 */ /* 0x020fe2000f8e023c */
[----:B------:R-:W-:Y:S01]  /*13a0*/  IMAD.WIDE.U32 R4, R4, UR28, R2 ;  /* 0x0000001c04047c25 */ /* 0x000fe2000f8e0002 */
[----:B------:R-:W1:Y:S03]  /*13b0*/  LDCU.64 UR22, c[0x0][0x380] ;  /* 0x00007000ff1677ac */ /* 0x000e660008000a00 */
[----:B--2---:R-:W-:-:S04]  /*13c0*/  IMAD.WIDE.U32 R2, R14, UR26, RZ ;  /* 0x0000001a0e027c25 */ /* 0x004fc8000f8e00ff */
[----:B------:R-:W-:Y:S01]  /*13d0*/  IMAD.U32 R0, RZ, RZ, UR11 ;  /* 0x0000000bff007e24 */ /* 0x000fe2000f8e00ff */
[----:B------:R-:W-:Y:S01]  /*13e0*/  SEL R10, R2, RZ, P3 ;  /* 0x000000ff020a7207 */ /* 0x000fe20001800000 */
[----:B------:R-:W2:Y:S01]  /*13f0*/  LDCU.64 UR10, c[0x0][0x570] ;  /* 0x0000ae00ff0a77ac */ /* 0x000ea20008000a00 */
[----:B------:R-:W-:Y:S02]  /*1400*/  IMAD R2, R15, UR26, R3 ;  /* 0x0000001a0f027c24 */ /* 0x000fe4000f8e0203 */
[----:B------:R-:W-:Y:S01]  /*1410*/  IMAD R3, R0, UR28, R5 ;  /* 0x0000001c00037c24 */ /* 0x000fe2000f8e0205 */
[----:B------:R-:W-:Y:S01]  /*1420*/  IADD3 R12, P1, P0, R11, UR57, R10 ;  /* 0x000000390b0c7c10 */ /* 0x000fe2000f83e00a */
[----:B------:R-:W-:Y:S01]  /*1430*/  IMAD.U32 R10, RZ, RZ, UR55 ;  /* 0x00000037ff0a7e24 */ /* 0x000fe2000f8e00ff */
[----:B------:R-:W-:Y:S01]  /*1440*/  SEL R0, R2, RZ, P3 ;  /* 0x000000ff02007207 */ /* 0x000fe20001800000 */
[----:B------:R-:W-:Y:S01]  /*1450*/  IMAD.MOV.U32 R2, RZ, RZ, R4 ;  /* 0x000000ffff027224 */ /* 0x000fe200078e0004 */
[----:B------:R-:W-:-:S03]  /*1460*/  SHF.R.S32.HI R5, RZ, 0x1f, R11 ;  /* 0x0000001fff057819 */ /* 0x000fc6000001140b */
[----:B------:R-:W-:Y:S01]  /*1470*/  IMAD.WIDE.U32 R2, R19, UR8, R2 ;  /* 0x0000000813027c25 */ /* 0x000fe2000f8e0002 */
[----:B------:R-:W-:Y:S02]  /*1480*/  IADD3.X R11, PT, PT, R5, UR56, R0, P1, P0 ;  /* 0x00000038050b7c10 */ /* 0x000fe40008fe0400 */
[----:B------:R-:W-:Y:S01]  /*1490*/  IADD3 R0, P0, PT, R12, UR55, RZ ;  /* 0x000000370c007c10 */ /* 0x000fe2000ff1e0ff */
[C---:B------:R-:W-:Y:S01]  /*14a0*/  IMAD.WIDE.U32 R4, R19.reuse, UR14, R6 ;  /* 0x0000000e13047c25 */ /* 0x040fe2000f8e0006 */
[----:B---3--:R-:W-:Y:S02]  /*14b0*/  LEA R24, P1, R2, UR20, 0x1 ;  /* 0x0000001402187c11 */ /* 0x008fe4000f8208ff */
[----:B------:R-:W-:Y:S01]  /*14c0*/  LEA.HI.X.SX32 R7, R10, R11, 0x1, P0 ;  /* 0x0000000b0a077211 */ /* 0x000fe200000f0eff */
[C---:B------:R-:W-:Y:S01]  /*14d0*/  IMAD R6, R19.reuse, UR9, R3 ;  /* 0x0000000913067c24 */ /* 0x040fe2000f8e0203 */
[----:B-1----:R-:W-:Y:S01]  /*14e0*/  LEA R22, P2, R4, UR22, 0x1 ;  /* 0x0000001604167c11 */ /* 0x002fe2000f8408ff */
[----:B------:R-:W-:Y:S01]  /*14f0*/  IMAD R3, R19, UR15, R5 ;  /* 0x0000000f13037c24 */ /* 0x000fe2000f8e0205 */
[----:B--2---:R-:W-:Y:S01]  /*1500*/  LEA R26, P0, R0, UR10, 0x2 ;  /* 0x0000000a001a7c11 */ /* 0x004fe2000f8010ff */
[----:B------:R-:W-:Y:S01]  /*1510*/  UMOV UR10, UR62 ;  /* 0x0000003e000a7c82 */ /* 0x000fe20008000000 */
[----:B------:R-:W-:-:S02]  /*1520*/  LEA.HI.X R25, R2, UR21, R6, 0x1, P1 ;  /* 0x0000001502197c11 */ /* 0x000fc400088f0c06 */
[----:B------:R-:W-:Y:S02]  /*1530*/  LEA.HI.X R23, R4, UR23, R3, 0x1, P2 ;  /* 0x0000001704177c11 */ /* 0x000fe400090f0c03 */
[----:B------:R-:W-:Y:S01]  /*1540*/  LEA.HI.X R27, R0, UR11, R7, 0x2, P0 ;  /* 0x0000000b001b7c11 */ /* 0x000fe200080f1407 */
[----:B------:R-:W-:Y:S01]  /*1550*/  UMOV UR11, UR63 ;  /* 0x0000003f000b7c82 */ /* 0x000fe20008000000 */
[----:B------:R-:W-:Y:S01]  /*1560*/  IADD3 R14, P0, PT, R19, 0x40, RZ ;  /* 0x00000040130e7810 */ /* 0x000fe20007f1e0ff */
[----:B------:R1:W-:Y:S01]  /*1570*/  STL.64 [R1+0x28], R22 ;  /* 0x0000281601007387 */ /* 0x0003e20000100a00 */
[C---:B------:R-:W-:Y:S02]  /*1580*/  LOP3.LUT R12, R8.reuse, 0x40, RZ, 0xfc, !PT ;  /* 0x00000040080c7812 */ /* 0x040fe400078efcff */
[----:B------:R-:W-:Y:S01]  /*1590*/  LOP3.LUT R11, R8, 0x20, RZ, 0xfc, !PT ;  /* 0x00000020080b7812 */ /* 0x000fe200078efcff */
[----:B------:R1:W-:Y:S01]  /*15a0*/  STL.64 [R1+0x20], R24 ;  /* 0x0000201801007387 */ /* 0x0003e20000100a00 */
[----:B------:R-:W-:-:S03]  /*15b0*/  IMAD.X R15, RZ, RZ, RZ, P0 ;  /* 0x000000ffff0f7224 */ /* 0x000fc600000e06ff */
[----:B------:R1:W-:Y:S01]  /*15c0*/  STL.64 [R1+0x10], R26 ;  /* 0x0000101a01007387 */ /* 0x0003e20000100a00 */
[----:B------:R-:W-:Y:S05]  /*15d0*/  BRA.U UP0, `(.L_x_244) ;  /* 0x0000000900147547 */ /* 0x000fea000b800000 */
        /* <DEDUP_REMOVED lines=10> */
[----:B------:R-:W-:-:S06]  /*1680*/  UIMAD UR9, UR45, UR9, UR19 ;  /* 0x000000092d0972a4 */ /* 0x000fcc000f8e0213 */
[----:B------:R-:W-:Y:S01]  /*1690*/  MOV R0, UR9 ;  /* 0x0000000900007c02 */ /* 0x000fe20008000f00 */
[----:B------:R-:W-:Y:S05]  /*16a0*/  BRA `(.L_x_246) ;  /* 0x0000000000187947 */ /* 0x000fea0003800000 */
.L_x_245:
[----:B------:R-:W2:Y:S01]  /*16b0*/  LDCU.64 UR14, c[0x0][0x5c0] ;  /* 0x0000b800ff0e77ac */ /* 0x000ea20008000a00 */
[----:B------:R-:W-:-:S04]  /*16c0*/  UIADD3 UR8, UPT, UPT, UR40, UR44, URZ ;  /* 0x0000002c28087290 */ /* 0x000fc8000fffe0ff */
[----:B--2---:R-:W-:Y:S02]  /*16d0*/  UIMAD.WIDE.U32 UR18, UR8, UR14, URZ ;  /* 0x0000000e081272a5 */ /* 0x004fe4000f8e00ff */
[----:B------:R-:W-:-:S04]  /*16e0*/  UIMAD UR8, UR8, UR15, URZ ;  /* 0x0000000f080872a4 */ /* 0x000fc8000f8e02ff */
[----:B------:R-:W-:-:S06]  /*16f0*/  UIADD3 UR8, UPT, UPT, UR19, UR8, URZ ;  /* 0x0000000813087290 */ /* 0x000fcc000fffe0ff */
[----:B------:R-:W-:Y:S02]  /*1700*/  MOV R0, UR8 ;  /* 0x0000000800007c02 */ /* 0x000fe40008000f00 */
.L_x_246:
        /* <DEDUP_REMOVED lines=12> */
[----:B------:R-:W-:Y:S06]  /*17d0*/  BRA `(.L_x_248) ;  /* 0x0000000000187947 */ /* 0x000fec0003800000 */
.L_x_247:
[----:B------:R-:W2:Y:S01]  /*17e0*/  LDCU.64 UR10, c[0x0][0x5c8] ;  /* 0x0000b900ff0a77ac */ /* 0x000ea20008000a00 */
[----:B------:R-:W-:-:S04]  /*17f0*/  UIADD3 UR40, UPT, UPT, UR40, UR44, URZ ;  /* 0x0000002c28287290 */ /* 0x000fc8000fffe0ff */
[----:B--2---:R-:W-:Y:S02]  /*1800*/  UIMAD.WIDE.U32 UR16, UR40, UR10, URZ ;  /* 0x0000000a281072a5 */ /* 0x004fe4000f8e00ff */
[----:B------:R-:W-:-:S04]  /*1810*/  UIMAD UR40, UR40, UR11, URZ ;  /* 0x0000000b282872a4 */ /* 0x000fc8000f8e02ff */
[----:B------:R-:W-:-:S06]  /*1820*/  UIADD3 UR40, UPT, UPT, UR17, UR40, URZ ;  /* 0x0000002811287290 */ /* 0x000fcc000fffe0ff */
[----:B------:R-:W-:-:S07]  /*1830*/  MOV R10, UR40 ;  /* 0x00000028000a7c02 */ /* 0x000fce0008000f00 */
.L_x_248:
[----:B------:R-:W2:Y:S01]  /*1840*/  LDCU.64 UR8, c[0x0][0x5d8] ;  /* 0x0000bb00ff0877ac */ /* 0x000ea20008000a00 */
        /* <DEDUP_REMOVED lines=10> */
[----:B--2---:R-:W-:Y:S01]  /*18f0*/  IMAD.U32 R0, RZ, RZ, UR9 ;  /* 0x00000009ff007e24 */ /* 0x004fe2000f8e00ff */
[----:B------:R-:W-:-:S05]  /*1900*/  MOV R4, UR8 ;  /* 0x0000000800047c02 */ /* 0x000fca0008000f00 */
[----:B------:R-:W-:-:S04]  /*1910*/  IMAD.WIDE.U32 R4, R4, UR28, R2 ;  /* 0x0000001c04047c25 */ /* 0x000fc8000f8e0002 */
[----:B------:R-:W-:Y:S01]  /*1920*/  IMAD R0, R0, UR28, R5 ;  /* 0x0000001c00007c24 */ /* 0x000fe2000f8e0205 */
        /* <DEDUP_REMOVED lines=12> */
[----:B------:R2:W-:Y:S04]  /*19f0*/  @!P3 STG.E.128 desc[UR38][R2.64], RZ ;  /* 0x000000ff0200b986 */ /* 0x0005e8000c101d26 */
[----:B------:R2:W-:Y:S04]  /*1a00*/  @!P2 STG.E.128 desc[UR38][R2.64+0x40], RZ ;  /* 0x000040ff0200a986 */ /* 0x0005e8000c101d26 */
[----:B------:R2:W-:Y:S02]  /*1a10*/  @!P1 STG.E.128 desc[UR38][R2.64+0x80], RZ ;  /* 0x000080ff02009986 */ /* 0x0005e4000c101d26 */
.L_x_250:
[----:B------:R-:W-:Y:S05]  /*1a20*/  BSYNC.RECONVERGENT B0 ;  /* 0x0000000000007941 */ /* 0x000fea0003800200 */
.L_x_249:
[----:B------:R-:W-:Y:S04]  /*1a30*/  BSSY.RECONVERGENT B0, `(.L_x_251) ;  /* 0x0000011000007945 */ /* 0x000fe80003800200 */
[----:B------:R-:W-:Y:S05]  /*1a40*/  @P4 BRA `(.L_x_252) ;  /* 0x00000000003c4947 */ /* 0x000fea0003800000 */
[----:B------:R-:W3:Y:S01]  /*1a50*/  LDCU UR17, c[0x0][0x440] ;  /* 0x00008800ff1177ac */ /* 0x000ee20008000800 */
[----:B--2---:R-:W-:Y:S02]  /*1a60*/  IMAD R2, R15, UR14, RZ ;  /* 0x0000000e0f027c24 */ /* 0x004fe4000f8e02ff */
[----:B------:R-:W-:Y:S01]  /*1a70*/  IMAD.MOV.U32 R5, RZ, RZ, R0 ;  /* 0x000000ffff057224 */ /* 0x000fe200078e0000 */
[----:B------:R-:W2:Y:S01]  /*1a80*/  LDCU.64 UR8, c[0x0][0x560] ;  /* 0x0000ac00ff0877ac */ /* 0x000ea20008000a00 */
        /* <DEDUP_REMOVED lines=8> */
[----:B------:R3:W-:Y:S04]  /*1b10*/  @!P2 STG.E.128 desc[UR38][R2.64], RZ ;  /* 0x000000ff0200a986 */ /* 0x0007e8000c101d26 */
[----:B------:R3:W-:Y:S04]  /*1b20*/  @!P1 STG.E.128 desc[UR38][R2.64+0x40], RZ ;  /* 0x000040ff02009986 */ /* 0x0007e8000c101d26 */
[----:B------:R3:W-:Y:S02]  /*1b30*/  @!P0 STG.E.128 desc[UR38][R2.64+0x80], RZ ;  /* 0x000080ff02008986 */ /* 0x0007e4000c101d26 */
.L_x_252:
[----:B------:R-:W-:Y:S05]  /*1b40*/  BSYNC.RECONVERGENT B0 ;  /* 0x0000000000007941 */ /* 0x000fea0003800200 */
.L_x_251:
[----:B------:R-:W4:Y:S01]  /*1b50*/  LDCU.64 UR8, c[0x0][0x5e0] ;  /* 0x0000bc00ff0877ac */ /* 0x000f220008000a00 */
[----:B--23--:R-:W-:Y:S01]  /*1b60*/  MOV R2, UR10 ;  /* 0x0000000a00027c02 */ /* 0x00cfe20008000f00 */
[----:B------:R-:W-:Y:S01]  /*1b70*/  BSSY.RECONVERGENT B0, `(.L_x_253) ;  /* 0x0000019000007945 */ /* 0x000fe20003800200 */
[----:B------:R-:W-:-:S03]  /*1b80*/  UIMAD UR5, UR5, UR10, URZ ;  /* 0x0000000a050572a4 */ /* 0x000fc6000f8e02ff */
[----:B------:R-:W-:Y:S01]  /*1b90*/  IMAD.WIDE.U32 R2, R2, UR31, R8 ;  /* 0x0000001f02027c25 */ /* 0x000fe2000f8e0008 */
[----:B------:R-:W-:Y:S02]  /*1ba0*/  UIMAD UR5, UR31, UR11, UR5 ;  /* 0x0000000b1f0572a4 */ /* 0x000fe4000f8e0205 */
[----:B------:R-:W-:-:S04]  /*1bb0*/  IADD3 R2, P0, PT, R2, UR16, RZ ;  /* 0x0000001002027c10 */ /* 0x000fc8000ff1e0ff */
[----:B------:R-:W-:Y:S02]  /*1bc0*/  IADD3.X R3, PT, PT, R10, UR5, R3, P0, !PT ;  /* 0x000000050a037c10 */ /* 0x000fe400087fe403 */
[----:B----4-:R-:W-:Y:S02]  /*1bd0*/  MOV R4, UR8 ;  /* 0x0000000800047c02 */ /* 0x010fe40008000f00 */
[----:B------:R-:W-:-:S03]  /*1be0*/  MOV R0, UR9 ;  /* 0x0000000900007c02 */ /* 0x000fc60008000f00 */
        /* <DEDUP_REMOVED lines=17> */
.L_x_254:
[----:B------:R-:W-:Y:S05]  /*1d00*/  BSYNC.RECONVERGENT B0 ;  /* 0x0000000000007941 */ /* 0x000fea0003800200 */
.L_x_253:
        /* <DEDUP_REMOVED lines=10> */
[----:B--2---:R-:W-:-:S04]  /*1db0*/  LEA R2, P2, R4, UR8, 0x1 ;  /* 0x0000000804027c11 */ /* 0x004fc8000f8408ff */
[----:B------:R-:W-:-:S05]  /*1dc0*/  LEA.HI.X R3, R4, UR9, R0, 0x1, P2 ;  /* 0x0000000904037c11 */ /* 0x000fca00090f0c00 */
[----:B------:R4:W-:Y:S04]  /*1dd0*/  @!P1 STG.E.128 desc[UR38][R2.64], RZ ;  /* 0x000000ff02009986 */ /* 0x0009e8000c101d26 */
[----:B------:R4:W-:Y:S01]  /*1de0*/  @!P0 STG.E.128 desc[UR38][R2.64+0x40], RZ ;  /* 0x000040ff02008986 */ /* 0x0009e2000c101d26 */
[----:B------:R-:W-:-:S13]  /*1df0*/  ISETP.GE.AND P0, PT, R12, UR5, PT ;  /* 0x000000050c007c0c */ /* 0x000fda000bf06270 */
[----:B------:R-:W-:Y:S05]  /*1e00*/  @P0 BRA `(.L_x_255) ;  /* 0x0000007000f80947 */ /* 0x000fea0003800000 */
[----:B------:R2:W-:Y:S01]  /*1e10*/  STG.E.128 desc[UR38][R2.64+0x80], RZ ;  /* 0x000080ff02007986 */ /* 0x0005e2000c101d26 */
[----:B------:R-:W-:Y:S05]  /*1e20*/  BRA `(.L_x_255) ;  /* 0x0000007000f07947 */ /* 0x000fea0003800000 */
.L_x_244:
[----:B------:R-:W2:Y:S01]  /*1e30*/  LDCU.64 UR8, c[0x0][0x3d8] ;  /* 0x00007b00ff0877ac */ /* 0x000ea20008000a00 */
        /* <DEDUP_REMOVED lines=14> */
[----:B--2---:R-:W-:Y:S02]  /*1f20*/  IMAD R0, R17, UR8, RZ ;  /* 0x0000000811007c24 */ /* 0x004fe4000f8e02ff */
[----:B------:R-:W-:Y:S01]  /*1f30*/  UISETP.NE.AND UP0, UPT, UR14, 0x1, UPT ;  /* 0x000000010e00788c */ /* 0x000fe2000bf05270 */
[----:B------:R-:W-:-:S03]  /*1f40*/  IMAD.WIDE.U32 R4, R13, UR8, R2 ;  /* 0x000000080d047c25 */ /* 0x000fc6000f8e0002 */
[----:B------:R-:W-:Y:S01]  /*1f50*/  USEL UR14, URZ, 0x3000, UP0 ;  /* 0x00003000ff0e7887 */ /* 0x000fe20008000000 */
[----:B------:R-:W-:Y:S01]  /*1f60*/  IMAD R10, R13, UR9, R0 ;  /* 0x000000090d0a7c24 */ /* 0x000fe2000f8e0200 */
[----:B------:R-:W-:-:S03]  /*1f70*/  LEA R0, R6, UR6, 0x1 ;  /* 0x0000000606007c11 */ /* 0x000fc6000f8e08ff */
[----:B------:R-:W-:Y:S01]  /*1f80*/  IMAD.IADD R10, R5, 0x1, R10 ;  /* 0x00000001050a7824 */ /* 0x000fe200078e020a */
        /* <DEDUP_REMOVED lines=9> */
[----:B---3--:R-:W-:-:S04]  /*2020*/  LEA R2, P2, R6, UR8, 0x1 ;  /* 0x0000000806027c11 */ /* 0x008fc8000f8408ff */
        /* <DEDUP_REMOVED lines=18> */
.L_x_258:
[----:B------:R3:W-:Y:S01]  /*2150*/  STS.128 [R0+0x13000], RZ ;  /* 0x013000ff00007388 */ /* 0x0007e20000000c00 */
[----:B------:R-:W-:Y:S05]  /*2160*/  BRA `(.L_x_259) ;  /* 0x00000000000c7947 */ /* 0x000fea0003800000 */
.L_x_257:
[----:B------:R2:W-:Y:S04]  /*2170*/  STS.128 [R0+0xf000], RZ ;  /* 0x00f000ff00007388 */ /* 0x0005e80000000c00 */
[----:B------:R2:W-:Y:S04]  /*2180*/  STS.128 [R0+0x11000], RZ ;  /* 0x011000ff00007388 */ /* 0x0005e80000000c00 */
[----:B------:R2:W-:Y:S02]  /*2190*/  STS.128 [R0+0x13000], RZ ;  /* 0x013000ff00007388 */ /* 0x0005e40000000c00 */
.L_x_259:
[----:B------:R-:W-:Y:S05]  /*21a0*/  BSYNC.RECONVERGENT B0 ;  /* 0x0000000000007941 */ /* 0x000fea0003800200 */
.L_x_256:
[----:B------:R-:W-:Y:S01]  /*21b0*/  ISETP.GE.AND P4, PT, R20, UR15, PT ;  /* 0x0000000f14007c0c */ /* 0x000fe2000bf86270 */
[----:B------:R-:W-:-:S12]  /*21c0*/  BSSY.RECONVERGENT B0, `(.L_x_260) ;  /* 0x0000022000007945 */ /* 0x000fd80003800200 */
[----:B------:R1:W-:Y:S04]  /*21d0*/  @P4 STS.128 [R0+0x10000], RZ ;  /* 0x010000ff00004388 */ /* 0x0003e80000000c00 */
[----:B------:R1:W-:Y:S04]  /*21e0*/  @P4 STS.128 [R0+0x12000], RZ ;  /* 0x012000ff00004388 */ /* 0x0003e80000000c00 */
[----:B------:R1:W-:Y:S01]  /*21f0*/  @P4 STS.128 [R0+0x14000], RZ ;  /* 0x014000ff00004388 */ /* 0x0003e20000000c00 */
[----:B------:R-:W-:Y:S05]  /*2200*/  @P4 BRA `(.L_x_261) ;  /* 0x0000000000744947 */ /* 0x000fea0003800000 */
[----:B------:R-:W5:Y:S01]  /*2210*/  LDCU UR15, c[0x0][0x440] ;  /* 0x00008800ff0f77ac */ /* 0x000f620008000800 */
[----:B--2-4-:R-:W-:Y:S02]  /*2220*/  IMAD R2, R15, UR16, RZ ;  /* 0x000000100f027c24 */ /* 0x014fe4000f8e02ff */
[----:B------:R-:W-:Y:S01]  /*2230*/  IMAD.MOV.U32 R5, RZ, RZ, R10 ;  /* 0x000000ffff057224 */ /* 0x000fe200078e000a */
[----:B------:R-:W2:Y:S01]  /*2240*/  LDCU.64 UR8, c[0x0][0x390] ;  /* 0x00007200ff0877ac */ /* 0x000ea20008000a00 */
[C---:B------:R-:W-:Y:S02]  /*2250*/  IMAD R2, R14.reuse, UR17, R2 ;  /* 0x000000110e027c24 */ /* 0x040fe4000f8e0202 */
[----:B------:R-:W-:-:S04]  /*2260*/  IMAD.WIDE.U32 R4, R14, UR16, R4 ;  /* 0x000000100e047c25 */ /* 0x000fc8000f8e0004 */
[----:B------:R-:W-:Y:S01]  /*2270*/  IMAD.IADD R3, R5, 0x1, R2 ;  /* 0x0000000105037824 */ /* 0x000fe200078e0202 */
[----:B-----5:R-:W-:Y:S02]  /*2280*/  ISETP.GE.AND P1, PT, R8, UR15, PT ;  /* 0x0000000f08007c0c */ /* 0x020fe4000bf26270 */
        /* <DEDUP_REMOVED lines=20> */
.L_x_262:
[----:B------:R4:W-:Y:S02]  /*23d0*/  STS.128 [R0+0x14000], RZ ;  /* 0x014000ff00007388 */ /* 0x0009e40000000c00 */
.L_x_261:
[----:B------:R-:W-:Y:S05]  /*23e0*/  BSYNC.RECONVERGENT B0 ;  /* 0x0000000000007941 */ /* 0x000fea0003800200 */
.L_x_260:
        /* <DEDUP_REMOVED lines=25> */
.L_x_265:
[----:B------:R1:W-:Y:S01]  /*2580*/  STS.128 [R0+0x8000], RZ ;  /* 0x008000ff00007388 */ /* 0x0003e20000000c00 */
[----:B------:R-:W-:Y:S05]  /*2590*/  BRA `(.L_x_266) ;  /* 0x00000000000c7947 */ /* 0x000fea0003800000 */
.L_x_264:
[----:B------:R1:W-:Y:S04]  /*25a0*/  STS.128 [R0+0x6000], RZ ;  /* 0x006000ff00007388 */ /* 0x0003e80000000c00 */
[----:B------:R1:W-:Y:S04]  /*25b0*/  STS.128 [R0+0x7000], RZ ;  /* 0x007000ff00007388 */ /* 0x0003e80000000c00 */
[----:B------:R1:W-:Y:S02]  /*25c0*/  STS.128 [R0+0x8000], RZ ;  /* 0x008000ff00007388 */ /* 0x0003e40000000c00 */
.L_x_266:
[----:B------:R-:W-:Y:S05]  /*25d0*/  BSYNC.RECONVERGENT B0 ;  /* 0x0000000000007941 */ /* 0x000fea0003800200 */
.L_x_263:
        /* <DEDUP_REMOVED lines=23> */
.L_x_269:
[----:B------:R1:W-:Y:S01]  /*2750*/  STS.128 [R252+0x2000], RZ ;  /* 0x002000fffc007388 */ /* 0x0003e20000000c00 */
[----:B------:R-:W-:Y:S05]  /*2760*/  BRA `(.L_x_270) ;  /* 0x00000000000c7947 */ /* 0x000fea0003800000 */
.L_x_268:
[----:B------:R1:W-:Y:S04]  /*2770*/  STS.128 [R252], RZ ;  /* 0x000000fffc007388 */ /* 0x0003e80000000c00 */
[----:B------:R1:W-:Y:S04]  /*2780*/  STS.128 [R252+0x1000], RZ ;  /* 0x001000fffc007388 */ /* 0x0003e80000000c00 */
[----:B------:R1:W-:Y:S02]  /*2790*/  STS.128 [R252+0x2000], RZ ;  /* 0x002000fffc007388 */ /* 0x0003e40000000c00 */
.L_x_270:
[----:B------:R-:W-:Y:S05]  /*27a0*/  BSYNC.RECONVERGENT B0 ;  /* 0x0000000000007941 */ /* 0x000fea0003800200 */
.L_x_267:
[----:B------:R-:W-:Y:S01]  /*27b0*/  SHF.R.U32.HI R223, RZ, 0x1, R230 ;  /* 0x00000001ffdf7819 */ /* 0x000fe200000116e6 */
[----:B------:R-:W-:Y:S01]  /*27c0*/  IMAD.MOV.U32 R6, RZ, RZ, 0x7f800000 ;  /* 0x7f800000ff067424 */ /* 0x000fe200078e00ff */
[----:B------:R-:W-:Y:S01]  /*27d0*/  MOV R5, 0x7f800000 ;  /* 0x7f80000000057802 */ /* 0x000fe20000000f00 */
[----:B------:R-:W-:Y:S01]  /*27e0*/  IMAD.MOV.U32 R7, RZ, RZ, 0x7f800000 ;  /* 0x7f800000ff077424 */ /* 0x000fe200078e00ff */
[----:B--2-4-:R-:W-:Y:S01]  /*27f0*/  LOP3.LUT R2, R223, 0x10, RZ, 0xc0, !PT ;  /* 0x00000010df027812 */ /* 0x014fe200078ec0ff */
[----:B------:R-:W2:Y:S01]  /*2800*/  LDCU.64 UR8, c[0x0][0x3d0] ;  /* 0x00007a00ff0877ac */ /* 0x000ea20008000a00 */
[----:B------:R-:W-:Y:S02]  /*2810*/  MOV R10, 0x7f800000 ;  /* 0x7f800000000a7802 */ /* 0x000fe40000000f00 */
[----:B------:R-:W-:-:S04]  /*2820*/  LOP3.LUT R16, R2, 0x7, R19, 0xf8, !PT ;  /* 0x0000000702107812 */ /* 0x000fc800078ef813 */
[C---:B------:R-:W-:Y:S01]  /*2830*/  LOP3.LUT R3, R16.reuse, 0x20, RZ, 0xfc, !PT ;  /* 0x0000002010037812 */ /* 0x040fe200078efcff */
[C---:B------:R-:W-:Y:S01]  /*2840*/  VIADD R2, R16.reuse, 0x28 ;  /* 0x0000002810027836 */ /* 0x040fe20000000000 */
[C---:B------:R-:W-:Y:S01]  /*2850*/  ISETP.GE.AND P3, PT, R16.reuse, UR53, PT ;  /* 0x0000003510007c0c */ /* 0x040fe2000bf66270 */
[----:B------:R-:W-:Y:S01]  /*2860*/  VIADD R4, R16, 0x8 ;  /* 0x0000000810047836 */ /* 0x000fe20000000000 */
[----:B------:R-:W-:Y:S01]  /*2870*/  ISETP.GE.AND P1, PT, R3, UR53, PT ;  /* 0x0000003503007c0c */ /* 0x000fe2000bf26270 */
[----:B------:R-:W-:Y:S01]  /*2880*/  STL [R1+0x34], R16 ;  /* 0x0000341001007387 */ /* 0x000fe20000100800 */
[----:B------:R-:W-:Y:S01]  /*2890*/  ISETP.GE.AND P0, PT, R2, UR53, PT ;  /* 0x0000003502007c0c */ /* 0x000fe2000bf06270 */
[----:B------:R-:W-:Y:S01]  /*28a0*/  IMAD.MOV.U32 R2, RZ, RZ, 0x4 ;  /* 0x00000004ff027424 */ /* 0x000fe200078e00ff */
[----:B------:R-:W-:-:S03]  /*28b0*/  ISETP.GE.AND P2, PT, R4, UR53, PT ;  /* 0x0000003504007c0c */ /* 0x000fc6000bf46270 */
[----:B------:R-:W-:-:S05]  /*28c0*/  IMAD.WIDE.U32 R2, R16, R2, UR60 ;  /* 0x0000003c10027e25 */ /* 0x000fca000f8e0002 */
[----:B------:R-:W4:Y:S04]  /*28d0*/  @!P3 LDG.E R10, desc[UR38][R2.64] ;  /* 0x00000026020ab981 */ /* 0x000f28000c1e1900 */
[----:B------:R-:W5:Y:S04]  /*28e0*/  @!P0 LDG.E R5, desc[UR38][R2.64+0xa0] ;  /* 0x0000a02602058981 */ /* 0x000f68000c1e1900 */
[----:B------:R-:W3:Y:S04]  /*28f0*/  @!P1 LDG.E R6, desc[UR38][R2.64+0x80] ;  /* 0x0000802602069981 */ /* 0x000ee8000c1e1900 */
[----:B------:R1:W3:Y:S01]  /*2900*/  @!P2 LDG.E R7, desc[UR38][R2.64+0x20] ;  /* 0x000020260207a981 */ /* 0x0002e2000c1e1900 */
[----:B------:R-:W-:-:S04]  /*2910*/  UIMAD UR5, UR5, UR18, URZ ;  /* 0x00000012050572a4 */ /* 0x000fc8000f8e02ff */
[----:B------:R-:W-:Y:S01]  /*2920*/  UIMAD UR5, UR31, UR19, UR5 ;  /* 0x000000131f0572a4 */ /* 0x000fe2000f8e0205 */
[----:B-1----:R-:W-:-:S04]  /*2930*/  IMAD.U32 R2, RZ, RZ, UR18 ;  /* 0x00000012ff027e24 */ /* 0x002fc8000f8e00ff */
[----:B------:R-:W-:-:S03]  /*2940*/  IMAD.WIDE.U32 R2, R2, UR31, R8 ;  /* 0x0000001f02027c25 */ /* 0x000fc6000f8e0008 */
[----:B------:R-:W-:Y:S01]  /*2950*/  IADD3 R4, P0, PT, R2, UR50, RZ ;  /* 0x0000003202047c10 */ /* 0x000fe2000ff1e0ff */
[----:B--2---:R-:W-:Y:S01]  /*2960*/  IMAD R2, R17, UR8, RZ ;  /* 0x0000000811027c24 */ /* 0x004fe2000f8e02ff */
[----:B------:R-:W-:Y:S03]  /*2970*/  BSSY.RECONVERGENT B0, `(.L_x_271) ;  /* 0x000002a000007945 */ /* 0x000fe60003800200 */
[----:B------:R-:W-:Y:S01]  /*2980*/  IMAD R2, R13, UR9, R2 ;  /* 0x000000090d027c24 */ /* 0x000fe2000f8e0202 */
[----:B-----5:R1:W-:Y:S04]  /*2990*/  STL [R1+0x38], R5 ;  /* 0x0000380501007387 */ /* 0x0203e80000100800 */
[----:B----4-:R2:W-:Y:S04]  /*29a0*/  STL [R1+0x44], R10 ;  /* 0x0000440a01007387 */ /* 0x0105e80000100800 */
[----:B---3--:R3:W-:Y:S04]  /*29b0*/  STL [R1+0x3c], R6 ;  /* 0x00003c0601007387 */ /* 0x0087e80000100800 */
[----:B------:R3:W-:Y:S01]  /*29c0*/  STL [R1+0x40], R7 ;  /* 0x0000400701007387 */ /* 0x0007e20000100800 */
[----:B-1----:R-:W-:-:S03]  /*29d0*/  IADD3.X R5, PT, PT, R18, UR5, R3, P0, !PT ;  /* 0x0000000512057c10 */ /* 0x002fc600087fe403 */
[----:B------:R-:W-:-:S05]  /*29e0*/  IMAD.WIDE.U32 R4, R13, UR8, R4 ;  /* 0x000000080d047c25 */ /* 0x000fca000f8e0004 */
[----:B--2---:R-:W-:Y:S01]  /*29f0*/  IADD3 R10, PT, PT, R5, R2, RZ ;  /* 0x00000002050a7210 */ /* 0x004fe20007ffe0ff */
        /* <DEDUP_REMOVED lines=28> */
.L_x_273:
[----:B------:R4:W-:Y:S01]  /*2bc0*/  STS.128 [R0+0xd000], RZ ;  /* 0x00d000ff00007388 */ /* 0x0009e20000000c00 */
[----:B------:R-:W-:Y:S05]  /*2bd0*/  BRA `(.L_x_274) ;  /* 0x00000000000c7947 */ /* 0x000fea0003800000 */
.L_x_272:
[----:B------:R1:W-:Y:S04]  /*2be0*/  STS.128 [R0+0x9000], RZ ;  /* 0x009000ff00007388 */ /* 0x0003e80000000c00 */
[----:B------:R1:W-:Y:S04]  /*2bf0*/  STS.128 [R0+0xb000], RZ ;  /* 0x00b000ff00007388 */ /* 0x0003e80000000c00 */
[----:B------:R1:W-:Y:S02]  /*2c00*/  STS.128 [R0+0xd000], RZ ;  /* 0x00d000ff00007388 */ /* 0x0003e40000000c00 */
.L_x_274:
[----:B------:R-:W-:Y:S05]  /*2c10*/  BSYNC.RECONVERGENT B0 ;  /* 0x0000000000007941 */ /* 0x000fea0003800200 */
.L_x_271:
        /* <DEDUP_REMOVED lines=33> */
.L_x_277:
[----:B------:R2:W-:Y:S02]  /*2e30*/  STS.128 [R0+0xe000], RZ ;  /* 0x00e000ff00007388 */ /* 0x0005e40000000c00 */
.L_x_276:
[----:B------:R-:W-:Y:S05]  /*2e40*/  BSYNC.RECONVERGENT B0 ;  /* 0x0000000000007941 */ /* 0x000fea0003800200 */
.L_x_275:
[----:B------:R-:W0:Y:S01]  /*2e50*/  LDGDEPBAR ;  /* 0x00000000000079af */ /* 0x000e220000000000 */
[C---:B------:R-:W-:Y:S01]  /*2e60*/  IMAD.SHL.U32 R9, R230.reuse, 0x4, RZ ;  /* 0x00000004e6097824 */ /* 0x040fe200078e00ff */
[----:B------:R-:W-:Y:S01]  /*2e70*/  SHF.R.U32.HI R4, RZ, 0x4, R230 ;  /* 0x00000004ff047819 */ /* 0x000fe200000116e6 */
[C---:B------:R-:W-:Y:S01]  /*2e80*/  IMAD.SHL.U32 R8, R230.reuse, 0x20, RZ ;  /* 0x00000020e6087824 */ /* 0x040fe200078e00ff */
[C---:B------:R-:W-:Y:S01]  /*2e90*/  LOP3.LUT P0, RZ, R230.reuse, 0x4, RZ, 0xc0, !PT ;  /* 0x00000004e6ff7812 */ /* 0x040fe2000780c0ff */
[----:B-12-4-:R-:W-:Y:S01]  /*2ea0*/  IMAD.U32 R0, RZ, RZ, UR46 ;  /* 0x0000002eff007e24 */ /* 0x016fe2000f8e00ff */
[----:B------:R-:W-:Y:S01]  /*2eb0*/  LOP3.LUT R9, R9, 0x18, RZ, 0xc0, !PT ;  /* 0x0000001809097812 */ /* 0x000fe200078ec0ff */
[----:B------:R-:W-:Y:S01]  /*2ec0*/  IMAD.SHL.U32 R10, R230, 0x10, RZ ;  /* 0x00000010e60a7824 */ /* 0x000fe200078e00ff */
[----:B------:R-:W-:Y:S01]  /*2ed0*/  LOP3.LUT R3, R8, 0x20, RZ, 0xc0, !PT ;  /* 0x0000002008037812 */ /* 0x000fe200078ec0ff */
[----:B------:R-:W-:Y:S01]  /*2ee0*/  IMAD.U32 R2, RZ, RZ, UR48 ;  /* 0x00000030ff027e24 */ /* 0x000fe2000f8e00ff */
[----:B------:R-:W-:Y:S01]  /*2ef0*/  IADD3 R0, PT, PT, R0, UR37, R16 ;  /* 0x0000002500007c10 */ /* 0x000fe2000fffe010 */
[----:B------:R-:W1:Y:S01]  /*2f00*/  LDCU UR16, c[0x0][0x3b0] ;  /* 0x00007600ff1077ac */ /* 0x000e620008000800 */
[----:B---3--:R-:W-:Y:S01]  /*2f10*/  LOP3.LUT R6, R9, 0xc0, R8, 0xf8, !PT ;  /* 0x000000c009067812 */ /* 0x008fe200078ef808 */
[----:B------:R-:W-:Y:S01]  /*2f20*/  IMAD.MOV.U32 R227, RZ, RZ, 0x20 ;  /* 0x00000020ffe37424 */ /* 0x000fe200078e00ff */
[----:B------:R-:W-:Y:S01]  /*2f30*/  LOP3.LUT R3, R3, 0x3c00, R10, 0xf8, !PT ;  /* 0x00003c0003037812 */ /* 0x000fe200078ef80a */
[----:B------:R-:W2:Y:S01]  /*2f40*/  LDCU UR17, c[0x0][0x590] ;  /* 0x0000b200ff1177ac */ /* 0x000ea20008000800 */
[----:B------:R-:W-:Y:S01]  /*2f50*/  IADD3 R0, PT, PT, R0, -0x1f, -R2 ;  /* 0xffffffe100007810 */ /* 0x000fe20007ffe802 */
[----:B------:R-:W-:Y:S01]  /*2f60*/  IMAD.MOV.U32 R226, RZ, RZ, 0x20 ;  /* 0x00000020ffe27424 */ /* 0x000fe200078e00ff */
[----:B------:R-:W-:-:S02]  /*2f70*/  LOP3.LUT R4, R4, 0x8, RZ, 0xc0, !PT ;  /* 0x0000000804047812 */ /* 0x000fc400078ec0ff */
[----:B------:R-:W-:Y:S02]  /*2f80*/  CS2R R126, SRZ ;  /* 0x00000000007e7805 */ /* 0x000fe4000001ff00 */
[----:B------:R-:W-:Y:S01]  /*2f90*/  LOP3.LUT R7, R6, 0x8, R230, 0x78, !PT ;  /* 0x0000000806077812 */ /* 0x000fe200078e78e6 */
[----:B------:R3:W-:Y:S01]  /*2fa0*/  STL [R1+0x18], R0 ;  /* 0x0000180001007387 */ /* 0x0007e20000100800 */
[----:B------:R-:W-:Y:S02]  /*2fb0*/  LOP3.LUT R3, R3, 0x100, R10, 0xf8, !PT ;  /* 0x0000010003037812 */ /* 0x000fe400078ef80a */
[----:B------:R-:W-:Y:S01]  /*2fc0*/  CS2R R124, SRZ ;  /* 0x00000000007c7805 */ /* 0x000fe2000001ff00 */
[----:B------:R-:W-:-:S04]  /*2fd0*/  DEPBAR.LE SB0, 0x1 ;  /* 0x000080400000791a */ /* 0x000fc80000000000 */
[----:B------:R-:W-:Y:S01]  /*2fe0*/  LOP3.LUT R4, R4, 0x10, R230, 0xf8, !PT ;  /* 0x0000001004047812 */ /* 0x000fe200078ef8e6 */
[----:B------:R4:W-:Y:S01]  /*2ff0*/  STL [R1+0x30], R252 ;  /* 0x000030fc01007387 */ /* 0x0009e20000100800 */
[----:B------:R-:W-:Y:S02]  /*3000*/  LOP3.LUT R5, R8, 0x120, RZ, 0xc0, !PT ;  /* 0x0000012008057812 */ /* 0x000fe400078ec0ff */
[----:B------:R-:W-:Y:S02]  /*3010*/  CS2R R130, SRZ ;  /* 0x0000000000827805 */ /* 0x000fe4000001ff00 */
[----:B------:R-:W-:Y:S01]  /*3020*/  LOP3.LUT R2, R4, 0xc0, R8, 0xf8, !PT ;  /* 0x000000c004027812 */ /* 0x000fe200078ef808 */
[----:B------:R-:W5:Y:S01]  /*3030*/  S2R R230, SR_TID.X ;  /* 0x0000000000e67919 */ /* 0x000f620000002100 */
[----:B------:R-:W-:Y:S02]  /*3040*/  LOP3.LUT R5, R5, 0x200, R10, 0xf8, !PT ;  /* 0x0000020005057812 */ /* 0x000fe400078ef80a */
[----:B------:R-:W-:-:S02]  /*3050*/  CS2R R128, SRZ ;  /* 0x0000000000807805 */ /* 0x000fc4000001ff00 */
[----:B------:R-:W-:Y:S02]  /*3060*/  LOP3.LUT R4, R2, R9, RZ, 0x3c, !PT ;  /* 0x0000000902047212 */ /* 0x000fe400078e3cff */
[----:B------:R-:W-:Y:S02]  /*3070*/  CS2R R122, SRZ ;  /* 0x00000000007a7805 */ /* 0x000fe4000001ff00 */
[----:B------:R-:W-:Y:S02]  /*3080*/  SEL R227, R227, 0xffffffe0, !P0 ;  /* 0xffffffe0e3e37807 */ /* 0x000fe40004000000 */
[----:B------:R-:W-:Y:S02]  /*3090*/  CS2R R120, SRZ ;  /* 0x0000000000787805 */ /* 0x000fe4000001ff00 */
[----:B------:R-:W-:Y:S02]  /*30a0*/  LOP3.LUT R4, R4, 0x120, R8, 0xf8, !PT ;  /* 0x0000012004047812 */ /* 0x000fe400078ef808 */
[----:B------:R-:W-:-:S02]  /*30b0*/  CS2R R118, SRZ ;  /* 0x0000000000767805 */ /* 0x000fc4000001ff00 */
[----:B------:R-:W-:Y:S02]  /*30c0*/  CS2R R116, SRZ ;  /* 0x0000000000747805 */ /* 0x000fe4000001ff00 */
[----:B------:R-:W-:Y:S02]  /*30d0*/  CS2R R110, SRZ ;  /* 0x00000000006e7805 */ /* 0x000fe4000001ff00 */
[----:B------:R-:W-:Y:S02]  /*30e0*/  LEA R220, R4, UR6, 0x1 ;  /* 0x0000000604dc7c11 */ /* 0x000fe4000f8e08ff */
[----:B------:R-:W-:Y:S02]  /*30f0*/  CS2R R108, SRZ ;  /* 0x00000000006c7805 */ /* 0x000fe4000001ff00 */
[----:B---3--:R-:W-:Y:S02]  /*3100*/  LOP3.LUT R0, R3, R7, RZ, 0xfc, !PT ;  /* 0x0000000703007212 */ /* 0x008fe400078efcff */
[----:B------:R-:W-:-:S02]  /*3110*/  CS2R R114, SRZ ;  /* 0x0000000000727805 */ /* 0x000fc4000001ff00 */
[----:B------:R-:W-:Y:S02]  /*3120*/  LOP3.LUT R3, R6, 0x8, R223, 0x78, !PT ;  /* 0x0000000806037812 */ /* 0x000fe400078e78df */
[----:B------:R-:W-:Y:S02]  /*3130*/  CS2R R112, SRZ ;  /* 0x0000000000707805 */ /* 0x000fe4000001ff00 */
[----:B------:R-:W-:Y:S01]  /*3140*/  LEA R222, R0, UR6, 0x1 ;  /* 0x0000000600de7c11 */ /* 0x000fe2000f8e08ff */
[----:B------:R-:W-:Y:S01]  /*3150*/  BAR.SYNC.DEFER_BLOCKING 0x0 ;  /* 0x0000000000007b1d */ /* 0x000fe20000010000 */
[----:B------:R-:W-:Y:S02]  /*3160*/  LOP3.LUT R3, R5, R3, RZ, 0xfc, !PT ;  /* 0x0000000305037212 */ /* 0x000fe400078efcff */
[----:B------:R-:W-:Y:S02]  /*3170*/  CS2R R106, SRZ ;  /* 0x00000000006a7805 */ /* 0x000fe4000001ff00 */
[----:B------:R-:W-:Y:S01]  /*3180*/  CS2R R104, SRZ ;  /* 0x0000000000687805 */ /* 0x000fe2000001ff00 */
[C---:B------:R-:W-:Y:S01]  /*3190*/  VIADD R2, R222.reuse, 0xf000 ;  /* 0x0000f000de027836 */ /* 0x040fe20000000000 */
[----:B------:R-:W-:Y:S01]  /*31a0*/  LEA R221, R3, UR6, 0x1 ;  /* 0x0000000603dd7c11 */ /* 0x000fe2000f8e08ff */
[----:B------:R-:W-:Y:S01]  /*31b0*/  VIADD R216, R222, 0xf020 ;  /* 0x0000f020ded87836 */ /* 0x000fe20000000000 */
[----:B------:R-:W-:Y:S01]  /*31c0*/  CS2R R102, SRZ ;  /* 0x0000000000667805 */ /* 0x000fe2000001ff00 */
[----:B------:R-:W-:Y:S01]  /*31d0*/  @P0 VIADD R216, R2, 0xffffffe0 ;  /* 0xffffffe002d80836 */ /* 0x000fe20000000000 */
[----:B------:R-:W-:-:S02]  /*31e0*/  CS2R R100, SRZ ;  /* 0x0000000000647805 */ /* 0x000fc4000001ff00 */
[----:B------:R-:W-:Y:S02]  /*31f0*/  CS2R R94, SRZ ;  /* 0x00000000005e7805 */ /* 0x000fe4000001ff00 */
[----:B------:R-:W-:Y:S02]  /*3200*/  CS2R R92, SRZ ;  /* 0x00000000005c7805 */ /* 0x000fe4000001ff00 */
[----:B------:R-:W-:Y:S02]  /*3210*/  CS2R R98, SRZ ;  /* 0x0000000000627805 */ /* 0x000fe4000001ff00 */
[----:B------:R-:W-:Y:S02]  /*3220*/  CS2R R96, SRZ ;  /* 0x0000000000607805 */ /* 0x000fe4000001ff00 */
[C---:B-----5:R-:W-:Y:S01]  /*3230*/  LOP3.LUT P2, R0, R230.reuse, 0x4, RZ, 0xc0, !PT ;  /* 0x00000004e6007812 */ /* 0x060fe2000784c0ff */
[C---:B------:R-:W-:Y:S01]  /*3240*/  IMAD.SHL.U32 R231, R230.reuse, 0x20, RZ ;  /* 0x00000020e6e77824 */ /* 0x040fe200078e00ff */
[C---:B------:R-:W-:Y:S01]  /*3250*/  LOP3.LUT P0, RZ, R230.reuse, 0x2, RZ, 0xc0, !PT ;  /* 0x00000002e6ff7812 */ /* 0x040fe2000780c0ff */
[----:B------:R-:W-:Y:S01]  /*3260*/  IMAD.SHL.U32 R233, R230, 0x10, RZ ;  /* 0x00000010e6e97824 */ /* 0x000fe200078e00ff */
[----:B------:R-:W-:Y:S01]  /*3270*/  ISETP.NE.AND P1, PT, R0, RZ, PT ;  /* 0x000000ff0000720c */ /* 0x000fe20003f25270 */
[----:B------:R-:W-:Y:S01]  /*3280*/  IMAD.MOV.U32 R0, RZ, RZ, 0x10 ;  /* 0x00000010ff007424 */ /* 0x000fe200078e00ff */
[C---:B------:R-:W-:Y:S01]  /*3290*/  LOP3.LUT R229, R231.reuse, 0x120, RZ, 0xc0, !PT ;  /* 0x00000120e7e57812 */ /* 0x040fe200078ec0ff */
[C---:B------:R-:W-:Y:S01]  /*32a0*/  IMAD.SHL.U32 R5, R230.reuse, 0x2, RZ ;  /* 0x00000002e6057824 */ /* 0x040fe200078e00ff */
[----:B------:R-:W-:Y:S01]  /*32b0*/  LOP3.LUT R228, R231, 0xc0, RZ, 0xc0, !PT ;  /* 0x000000c0e7e47812 */ /* 0x000fe200078ec0ff */
[----:B------:R-:W-:Y:S01]  /*32c0*/  IMAD.SHL.U32 R232, R230, 0x4, RZ ;  /* 0x00000004e6e87824 */ /* 0x000fe200078e00ff */
[----:B------:R4:W3:Y:S01]  /*32d0*/  LDSM.16.M88.4 R180, [R216] ;  /* 0x00000000d8b4783b */ /* 0x0008e20000000200 */
[----:B------:R-:W-:-:S02]  /*32e0*/  SEL R0, R0, 0xfffffff0, !P2 ;  /* 0xfffffff000007807 */ /* 0x000fc40005000000 */
[----:B------:R-:W-:Y:S02]  /*32f0*/  CS2R R90, SRZ ;  /* 0x00000000005a7805 */ /* 0x000fe4000001ff00 */
[----:B------:R-:W-:Y:S01]  /*3300*/  LOP3.LUT R0, R231, 0x7400, RZ, 0xc0, !PT ;  /* 0x00007400e7007812 */ /* 0x000fe200078ec0ff */
[----:B------:R4:W1:Y:S01]  /*3310*/  LDSM.16.M88.4 R184, [R216+0x400] ;  /* 0x00040000d8b8783b */ /* 0x0008620000000200 */
[----:B------:R-:W-:Y:S02]  /*3320*/  LOP3.LUT R2, R233, 0x1c0, RZ, 0xc0, !PT ;  /* 0x000001c0e9027812 */ /* 0x000fe400078ec0ff */
[----:B------:R-:W-:Y:S02]  /*3330*/  CS2R R88, SRZ ;  /* 0x0000000000587805 */ /* 0x000fe4000001ff00 */
[----:B------:R-:W-:Y:S01]  /*3340*/  LOP3.LUT R3, R0, 0x6, R5, 0xf8, !PT ;  /* 0x0000000600037812 */ /* 0x000fe200078ef805 */
        /* <DEDUP_REMOVED lines=20> */
[----:B------:R4:W2:Y:S01]  /*3490*/  LDSM.16.M88.4 R188, [R222+0x11000] ;  /* 0x01100000debc783b */ /* 0x0008a20000000200 */
[----:B------:R-:W-:Y:S02]  /*34a0*/  CS2R R56, SRZ ;  /* 0x0000000000387805 */ /* 0x000fe4000001ff00 */
[----:B------:R-:W-:Y:S02]  /*34b0*/  CS2R R54, SRZ ;  /* 0x0000000000367805 */ /* 0x000fe4000001ff00 */
[----:B------:R-:W-:Y:S01]  /*34c0*/  CS2R R52, SRZ ;  /* 0x0000000000347805 */ /* 0x000fe2000001ff00 */
[----:B------:R4:W3:Y:S01]  /*34d0*/  LDSM.16.M88.4 R192, [R222+0x11400] ;  /* 0x01140000dec0783b */ /* 0x0008e20000000200 */
[----:B------:R-:W-:-:S02]  /*34e0*/  CS2R R46, SRZ ;  /* 0x00000000002e7805 */ /* 0x000fc4000001ff00 */
[----:B------:R-:W-:Y:S02]  /*34f0*/  CS2R R44, SRZ ;  /* 0x00000000002c7805 */ /* 0x000fe4000001ff00 */
[----:B------:R-:W-:Y:S01]  /*3500*/  CS2R R50, SRZ ;  /* 0x0000000000327805 */ /* 0x000fe2000001ff00 */
[----:B------:R4:W3:Y:S01]  /*3510*/  LDSM.16.M88.4 R204, [R222+0x13000] ;  /* 0x01300000decc783b */ /* 0x0008e20000000200 */
[----:B------:R-:W-:Y:S02]  /*3520*/  CS2R R48, SRZ ;  /* 0x0000000000307805 */ /* 0x000fe4000001ff00 */
[----:B------:R-:W-:Y:S02]  /*3530*/  CS2R R42, SRZ ;  /* 0x00000000002a7805 */ /* 0x000fe4000001ff00 */
[----:B------:R-:W-:Y:S01]  /*3540*/  CS2R R40, SRZ ;  /* 0x0000000000287805 */ /* 0x000fe2000001ff00 */
[----:B------:R4:W3:Y:S01]  /*3550*/  LDSM.16.M88.4 R208, [R222+0x13400] ;  /* 0x01340000ded0783b */ /* 0x0008e20000000200 */
[----:B------:R-:W-:-:S02]  /*3560*/  CS2R R38, SRZ ;  /* 0x0000000000267805 */ /* 0x000fc4000001ff00 */
[----:B------:R-:W-:Y:S02]  /*3570*/  CS2R R36, SRZ ;  /* 0x0000000000247805 */ /* 0x000fe4000001ff00 */
[----:B------:R-:W-:Y:S01]  /*3580*/  LOP3.LUT P3, R225, R230, 0x8, RZ, 0xc0, !PT ;  /* 0x00000008e6e17812 */ /* 0x000fe2000786c0ff */
[----:B------:R-:W3:Y:S01]  /*3590*/  LDSM.16.M88.4 R216, [R216+0x4400] ;  /* 0x00440000d8d8783b */ /* 0x000ee20000000200 */
[----:B------:R-:W-:Y:S01]  /*35a0*/  VIADD R221, R221, UR14 ;  /* 0x0000000edddd7c36 */ /* 0x000fe20008000000 */
[----:B------:R-:W-:Y:S01]  /*35b0*/  SEL R226, R226, 0xffffffe0, !P0 ;  /* 0xffffffe0e2e27807 */ /* 0x000fe20004000000 */
[----:B------:R-:W-:Y:S01]  /*35c0*/  IMAD.IADD R224, R222, 0x1, R227 ;  /* 0x00000001dee07824 */ /* 0x000fe200078e02e3 */
[----:B------:R-:W-:Y:S01]  /*35d0*/  LOP3.LUT R229, R229, 0x200, R233, 0xf8, !PT ;  /* 0x00000200e5e57812 */ /* 0x000fe200078ef8e9 */
[----:B------:R-:W-:Y:S01]  /*35e0*/  VIADD R220, R220, UR14 ;  /* 0x0000000edcdc7c36 */ /* 0x000fe20008000000 */
[----:B------:R-:W-:Y:S01]  /*35f0*/  LOP3.LUT R228, R228, 0x18, R232, 0xf8, !PT ;  /* 0x00000018e4e47812 */ /* 0x000fe200078ef8e8 */
[----:B------:R-:W-:Y:S01]  /*3600*/  UIADD3 UR51, UPT, UPT, UR51, 0x80, -UR37 ;  /* 0x0000008033337890 */ /* 0x000fe2000fffe825 */
[----:B------:R-:W-:Y:S01]  /*3610*/  LOP3.LUT R0, R2, 0x38, R5, 0xf8, !PT ;  /* 0x0000003802007812 */ /* 0x000fe200078ef805 */
[----:B------:R-:W-:Y:S01]  /*3620*/  USHF.L.U32 UR52, UR52, 0x3, URZ ;  /* 0x0000000334347899 */ /* 0x000fe200080006ff */
[----:B------:R-:W3:Y:S01]  /*3630*/  LDCU UR5, c[0x0][0x440] ;  /* 0x00008800ff0577ac */ /* 0x000ee20008000800 */
[----:B------:R-:W3:Y:S01]  /*3640*/  LDCU UR8, c[0x0][0x3e0] ;  /* 0x00007c00ff0877ac */ /* 0x000ee20008000800 */
[----:B------:R-:W3:Y:S01]  /*3650*/  LDCU UR15, c[0x0][0x50c] ;  /* 0x0000a180ff0f77ac */ /* 0x000ee20008000800 */
[----:B------:R-:W3:Y:S01]  /*3660*/  LDCU UR9, c[0x0][0x45c] ;  /* 0x00008b80ff0977ac */ /* 0x000ee20008000800 */
[----:B-1----:R-:W-:-:S02]  /*3670*/  USHF.L.U32 UR16, UR16, 0x6, URZ ;  /* 0x0000000610107899 */ /* 0x002fc400080006ff */
[----:B--2---:R-:W-:-:S12]  /*3680*/  USHF.L.U32 UR17, UR17, 0x6, URZ ;  /* 0x0000000611117899 */ /* 0x004fd800080006ff */
.L_x_280:
[----:B------:R-:W0:Y:S01]  /*3690*/  LDGDEPBAR ;  /* 0x00000000000079af */ /* 0x000e220000000000 */
[----:B------:R-:W-:Y:S01]  /*36a0*/  IADD3 R0, PT, PT, R221, R227, RZ ;  /* 0x000000e3dd007210 */ /* 0x000fe20007ffe0ff */
[----:B------:R-:W-:Y:S01]  /*36b0*/  USHF.L.U32 UR18, UR41, 0x7, URZ ;  /* 0x0000000729127899 */ /* 0x000fe200080006ff */
[C---:B------:R-:W-:Y:S05]  /*36c0*/  SHF.L.U32 R244, R230.reuse, 0x1, RZ ;  /* 0x00000001e6f47819 */ /* 0x040fea00000006ff */
[----:B------:R-:W-:Y:S01]  /*36d0*/  STL [R1+0x7c], R49 ;  /* 0x00007c3101007387 */ /* 0x000fe20000100800 */
[----:B------:R-:W-:Y:S02]  /*36e0*/  UIADD3 UR46, UPT, UPT, UR46, -0x40, URZ ;  /* 0xffffffc02e2e7890 */ /* 0x000fe4000fffe0ff */
[----:B------:R-:W-:Y:S01]  /*36f0*/  UIADD3 UR14, UPT, UPT, UR18, 0x80, URZ ;  /* 0x00000080120e7890 */ /* 0x000fe2000fffe0ff */
[----:B------:R-:W-:Y:S01]  /*3700*/  STL [R1+0x78], R48 ;  /* 0x0000783001007387 */ /* 0x000fe20000100800 */
[----:B------:R-:W-:Y:S02]  /*3710*/  UISETP.GE.AND UP0, UPT, UR46, UR51, UPT ;  /* 0x000000332e00728c */ /* 0x000fe4000bf06270 */
[----:B------:R-:W-:Y:S01]  /*3720*/  UIADD3 UR47, UPT, UPT, UR47, -0x1, URZ ;  /* 0xffffffff2f2f7890 */ /* 0x000fe2000fffe0ff */
[----:B------:R-:W-:Y:S01]  /*3730*/  STL [R1+0x74], R47 ;  /* 0x0000742f01007387 */ /* 0x000fe20000100800 */
[----:B------:R-:W-:Y:S03]  /*3740*/  UISETP.LT.AND UP0, UPT, UR14, UR37, UP0 ;  /* 0x000000250e00728c */ /* 0x000fe60008701270 */
[----:B------:R-:W-:Y:S03]  /*3750*/  STL [R1+0x70], R46 ;  /* 0x0000702e01007387 */ /* 0x000fe60000100800 */
[----:B------:R-:W-:Y:S01]  /*3760*/  PLOP3.LUT P0, PT, PT, PT, UP0, 0x80, 0x8 ;  /* 0x000000000008781c */ /* 0x000fe20003f0f008 */
[----:B------:R-:W-:Y:S01]  /*3770*/  STL [R1+0x6c], R45 ;  /* 0x00006c2d01007387 */ /* 0x000fe20000100800 */
[----:B------:R-:W-:Y:S01]  /*3780*/  UISETP.GT.AND UP0, UPT, UR47, UR49, UPT ;  /* 0x000000312f00728c */ /* 0x000fe2000bf04270 */
[----:B------:R-:W-:Y:S04]  /*3790*/  DEPBAR.LE SB0, 0x0 ;  /* 0x000080000000791a */ /* 0x000fe80000000000 */
[----:B------:R-:W-:Y:S06]  /*37a0*/  BAR.SYNC.DEFER_BLOCKING 0x0 ;  /* 0x0000000000007b1d */ /* 0x000fec0000010000 */
[----:B------:R-:W-:Y:S04]  /*37b0*/  STL [R1+0x68], R44 ;  /* 0x0000682c01007387 */ /* 0x000fe80000100800 */
[----:B------:R-:W-:Y:S04]  /*37c0*/  STL [R1+0x64], R43 ;  /* 0x0000642b01007387 */ /* 0x000fe80000100800 */
[----:B------:R-:W-:Y:S04]  /*37d0*/  STL [R1+0x60], R42 ;  /* 0x0000602a01007387 */ /* 0x000fe80000100800 */
[----:B------:R-:W-:Y:S04]  /*37e0*/  STL [R1+0x5c], R41 ;  /* 0x00005c2901007387 */ /* 0x000fe80000100800 */
[----:B------:R-:W-:Y:S08]  /*37f0*/  LDSM.16.M88.4 R32, [R221] ;  /* 0x00000000dd20783b */ /* 0x000ff00000000200 */
[----:B------:R-:W1:Y:S08]  /*3800*/  LDSM.16.M88.4 R16, [R222+0x9000] ;  /* 0x00900000de10783b */ /* 0x000e700000000200 */
[----:B------:R-:W2:Y:S08]  /*3810*/  LDSM.16.M88.4 R28, [R221+0x800] ;  /* 0x00080000dd1c783b */ /* 0x000eb00000000200 */
[----:B------:R-:W4:Y:S08]  /*3820*/  LDSM.16.M88.4 R132, [R222+0x9400] ;  /* 0x00940000de84783b */ /* 0x000f300000000200 */
[----:B------:R-:W-:Y:S08]  /*3830*/  LDSM.16.M88.4 R136, [R0] ;  /* 0x000000000088783b */ /* 0x000ff00000000200 */
[----:B------:R-:W3:Y:S01]  /*3840*/  LDSM.16.M88.4 R140, [R224+0x9000] ;  /* 0x00900000e08c783b */ /* 0x000ee20000000200 */
        /* <DEDUP_REMOVED lines=8> */
[-C--:B----4-:R-:W-:Y:S07]  /*38d0*/  HMMA.16816.F32 R20, R32, R132.reuse, RZ ;  /* 0x000000842014723c */ /* 0x090fee00000018ff */
[----:B------:R-:W4:Y:S01]  /*38e0*/  LDSM.16.M88.4 R160, [R221+0x1800] ;  /* 0x00180000dda0783b */ /* 0x000f220000000200 */
[C---:B------:R-:W-:Y:S07]  /*38f0*/  HMMA.16816.F32 R24, R28.reuse, R132, RZ ;  /* 0x000000841c18723c */ /* 0x040fee00000018ff */
[----:B------:R-:W-:Y:S01]  /*3900*/  LDSM.16.M88.4 R164, [R224+0xb000] ;  /* 0x00b00000e0a4783b */ /* 0x000fe20000000200 */
[-C--:B------:R-:W-:Y:S07]  /*3910*/  HMMA.16816.F32 R28, R28, R134.reuse, RZ ;  /* 0x000000861c1c723c */ /* 0x080fee00000018ff */
[----:B------:R-:W-:Y:S01]  /*3920*/  LDSM.16.M88.4 R168, [R222+0xd000] ;  /* 0x00d00000dea8783b */ /* 0x000fe20000000200 */
[----:B------:R-:W-:Y:S07]  /*3930*/  HMMA.16816.F32 R32, R32, R134, RZ ;  /* 0x000000862020723c */ /* 0x000fee00000018ff */
[----:B------:R-:W4:Y:S01]  /*3940*/  LDSM.16.M88.4 R132, [R222+0xb400] ;  /* 0x00b40000de84783b */ /* 0x000f220000000200 */
[-C--:B---3--:R-:W-:Y:S07]  /*3950*/  HMMA.16816.F32 R4, R136, R140.reuse, R4 ;  /* 0x0000008c8804723c */ /* 0x088fee0000001804 */
[----:B------:R-:W-:Y:S04]  /*3960*/  STL [R1+0x58], R40 ;  /* 0x0000582801007387 */ /* 0x000fe80000100800 */
[----:B------:R-:W-:Y:S01]  /*3970*/  STL [R1+0x54], R39 ;  /* 0x0000542701007387 */ /* 0x000fe20000100800 */
[C---:B-1----:R-:W-:Y:S03]  /*3980*/  HMMA.16816.F32 R8, R144.reuse, R140, R8 ;  /* 0x0000008c9008723c */ /* 0x042fe60000001808 */
[----:B------:R-:W-:Y:S04]  /*3990*/  STL [R1+0x50], R38 ;  /* 0x0000502601007387 */ /* 0x000fe80000100800 */
[----:B------:R-:W-:Y:S01]  /*39a0*/  STL [R1+0x4c], R37 ;  /* 0x00004c2501007387 */ /* 0x000fe20000100800 */
[-C--:B------:R-:W-:Y:S03]  /*39b0*/  HMMA.16816.F32 R12, R144, R142.reuse, R12 ;  /* 0x0000008e900c723c */ /* 0x080fe6000000180c */
[----:B------:R-:W-:Y:S04]  /*39c0*/  STL [R1+0x48], R36 ;  /* 0x0000482401007387 */ /* 0x000fe80000100800 */
[----:B------:R-:W3:Y:S01]  /*39d0*/  LDL R3, [R1+0x44] ;  /* 0x0000440001037983 */ /* 0x000ee20000100800 */
[C---:B------:R-:W-:Y:S03]  /*39e0*/  HMMA.16816.F32 R16, R136.reuse, R142, R16 ;  /* 0x0000008e8810723c */ /* 0x040fe60000001810 */
[----:B------:R-:W1:Y:S05]  /*39f0*/  LDSM.16.M88.4 R140, [R0+0x1000] ;  /* 0x00100000008c783b */ /* 0x000e6a0000000200 */
[-C--:B--2---:R-:W-:Y:S08]  /*3a00*/  HMMA.16816.F32 R20, R136, R148.reuse, R20 ;  /* 0x000000948814723c */ /* 0x084ff00000001814 */
[C---:B------:R-:W-:Y:S08]  /*3a10*/  HMMA.16816.F32 R24, R144.reuse, R148, R24 ;  /* 0x000000949018723c */ /* 0x040ff00000001818 */
[-C--:B------:R-:W-:Y:S01]  /*3a20*/  HMMA.16816.F32 R28, R144, R150.reuse, R28 ;  /* 0x00000096901c723c */ /* 0x080fe2000000181c */
[----:B------:R-:W-:Y:S07]  /*3a30*/  LDSM.16.M88.4 R144, [R224+0xb400] ;  /* 0x00b40000e090783b */ /* 0x000fee0000000200 */
[----:B------:R-:W-:Y:S01]  /*3a40*/  HMMA.16816.F32 R32, R136, R150, R32 ;  /* 0x000000968820723c */ /* 0x000fe20000001820 */
[----:B------:R-:W2:Y:S07]  /*3a50*/  LDSM.16.M88.4 R136, [R0+0x1800] ;  /* 0x001800000088783b */ /* 0x000eae0000000200 */
[-C--:B------:R-:W-:Y:S01]  /*3a60*/  HMMA.16816.F32 R4, R152, R156.reuse, R4 ;  /* 0x0000009c9804723c */ /* 0x080fe20000001804 */
[----:B------:R-:W2:Y:S07]  /*3a70*/  LDSM.16.M88.4 R148, [R221+0x2000] ;  /* 0x00200000dd94783b */ /* 0x000eae0000000200 */
[C---:B----4-:R-:W-:Y:S08]  /*3a80*/  HMMA.16816.F32 R8, R160.reuse, R156, R8 ;  /* 0x0000009ca008723c */ /* 0x050ff00000001808 */
[-C--:B------:R-:W-:Y:S08]  /*3a90*/  HMMA.16816.F32 R12, R160, R158.reuse, R12 ;  /* 0x0000009ea00c723c */ /* 0x080ff0000000180c */
[C---:B------:R-:W-:Y:S01]  /*3aa0*/  HMMA.16816.F32 R16, R152.reuse, R158, R16 ;  /* 0x0000009e9810723c */ /* 0x040fe20000001810 */
[----:B------:R-:W-:Y:S07]  /*3ab0*/  LDSM.16.M88.4 R156, [R0+0x2000] ;  /* 0x00200000009c783b */ /* 0x000fee0000000200 */
[-C--:B------:R-:W-:Y:S08]  /*3ac0*/  HMMA.16816.F32 R20, R152, R132.reuse, R20 ;  /* 0x000000849814723c */ /* 0x080ff00000001814 */
[C---:B------:R-:W-:Y:S08]  /*3ad0*/  HMMA.16816.F32 R24, R160.reuse, R132, R24 ;  /* 0x00000084a018723c */ /* 0x040ff00000001818 */
[-C--:B------:R-:W-:Y:S01]  /*3ae0*/  HMMA.16816.F32 R28, R160, R134.reuse, R28 ;  /* 0x00000086a01c723c */ /* 0x080fe2000000181c */
[----:B------:R-:W-:Y:S07]  /*3af0*/  LDSM.16.M88.4 R160, [R224+0xd000] ;  /* 0x00d00000e0a0783b */ /* 0x000fee0000000200 */
[----:B------:R-:W-:Y:S01]  /*3b00*/  HMMA.16816.F32 R32, R152, R134, R32 ;  /* 0x000000869820723c */ /* 0x000fe20000001820 */
[----:B------:R-:W4:Y:S07]  /*3b10*/  LDSM.16.M88.4 R132, [R221+0x2800] ;  /* 0x00280000dd84783b */ /* 0x000f2e0000000200 */
[-C--:B-1----:R-:W-:Y:S01]  /*3b20*/  HMMA.16816.F32 R4, R140, R164.reuse, R4 ;  /* 0x000000a48c04723c */ /* 0x082fe20000001804 */
[----:B------:R-:W1:Y:S07]  /*3b30*/  LDSM.16.M88.4 R152, [R222+0xd400] ;  /* 0x00d40000de98783b */ /* 0x000e6e0000000200 */
[C---:B--2---:R-:W-:Y:S08]  /*3b40*/  HMMA.16816.F32 R8, R136.reuse, R164, R8 ;  /* 0x000000a48808723c */ /* 0x044ff00000001808 */
[-C--:B------:R-:W-:Y:S08]  /*3b50*/  HMMA.16816.F32 R12, R136, R166.reuse, R12 ;  /* 0x000000a6880c723c */ /* 0x080ff0000000180c */
[C---:B------:R-:W-:Y:S08]  /*3b60*/  HMMA.16816.F32 R16, R140.reuse, R166, R16 ;  /* 0x000000a68c10723c */ /* 0x040ff00000001810 */
[-C--:B------:R-:W-:Y:S08]  /*3b70*/  HMMA.16816.F32 R20, R140, R144.reuse, R20 ;  /* 0x000000908c14723c */ /* 0x080ff00000001814 */
[C---:B------:R-:W-:Y:S08]  /*3b80*/  HMMA.16816.F32 R24, R136.reuse, R144, R24 ;  /* 0x000000908818723c */ /* 0x040ff00000001818 */
[-C--:B------:R-:W-:Y:S01]  /*3b90*/  HMMA.16816.F32 R28, R136, R146.reuse, R28 ;  /* 0x00000092881c723c */ /* 0x080fe2000000181c */
[----:B------:R2:W1:Y:S07]  /*3ba0*/  LDSM.16.M88.4 R136, [R0+0x2800] ;  /* 0x002800000088783b */ /* 0x00046e0000000200 */
[----:B------:R-:W-:Y:S01]  /*3bb0*/  HMMA.16816.F32 R32, R140, R146, R32 ;  /* 0x000000928c20723c */ /* 0x000fe20000001820 */
[----:B------:R-:W-:Y:S01]  /*3bc0*/  MOV R140, UR10 ;  /* 0x0000000a008c7c02 */ /* 0x000fe20008000f00 */
[----:B------:R-:W-:Y:S06]  /*3bd0*/  IMAD.U32 R141, RZ, RZ, UR11 ;  /* 0x0000000bff8d7e24 */ /* 0x000fec000f8e00ff */
[-C--:B------:R-:W-:Y:S08]  /*3be0*/  HMMA.16816.F32 R4, R148, R168.reuse, R4 ;  /* 0x000000a89404723c */ /* 0x080ff00000001804 */
[C---:B----4-:R-:W-:Y:S04]  /*3bf0*/  HMMA.16816.F32 R8, R132.reuse, R168, R8 ;  /* 0x000000a88408723c */ /* 0x050fe80000001808 */
[----:B--2---:R-:W-:Y:S04]  /*3c00*/  @!P0 SHF.L.U32 R0, R230, 0x1, RZ ;  /* 0x00000001e6008819 */ /* 0x004fe800000006ff */
[-C--:B------:R-:W-:Y:S03]  /*3c10*/  HMMA.16816.F32 R12, R132, R170.reuse, R12 ;  /* 0x000000aa840c723c */ /* 0x080fe6000000180c */
[----:B------:R-:W-:Y:S04]  /*3c20*/  @!P0 LOP3.LUT R0, R0, 0x6, RZ, 0xc0, !PT ;  /* 0x0000000600008812 */ /* 0x000fe800078ec0ff */
[----:B------:R-:W-:Y:S01]  /*3c30*/  @!P0 LOP3.LUT R0, R0, 0x1e0, R223, 0xf8, !PT ;  /* 0x000001e000008812 */ /* 0x000fe200078ef8df */
[C---:B------:R-:W-:Y:S04]  /*3c40*/  HMMA.16816.F32 R16, R148.reuse, R170, R16 ;  /* 0x000000aa9410723c */ /* 0x040fe80000001810 */
[----:B------:R-:W-:Y:S02]  /*3c50*/  @!P0 IADD3 R0, PT, PT, R0, UR18, RZ ;  /* 0x0000001200008c10 */ /* 0x000fe4000fffe0ff */
[----:B------:R-:W-:Y:S02]  /*3c60*/  SHF.R.U32.HI R223, RZ, 0x1, R230 ;  /* 0x00000001ffdf7819 */ /* 0x000fe400000116e6 */
[-C--:B-1----:R-:W-:Y:S03]  /*3c70*/  HMMA.16816.F32 R20, R148, R152.reuse, R20 ;  /* 0x000000989414723c */ /* 0x082fe60000001814 */
[C---:B------:R-:W-:Y:S05]  /*3c80*/  LOP3.LUT R144, R223.reuse, 0x20, RZ, 0xc0, !PT ;  /* 0x00000020df907812 */ /* 0x040fea00078ec0ff */
[C---:B------:R-:W-:Y:S08]  /*3c90*/  HMMA.16816.F32 R24, R132.reuse, R152, R24 ;  /* 0x000000988418723c */ /* 0x040ff00000001818 */
[-C--:B------:R-:W-:Y:S08]  /*3ca0*/  HMMA.16816.F32 R28, R132, R154.reuse, R28 ;  /* 0x0000009a841c723c */ /* 0x080ff0000000181c */
[----:B------:R-:W-:Y:S04]  /*3cb0*/  HMMA.16816.F32 R32, R148, R154, R32 ;  /* 0x0000009a9420723c */ /* 0x000fe80000001820 */
[----:B------:R-:W-:Y:S04]  /*3cc0*/  LOP3.LUT R148, R223, 0x8, RZ, 0xc0, !PT ;  /* 0x00000008df947812 */ /* 0x000fe800078ec0ff */
[-C--:B------:R-:W-:Y:S08]  /*3cd0*/  HMMA.16816.F32 R4, R156, R160.reuse, R4 ;  /* 0x000000a09c04723c */ /* 0x080ff00000001804 */
[C---:B------:R-:W-:Y:S08]  /*3ce0*/  HMMA.16816.F32 R8, R136.reuse, R160, R8 ;  /* 0x000000a08808723c */ /* 0x040ff00000001808 */
[-C--:B------:R-:W-:Y:S03]  /*3cf0*/  HMMA.16816.F32 R12, R136, R162.reuse, R12 ;  /* 0x000000a2880c723c */ /* 0x080fe6000000180c */
[----:B------:R-:W-:Y:S01]  /*3d00*/  FMUL.FTZ R5, R5, UR15 ;  /* 0x0000000f05057c20 */ /* 0x000fe20008410000 */
[----:B------:R-:W-:Y:S01]  /*3d10*/  FMUL.FTZ R4, R4, UR15 ;  /* 0x0000000f04047c20 */ /* 0x000fe20008410000 */
[----:B------:R-:W-:Y:S01]  /*3d20*/  FMUL.FTZ R6, R6, UR15 ;  /* 0x0000000f06067c20 */ /* 0x000fe20008410000 */
[----:B------:R-:W-:Y:S01]  /*3d30*/  FMUL.FTZ R7, R7, UR15 ;  /* 0x0000000f07077c20 */ /* 0x000fe20008410000 */
[----:B------:R-:W1:Y:S01]  /*3d40*/  MUFU.TANH R2, R5 ;  /* 0x0000000500027308 */ /* 0x000e620000002400 */
[C---:B------:R-:W-:Y:S04]  /*3d50*/  HMMA.16816.F32 R16, R156.reuse, R162, R16 ;  /* 0x000000a29c10723c */ /* 0x040fe80000001810 */
[----:B------:R-:W-:Y:S01]  /*3d60*/  FMUL.FTZ R8, R8, UR15 ;  /* 0x0000000f08087c20 */ /* 0x000fe20008410000 */
[----:B------:R-:W-:Y:S01]  /*3d70*/  FMUL.FTZ R10, R10, UR15 ;  /* 0x0000000f0a0a7c20 */ /* 0x000fe20008410000 */
[----:B------:R-:W-:Y:S03]  /*3d80*/  FMUL.FTZ R11, R11, UR15 ;  /* 0x0000000f0b0b7c20 */ /* 0x000fe60008410000 */
[----:B------:R-:W2:Y:S01]  /*3d90*/  MUFU.TANH R143, R4 ;  /* 0x00000004008f7308 */ /* 0x000ea20000002400 */
[----:B------:R-:W-:Y:S01]  /*3da0*/  FMUL.FTZ R9, R9, UR15 ;  /* 0x0000000f09097c20 */ /* 0x000fe20008410000 */
[----:B------:R-:W-:Y:S01]  /*3db0*/  FMUL.FTZ R12, R12, UR15 ;  /* 0x0000000f0c0c7c20 */ /* 0x000fe20008410000 */
[----:B------:R-:W-:Y:S01]  /*3dc0*/  FMUL.FTZ R15, R15, UR15 ;  /* 0x0000000f0f0f7c20 */ /* 0x000fe20008410000 */
[----:B------:R-:W-:Y:S01]  /*3dd0*/  FMUL.FTZ R14, R14, UR15 ;  /* 0x0000000f0e0e7c20 */ /* 0x000fe20008410000 */
[----:B------:R-:W-:Y:S05]  /*3de0*/  FMUL.FTZ R13, R13, UR15 ;  /* 0x0000000f0d0d7c20 */ /* 0x000fea0008410000 */
[----:B------:R-:W-:Y:S01]  /*3df0*/  MUFU.TANH R232, R6 ;  /* 0x0000000600e87308 */ /* 0x000fe20000002400 */
[----:B-1----:R-:W-:Y:S02]  /*3e00*/  IMAD.MOV.U32 R163, RZ, RZ, R2 ;  /* 0x000000ffffa37224 */ /* 0x002fe400078e0002 */
[----:B------:R-:W4:Y:S01]  /*3e10*/  LDL R2, [R1+0x40] ;  /* 0x0000400001027983 */ /* 0x000f220000100800 */
[----:B------:R-:W-:Y:S01]  /*3e20*/  FMUL.FTZ R19, R19, UR15 ;  /* 0x0000000f13137c20 */ /* 0x000fe20008410000 */
[----:B------:R-:W-:Y:S01]  /*3e30*/  FMUL.FTZ R17, R17, UR15 ;  /* 0x0000000f11117c20 */ /* 0x000fe20008410000 */
[----:B------:R-:W-:Y:S01]  /*3e40*/  FMUL.FTZ R18, R18, UR15 ;  /* 0x0000000f12127c20 */ /* 0x000fe20008410000 */
[----:B------:R-:W-:Y:S03]  /*3e50*/  FMUL.FTZ R16, R16, UR15 ;  /* 0x0000000f10107c20 */ /* 0x000fe60008410000 */
[----:B------:R1:W-:Y:S10]  /*3e60*/  MUFU.TANH R167, R12 ;  /* 0x0000000c00a77308 */ /* 0x0003f40000002400 */
[----:B------:R2:W2:Y:S10]  /*3e70*/  MUFU.TANH R231, R7 ;  /* 0x0000000700e77308 */ /* 0x0004b40000002400 */
[----:B------:R2:W-:Y:S01]  /*3e80*/  MUFU.TANH R235, R15 ;  /* 0x0000000f00eb7308 */ /* 0x0005e20000002400 */
[----:B-1----:R-:W4:Y:S01]  /*3e90*/  LDL R12, [R1+0x18] ;  /* 0x00001800010c7983 */ /* 0x002f220000100800 */
[C---:B---3--:R-:W-:Y:S08]  /*3ea0*/  FSETP.NEU.FTZ.AND P5, PT, R3.reuse, -INF , PT ;  /* 0xff8000000300780b */ /* 0x048ff00003fbd000 */
[----:B------:R1:W3:Y:S01]  /*3eb0*/  MUFU.TANH R236, R14 ;  /* 0x0000000e00ec7308 */ /* 0x0002e20000002400 */
[----:B--2---:R-:W2:Y:S09]  /*3ec0*/  LDSM.16.M88.4 R4, [R224+0xd400] ;  /* 0x00d40000e004783b */ /* 0x004eb20000000200 */
[----:B------:R3:W4:Y:S01]  /*3ed0*/  MUFU.TANH R170, R8 ;  /* 0x0000000800aa7308 */ /* 0x0007220000002400 */
[----:B------:R-:W4:Y:S09]  /*3ee0*/  LDL R15, [R1+0x3c] ;  /* 0x00003c00010f7983 */ /* 0x000f320000100800 */
[----:B------:R2:W-:Y:S01]  /*3ef0*/  MUFU.TANH R238, R10 ;  /* 0x0000000a00ee7308 */ /* 0x0005e20000002400 */
[----:B-1----:R-:W4:Y:S09]  /*3f00*/  LDL R14, [R1+0x38] ;  /* 0x00003800010e7983 */ /* 0x002f320000100800 */
[----:B------:R1:W-:Y:S01]  /*3f10*/  MUFU.TANH R237, R11 ;  /* 0x0000000b00ed7308 */ /* 0x0003e20000002400 */
[----:B---3--:R-:W-:Y:S09]  /*3f20*/  IMAD.MOV.U32 R8, RZ, RZ, 0x20 ;  /* 0x00000020ff087424 */ /* 0x008ff200078e00ff */
[----:B------:R-:W3:Y:S01]  /*3f30*/  MUFU.TANH R169, R9 ;  /* 0x0000000900a97308 */ /* 0x000ee20000002400 */
[----:B--2---:R-:W-:Y:S01]  /*3f40*/  FMUL.FTZ R10, R3, 1.4426950216293334961 ;  /* 0x3fb8aa3b030a7820 */ /* 0x004fe20000410000 */
[----:B------:R-:W-:Y:S04]  /*3f50*/  IMAD.MOV.U32 R3, RZ, RZ, R143 ;  /* 0x000000ffff037224 */ /* 0x000fe800078e008f */
[----:B------:R-:W-:Y:S04]  /*3f60*/  FSEL R10, R10, RZ, P5 ;  /* 0x000000ff0a0a7208 */ /* 0x000fe80002800000 */
[----:B------:R2:W3:Y:S01]  /*3f70*/  MUFU.TANH R165, R13 ;  /* 0x0000000d00a57308 */ /* 0x0004e20000002400 */
[----:B-1----:R-:W-:Y:S01]  /*3f80*/  MOV R11, 0x18 ;  /* 0x00000018000b7802 */ /* 0x002fe20000000f00 */
[-C--:B------:R-:W-:Y:S08]  /*3f90*/  HMMA.16816.F32 R20, R156, R4.reuse, R20 ;  /* 0x000000049c14723c */ /* 0x080ff00000001814 */
[----:B------:R-:W-:Y:S01]  /*3fa0*/  MUFU.TANH R155, R19 ;  /* 0x00000013009b7308 */ /* 0x000fe20000002400 */
[C---:B------:R-:W-:Y:S04]  /*3fb0*/  HMMA.16816.F32 R24, R136.reuse, R4, R24 ;  /* 0x000000048818723c */ /* 0x040fe80000001818 */
[----:B------:R-:W-:Y:S05]  /*3fc0*/  MOV R5, R163 ;  /* 0x000000a300057202 */ /* 0x000fea0000000f00 */
[----:B------:R-:W-:Y:S01]  /*3fd0*/  MUFU.TANH R45, R17 ;  /* 0x00000011002d7308 */ /* 0x000fe20000002400 */
[----:B------:R-:W-:Y:S01]  /*3fe0*/  MOV R4, R231 ;  /* 0x000000e700047202 */ /* 0x000fe20000000f00 */
[----:B--2---:R-:W-:Y:S01]  /*3ff0*/  IMAD.MOV.U32 R13, RZ, RZ, 0x8 ;  /* 0x00000008ff0d7424 */ /* 0x004fe200078e00ff */
[-C--:B------:R-:W-:Y:S03]  /*4000*/  HMMA.16816.F32 R28, R136, R6.reuse, R28 ;  /* 0x00000006881c723c */ /* 0x080fe6000000181c */
[----:B------:R-:W-:Y:S01]  /*4010*/  FMUL.FTZ R20, R20, UR15 ;  /* 0x0000000f14147c20 */ /* 0x000fe20008410000 */
[----:B------:R-:W-:Y:S03]  /*4020*/  FMUL.FTZ R21, R21, UR15 ;  /* 0x0000000f15157c20 */ /* 0x000fe60008410000 */
[----:B------:R-:W-:Y:S01]  /*4030*/  MUFU.TANH R154, R18 ;  /* 0x00000012009a7308 */ /* 0x000fe20000002400 */
[----:B------:R-:W-:Y:S01]  /*4040*/  FMUL.FTZ R22, R22, UR15 ;  /* 0x0000000f16167c20 */ /* 0x000fe20008410000 */
[----:B------:R-:W-:Y:S01]  /*4050*/  FMUL.FTZ R23, R23, UR15 ;  /* 0x0000000f17177c20 */ /* 0x000fe20008410000 */
[----:B------:R-:W-:Y:S04]  /*4060*/  HMMA.16816.F32 R32, R156, R6, R32 ;  /* 0x000000069c20723c */ /* 0x000fe80000001820 */
[----:B------:R-:W-:Y:S03]  /*4070*/  MOV R6, R236 ;  /* 0x000000ec00067202 */ /* 0x000fe60000000f00 */
[----:B------:R-:W-:Y:S01]  /*4080*/  MUFU.TANH R42, R20 ;  /* 0x00000014002a7308 */ /* 0x000fe20000002400 */
[----:B------:R-:W-:Y:S02]  /*4090*/  IMAD.MOV.U32 R7, RZ, RZ, R235 ;  /* 0x000000ffff077224 */ /* 0x000fe400078e00eb */
[----:B------:R-:W-:Y:S01]  /*40a0*/  FMUL.FTZ R24, R24, UR15 ;  /* 0x0000000f18187c20 */ /* 0x000fe20008410000 */
[----:B------:R-:W-:Y:S01]  /*40b0*/  FMUL.FTZ R25, R25, UR15 ;  /* 0x0000000f19197c20 */ /* 0x000fe20008410000 */
[----:B------:R-:W-:Y:S01]  /*40c0*/  FMUL.FTZ R26, R26, UR15 ;  /* 0x0000000f1a1a7c20 */ /* 0x000fe20008410000 */
[----:B------:R-:W-:Y:S01]  /*40d0*/  FMUL.FTZ R27, R27, UR15 ;  /* 0x0000000f1b1b7c20 */ /* 0x000fe20008410000 */
[----:B------:R-:W-:Y:S01]  /*40e0*/  FMUL.FTZ R28, R28, UR15 ;  /* 0x0000000f1c1c7c20 */ /* 0x000fe20008410000 */
[----:B------:R-:W-:Y:S02]  /*40f0*/  FMUL.FTZ R29, R29, UR15 ;  /* 0x0000000f1d1d7c20 */ /* 0x000fe40008410000 */
[----:B------:R1:W-:Y:S01]  /*4100*/  MUFU.TANH R46, R16 ;  /* 0x00000010002e7308 */ /* 0x0003e20000002400 */
[----:B------:R-:W-:Y:S01]  /*4110*/  FMUL.FTZ R30, R30, UR15 ;  /* 0x0000000f1e1e7c20 */ /* 0x000fe20008410000 */
[----:B------:R-:W-:Y:S01]  /*4120*/  FMUL.FTZ R31, R31, UR15 ;  /* 0x0000000f1f1f7c20 */ /* 0x000fe20008410000 */
[----:B------:R-:W-:Y:S01]  /*4130*/  FMUL.FTZ R32, R32, UR15 ;  /* 0x0000000f20207c20 */ /* 0x000fe20008410000 */
[----:B------:R-:W-:Y:S06]  /*4140*/  FMUL.FTZ R33, R33, UR15 ;  /* 0x0000000f21217c20 */ /* 0x000fec0008410000 */
[----:B------:R2:W-:Y:S01]  /*4150*/  MUFU.TANH R41, R21 ;  /* 0x0000001500297308 */ /* 0x0005e20000002400 */
[----:B------:R-:W-:Y:S01]  /*4160*/  FMUL.FTZ R34, R34, UR15 ;  /* 0x0000000f22227c20 */ /* 0x000fe20008410000 */
[----:B------:R-:W-:Y:S08]  /*4170*/  FMUL.FTZ R35, R35, UR15 ;  /* 0x0000000f23237c20 */ /* 0x000ff00008410000 */
[----:B------:R-:W-:Y:S01]  /*4180*/  MUFU.TANH R150, R22 ;  /* 0x0000001600967308 */ /* 0x000fe20000002400 */
[----:B-1----:R-:W-:Y:S05]  /*4190*/  IMAD.SHL.U32 R16, R230, 0x20, RZ ;  /* 0x00000020e6107824 */ /* 0x002fea00078e00ff */
[----:B------:R-:W-:Y:S04]  /*41a0*/  LOP3.LUT R16, R16, 0x7400, RZ, 0xc0, !PT ;  /* 0x0000740010107812 */ /* 0x000fe800078ec0ff */
[----:B------:R-:W-:Y:S01]  /*41b0*/  MUFU.TANH R153, R23 ;  /* 0x0000001700997308 */ /* 0x000fe20000002400 */
[----:B--2---:R-:W-:Y:S02]  /*41c0*/  SHF.L.U32 R21, R230, 0x4, RZ ;  /* 0x00000004e6157819 */ /* 0x004fe400000006ff */
[--C-:B------:R-:W-:Y:S02]  /*41d0*/  LOP3.LUT R16, R16, 0x6, R244.reuse, 0xf8, !PT ;  /* 0x0000000610107812 */ /* 0x100fe400078ef8f4 */
[----:B------:R-:W-:Y:S05]  /*41e0*/  LOP3.LUT R21, R21, 0x1c0, RZ, 0xc0, !PT ;  /* 0x000001c015157812 */ /* 0x000fea00078ec0ff */
[----:B------:R-:W-:Y:S01]  /*41f0*/  MUFU.TANH R161, R24 ;  /* 0x0000001800a17308 */ /* 0x000fe20000002400 */
[----:B------:R-:W-:Y:S04]  /*4200*/  LOP3.LUT R21, R21, 0x38, R244, 0xf8, !PT ;  /* 0x0000003815157812 */ /* 0x000fe800078ef8f4 */
[----:B------:R-:W-:Y:S02]  /*4210*/  LOP3.LUT R144, R16, R21, R144, 0xf6, !PT ;  /* 0x0000001510907212 */ /* 0x000fe400078ef690 */
[----:B------:R-:W-:Y:S03]  /*4220*/  MOV R16, 0x10 ;  /* 0x0000001000107802 */ /* 0x000fe60000000f00 */
[----:B------:R-:W-:Y:S01]  /*4230*/  MUFU.TANH R160, R25 ;  /* 0x0000001900a07308 */ /* 0x000fe20000002400 */
[----:B------:R-:W-:Y:S02]  /*4240*/  LEA R144, R144, UR4, 0x1 ;  /* 0x0000000490907c11 */ /* 0x000fe4000f8e08ff */
[----:B------:R-:W-:Y:S02]  /*4250*/  SEL R16, R16, 0xfffffff0, !P2 ;  /* 0xfffffff010107807 */ /* 0x000fe40005000000 */
[C---:B------:R-:W-:Y:S01]  /*4260*/  IADD3 R149, PT, PT, R144.reuse, 0x13000, RZ ;  /* 0x0001300090957810 */ /* 0x040fe20007ffe0ff */
[----:B------:R-:W-:Y:S04]  /*4270*/  VIADD R147, R144, 0x13020 ;  /* 0x0001302090937836 */ /* 0x000fe80000000000 */
[----:B------:R-:W-:Y:S10]  /*4280*/  MUFU.TANH R166, R26 ;  /* 0x0000001a00a67308 */ /* 0x000ff40000002400 */
        /* <DEDUP_REMOVED lines=8> */
[----:B------:R-:W-:Y:S01]  /*4310*/  MUFU.TANH R145, R35 ;  /* 0x0000002300917308 */ /* 0x000fe20000002400 */
[C---:B----4-:R-:W-:Y:S01]  /*4320*/  FMUL.FTZ R9, R2.reuse, 1.4426950216293334961 ;  /* 0x3fb8aa3b02097820 */ /* 0x050fe20000410000 */
[----:B------:R-:W-:Y:S01]  /*4330*/  FSETP.NEU.FTZ.AND P4, PT, R2, -INF , PT ;  /* 0xff8000000200780b */ /* 0x000fe20003f9d000 */
[----:B------:R-:W-:Y:S03]  /*4340*/  @!P0 VIADD R2, R0, 0x1 ;  /* 0x0000000100028836 */ /* 0x000fe60000000000 */
[----:B------:R-:W-:Y:S02]  /*4350*/  FSEL R9, R9, RZ, P4 ;  /* 0x000000ff09097208 */ /* 0x000fe40002000000 */
[C---:B------:R-:W-:Y:S02]  /*4360*/  @!P0 VIADDMNMX R8, R12.reuse, -R8, UR37, PT ;  /* 0x000000250c088e46 */ /* 0x040fe4000b800908 */
[----:B------:R-:W-:Y:S02]  /*4370*/  @!P0 VIADDMNMX R11, R12, -R11, UR37, PT ;  /* 0x000000250c0b8e46 */ /* 0x000fe4000b80090b */
[CC--:B------:R-:W-:Y:S02]  /*4380*/  @!P0 ISETP.GE.AND P6, PT, R0.reuse, R8.reuse, PT ;  /* 0x000000080000820c */ /* 0x0c0fe40003fc6270 */
[-C--:B------:R-:W-:Y:S02]  /*4390*/  @!P0 ISETP.GE.AND P4, PT, R0, R11.reuse, PT ;  /* 0x0000000b0000820c */ /* 0x080fe40003f86270 */
[----:B------:R-:W-:Y:S02]  /*43a0*/  @!P0 FSEL R3, R143, -INF , !P6 ;  /* 0xff8000008f038808 */ /* 0x000fe40007000000 */
[C---:B------:R-:W-:Y:S03]  /*43b0*/  @!P0 ISETP.GE.AND P5, PT, R2.reuse, R8, PT ;  /* 0x000000080200820c */ /* 0x040fe60003fa6270 */
[--C-:B------:R-:W-:Y:S01]  /*43c0*/  FFMA.FTZ R3, R3, UR9, -R10.reuse ;  /* 0x0000000903037c23 */ /* 0x100fe2000801080a */
[----:B------:R-:W-:Y:S02]  /*43d0*/  @!P0 FSEL R5, R163, -INF , !P5 ;  /* 0xff800000a3058808 */ /* 0x000fe40006800000 */
[----:B------:R-:W-:Y:S01]  /*43e0*/  @!P0 ISETP.GE.AND P5, PT, R2, R11, PT ;  /* 0x0000000b0200820c */ /* 0x000fe20003fa6270 */
[----:B------:R1:W-:Y:S02]  /*43f0*/  MUFU.EX2 R239, R3 ;  /* 0x0000000300ef7308 */ /* 0x0003e40000000800 */
[----:B------:R-:W-:Y:S01]  /*4400*/  FFMA.FTZ R5, R5, UR9, -R10 ;  /* 0x0000000905057c23 */ /* 0x000fe2000801080a */
[----:B------:R-:W-:Y:S02]  /*4410*/  @!P0 FSEL R4, R231, -INF , !P5 ;  /* 0xff800000e7048808 */ /* 0x000fe40006800000 */
[----:B------:R-:W-:Y:S05]  /*4420*/  FSETP.NEU.FTZ.AND P5, PT, R15, -INF , PT ;  /* 0xff8000000f00780b */ /* 0x000fea0003fbd000 */
[----:B------:R2:W-:Y:S01]  /*4430*/  MUFU.EX2 R49, R5 ;  /* 0x0000000500317308 */ /* 0x0005e20000000800 */
[----:B-1----:R-:W-:Y:S01]  /*4440*/  IMAD.MOV.U32 R3, RZ, RZ, R232 ;  /* 0x000000ffff037224 */ /* 0x002fe200078e00e8 */
[----:B------:R-:W-:Y:S05]  /*4450*/  @!P0 FSEL R3, R232, -INF , !P4 ;  /* 0xff800000e8038808 */ /* 0x000fea0006000000 */
[--C-:B------:R-:W-:Y:S01]  /*4460*/  FFMA.FTZ R3, R3, UR9, -R9.reuse ;  /* 0x0000000903037c23 */ /* 0x100fe20008010809 */
[----:B--2---:R-:W-:Y:S03]  /*4470*/  @!P0 VIADDMNMX R5, R12, R13, UR37, PT ;  /* 0x000000250c058e46 */ /* 0x004fe6000b80010d */
[----:B------:R1:W-:Y:S01]  /*4480*/  MUFU.EX2 R37, R3 ;  /* 0x0000000300257308 */ /* 0x0003e20000000800 */
[----:B------:R-:W-:Y:S01]  /*4490*/  MOV R13, R170 ;  /* 0x000000aa000d7202 */ /* 0x000fe20000000f00 */
[----:B-1----:R-:W-:Y:S01]  /*44a0*/  FFMA.FTZ R3, R4, UR9, -R9 ;  /* 0x0000000904037c23 */ /* 0x002fe20008010809 */
[----:B------:R-:W-:Y:S01]  /*44b0*/  @!P0 VIMNMX R4, PT, PT, R12, UR37, PT ;  /* 0x000000250c048c48 */ /* 0x000fe2000bfe0100 */
[----:B---3--:R-:W-:Y:S06]  /*44c0*/  IMAD.MOV.U32 R12, RZ, RZ, R169 ;  /* 0x000000ffff0c7224 */ /* 0x008fec00078e00a9 */
[----:B------:R1:W-:Y:S01]  /*44d0*/  MUFU.EX2 R36, R3 ;  /* 0x0000000300247308 */ /* 0x0003e20000000800 */
[-C--:B------:R-:W-:Y:S02]  /*44e0*/  @!P0 ISETP.GE.AND P4, PT, R0, R4.reuse, PT ;  /* 0x000000040000820c */ /* 0x080fe40003f86270 */
[----:B------:R-:W-:Y:S02]  /*44f0*/  @!P0 ISETP.GE.AND P6, PT, R2, R4, PT ;  /* 0x000000040200820c */ /* 0x000fe40003fc6270 */
[----:B------:R-:W-:Y:S02]  /*4500*/  @!P0 FSEL R13, R170, -INF , !P4 ;  /* 0xff800000aa0d8808 */ /* 0x000fe40006000000 */
[----:B------:R-:W-:Y:S02]  /*4510*/  @!P0 FSEL R12, R169, -INF , !P6 ;  /* 0xff800000a90c8808 */ /* 0x000fe40007000000 */
[C---:B------:R-:W-:Y:S01]  /*4520*/  FSETP.NEU.FTZ.AND P4, PT, R14.reuse, -INF , PT ;  /* 0xff8000000e00780b */ /* 0x040fe20003f9d000 */
[----:B------:R-:W-:Y:S01]  /*4530*/  FMUL.FTZ R14, R14, 1.4426950216293334961 ;  /* 0x3fb8aa3b0e0e7820 */ /* 0x000fe20000410000 */
[-C--:B------:R-:W-:Y:S01]  /*4540*/  @!P0 ISETP.GE.AND P6, PT, R0, R5.reuse, PT ;  /* 0x000000050000820c */ /* 0x080fe20003fc6270 */
[----:B-1----:R-:W-:Y:S01]  /*4550*/  FMUL.FTZ R3, R15, 1.4426950216293334961 ;  /* 0x3fb8aa3b0f037820 */ /* 0x002fe20000410000 */
[----:B------:R-:W-:Y:S04]  /*4560*/  IMAD.MOV.U32 R15, RZ, RZ, R165 ;  /* 0x000000ffff0f7224 */ /* 0x000fe800078e00a5 */
[----:B------:R-:W-:Y:S02]  /*4570*/  FSEL R3, R3, RZ, P5 ;  /* 0x000000ff03037208 */ /* 0x000fe40002800000 */
[-C--:B------:R-:W-:Y:S03]  /*4580*/  @!P0 ISETP.GE.AND P5, PT, R2, R5.reuse, PT ;  /* 0x000000050200820c */ /* 0x080fe60003fa6270 */
[--C-:B------:R-:W-:Y:S01]  /*4590*/  FFMA.FTZ R2, R13, UR9, -R3.reuse ;  /* 0x000000090d027c23 */ /* 0x100fe20008010803 */
[----:B------:R-:W-:Y:S01]  /*45a0*/  FFMA.FTZ R12, R12, UR9, -R3 ;  /* 0x000000090c0c7c23 */ /* 0x000fe20008010803 */
[----:B------:R-:W-:Y:S02]  /*45b0*/  MOV R13, R238 ;  /* 0x000000ee000d7202 */ /* 0x000fe40000000f00 */
[----:B------:R1:W-:Y:S01]  /*45c0*/  MUFU.EX2 R251, R2 ;  /* 0x0000000200fb7308 */ /* 0x0003e20000000800 */
[----:B------:R-:W-:Y:S09]  /*45d0*/  @!P0 FSEL R13, R238, -INF , !P6 ;  /* 0xff800000ee0d8808 */ /* 0x000ff20007000000 */
[----:B------:R2:W-:Y:S01]  /*45e0*/  MUFU.EX2 R250, R12 ;  /* 0x0000000c00fa7308 */ /* 0x0005e20000000800 */
[----:B-1----:R-:W-:Y:S01]  /*45f0*/  FSEL R2, R14, RZ, P4 ;  /* 0x000000ff0e027208 */ /* 0x002fe20002000000 */
[----:B------:R-:W-:Y:S01]  /*4600*/  IMAD.MOV.U32 R14, RZ, RZ, R237 ;  /* 0x000000ffff0e7224 */ /* 0x000fe200078e00ed */
[----:B------:R-:W-:Y:S03]  /*4610*/  @!P0 FSEL R14, R237, -INF , !P5 ;  /* 0xff800000ed0e8808 */ /* 0x000fe60006800000 */
[--C-:B--2---:R-:W-:Y:S01]  /*4620*/  FFMA.FTZ R12, R13, UR9, -R2.reuse ;  /* 0x000000090d0c7c23 */ /* 0x104fe20008010802 */
[----:B------:R-:W-:Y:S03]  /*4630*/  @!P0 IADD3 R13, PT, PT, R0, 0x8, RZ ;  /* 0x00000008000d8810 */ /* 0x000fe60007ffe0ff */
[----:B------:R1:W2:Y:S01]  /*4640*/  MUFU.EX2 R19, R12 ;  /* 0x0000000c00137308 */ /* 0x0002a20000000800 */
[CC--:B------:R-:W-:Y:S02]  /*4650*/  @!P0 ISETP.GE.AND P5, PT, R13.reuse, R5.reuse, PT ;  /* 0x000000050d00820c */ /* 0x0c0fe40003fa6270 */
[-C--:B------:R-:W-:Y:S02]  /*4660*/  @!P0 ISETP.GE.AND P4, PT, R13, R4.reuse, PT ;  /* 0x000000040d00820c */ /* 0x080fe40003f86270 */
[----:B------:R-:W-:Y:S05]  /*4670*/  @!P0 FSEL R6, R236, -INF , !P5 ;  /* 0xff800000ec068808 */ /* 0x000fea0006800000 */
[--C-:B------:R-:W-:Y:S04]  /*4680*/  FFMA.FTZ R6, R6, UR9, -R2.reuse ;  /* 0x0000000906067c23 */ /* 0x100fe80008010802 */
[----:B------:R-:W-:Y:S01]  /*4690*/  MUFU.EX2 R17, R6 ;  /* 0x0000000600117308 */ /* 0x000fe20000000800 */
[--C-:B-1----:R-:W-:Y:S01]  /*46a0*/  FFMA.FTZ R12, R14, UR9, -R2.reuse ;  /* 0x000000090e0c7c23 */ /* 0x102fe20008010802 */
[----:B------:R-:W-:Y:S01]  /*46b0*/  IMAD.MOV.U32 R14, RZ, RZ, R167 ;  /* 0x000000ffff0e7224 */ /* 0x000fe200078e00a7 */
[----:B------:R-:W-:Y:S01]  /*46c0*/  @!P0 FSEL R14, R167, -INF , !P4 ;  /* 0xff800000a70e8808 */ /* 0x000fe20006000000 */
[----:B--2---:R-:W-:Y:S06]  /*46d0*/  STL [R1+0xc], R19 ;  /* 0x00000c1301007387 */ /* 0x004fec0000100800 */
[----:B------:R1:W2:Y:S01]  /*46e0*/  MUFU.EX2 R20, R12 ;  /* 0x0000000c00147308 */ /* 0x0002a20000000800 */
[--C-:B------:R-:W-:Y:S09]  /*46f0*/  FFMA.FTZ R14, R14, UR9, -R3.reuse ;  /* 0x000000090e0e7c23 */ /* 0x100ff20008010803 */
[----:B------:R3:W-:Y:S01]  /*4700*/  MUFU.EX2 R247, R14 ;  /* 0x0000000e00f77308 */ /* 0x0007e20000000800 */
[----:B-1----:R-:W-:Y:S01]  /*4710*/  @!P0 IADD3 R12, PT, PT, R0, 0x9, RZ ;  /* 0x00000009000c8810 */ /* 0x002fe20007ffe0ff */
[----:B--2---:R-:W-:Y:S03]  /*4720*/  STL [R1+0x8], R20 ;  /* 0x0000081401007387 */ /* 0x004fe60000100800 */
[C---:B------:R-:W-:Y:S01]  /*4730*/  @!P0 ISETP.GE.AND P4, PT, R12.reuse, R4, PT ;  /* 0x000000040c00820c */ /* 0x040fe20003f86270 */
[----:B------:R-:W-:Y:S03]  /*4740*/  STL [R1+0x4], R17 ;  /* 0x0000041101007387 */ /* 0x000fe60000100800 */
[----:B------:R-:W-:Y:S02]  /*4750*/  @!P0 FSEL R15, R165, -INF , !P4 ;  /* 0xff800000a50f8808 */ /* 0x000fe40006000000 */
[----:B------:R-:W-:Y:S03]  /*4760*/  @!P0 ISETP.GE.AND P4, PT, R12, R5, PT ;  /* 0x000000050c00820c */ /* 0x000fe60003f86270 */
[----:B---3--:R-:W-:Y:S01]  /*4770*/  FFMA.FTZ R14, R15, UR9, -R3 ;  /* 0x000000090f0e7c23 */ /* 0x008fe20008010803 */
[----:B------:R-:W-:Y:S02]  /*4780*/  @!P0 FSEL R7, R235, -INF , !P4 ;  /* 0xff800000eb078808 */ /* 0x000fe40006000000 */
[----:B------:R-:W-:Y:S01]  /*4790*/  @!P0 ISETP.GE.AND P4, PT, R13, R8, PT ;  /* 0x000000080d00820c */ /* 0x000fe20003f86270 */
[----:B------:R1:W-:Y:S02]  /*47a0*/  MUFU.EX2 R246, R14 ;  /* 0x0000000e00f67308 */ /* 0x0003e40000000800 */
[----:B------:R-:W-:Y:S01]  /*47b0*/  FFMA.FTZ R6, R7, UR9, -R2 ;  /* 0x0000000907067c23 */ /* 0x000fe20008010802 */
[----:B------:R-:W-:Y:S07]  /*47c0*/  IMAD.MOV.U32 R7, RZ, RZ, R45 ;  /* 0x000000ffff077224 */ /* 0x000fee00078e002d */
[----:B------:R2:W3:Y:S01]  /*47d0*/  MUFU.EX2 R18, R6 ;  /* 0x0000000600127308 */ /* 0x0004e20000000800 */
[----:B-1----:R-:W-:Y:S01]  /*47e0*/  IMAD.MOV.U32 R14, RZ, RZ, R41 ;  /* 0x000000ffff0e7224 */ /* 0x002fe200078e0029 */
[----:B--2---:R-:W-:Y:S01]  /*47f0*/  MOV R6, R46 ;  /* 0x0000002e00067202 */ /* 0x004fe20000000f00 */
[----:B---3--:R-:W-:Y:S01]  /*4800*/  STL [R1], R18 ;  /* 0x0000001201007387 */ /* 0x008fe20000100800 */
[----:B------:R-:W-:Y:S02]  /*4810*/  @!P0 FSEL R6, R46, -INF , !P4 ;  /* 0xff8000002e068808 */ /* 0x000fe40006000000 */
[----:B------:R-:W-:Y:S01]  /*4820*/  @!P0 ISETP.GE.AND P4, PT, R12, R8, PT ;  /* 0x000000080c00820c */ /* 0x000fe20003f86270 */
[----:B------:R-:W2:Y:S02]  /*4830*/  LDL R142, [R1+0x34] ;  /* 0x00003400018e7983 */ /* 0x000ea40000100800 */
[----:B------:R-:W-:Y:S01]  /*4840*/  FFMA.FTZ R6, R6, UR9, -R10 ;  /* 0x0000000906067c23 */ /* 0x000fe2000801080a */
[----:B------:R-:W-:Y:S02]  /*4850*/  @!P0 FSEL R7, R45, -INF , !P4 ;  /* 0xff8000002d078808 */ /* 0x000fe40006000000 */
[-C--:B------:R-:W-:Y:S01]  /*4860*/  @!P0 ISETP.GE.AND P4, PT, R13, R11.reuse, PT ;  /* 0x0000000b0d00820c */ /* 0x080fe20003f86270 */
[----:B------:R1:W-:Y:S01]  /*4870*/  MUFU.EX2 R48, R6 ;  /* 0x0000000600307308 */ /* 0x0003e20000000800 */
[----:B------:R-:W-:Y:S02]  /*4880*/  IMAD.MOV.U32 R13, RZ, RZ, R42 ;  /* 0x000000ffff0d7224 */ /* 0x000fe400078e002a */
[--C-:B------:R-:W-:Y:S07]  /*4890*/  FFMA.FTZ R7, R7, UR9, -R10.reuse ;  /* 0x0000000907077c23 */ /* 0x100fee000801080a */
[----:B------:R3:W-:Y:S01]  /*48a0*/  MUFU.EX2 R47, R7 ;  /* 0x00000007002f7308 */ /* 0x0007e20000000800 */
[----:B-1----:R-:W-:Y:S02]  /*48b0*/  MOV R6, R154 ;  /* 0x0000009a00067202 */ /* 0x002fe40000000f00 */
[----:B------:R-:W-:Y:S02]  /*48c0*/  @!P0 FSEL R6, R154, -INF , !P4 ;  /* 0xff8000009a068808 */ /* 0x000fe40006000000 */
[-C--:B------:R-:W-:Y:S01]  /*48d0*/  @!P0 ISETP.GE.AND P4, PT, R12, R11.reuse, PT ;  /* 0x0000000b0c00820c */ /* 0x080fe20003f86270 */
[----:B------:R-:W-:Y:S02]  /*48e0*/  IMAD.MOV.U32 R12, RZ, RZ, R155 ;  /* 0x000000ffff0c7224 */ /* 0x000fe400078e009b */
[--C-:B------:R-:W-:Y:S01]  /*48f0*/  FFMA.FTZ R6, R6, UR9, -R9.reuse ;  /* 0x0000000906067c23 */ /* 0x100fe20008010809 */
[----:B------:R-:W-:Y:S02]  /*4900*/  @!P0 FSEL R12, R155, -INF , !P4 ;  /* 0xff8000009b0c8808 */ /* 0x000fe40006000000 */
[----:B---3--:R-:W-:Y:S01]  /*4910*/  @!P0 IADD3 R7, PT, PT, R0, 0x10, RZ ;  /* 0x0000001000078810 */ /* 0x008fe20007ffe0ff */
[----:B------:R1:W-:Y:S02]  /*4920*/  MUFU.EX2 R171, R6 ;  /* 0x0000000600ab7308 */ /* 0x0003e40000000800 */
[--C-:B------:R-:W-:Y:S01]  /*4930*/  FFMA.FTZ R12, R12, UR9, -R9.reuse ;  /* 0x000000090c0c7c23 */ /* 0x100fe20008010809 */
[-C--:B------:R-:W-:Y:S04]  /*4940*/  @!P0 ISETP.GE.AND P4, PT, R7, R8.reuse, PT ;  /* 0x000000080700820c */ /* 0x080fe80003f86270 */
[----:B------:R-:W-:Y:S03]  /*4950*/  @!P0 FSEL R13, R42, -INF , !P4 ;  /* 0xff8000002a0d8808 */ /* 0x000fe60006000000 */
[----:B------:R3:W-:Y:S01]  /*4960*/  MUFU.EX2 R234, R12 ;  /* 0x0000000c00ea7308 */ /* 0x0007e20000000800 */
[----:B-1----:R-:W-:Y:S04]  /*4970*/  @!P0 IADD3 R6, PT, PT, R0, 0x11, RZ ;  /* 0x0000001100068810 */ /* 0x002fe80007ffe0ff */
[----:B------:R-:W-:Y:S01]  /*4980*/  @!P0 ISETP.GE.AND P4, PT, R6, R8, PT ;  /* 0x000000080600820c */ /* 0x000fe20003f86270 */
[--C-:B---3--:R-:W-:Y:S03]  /*4990*/  FFMA.FTZ R12, R13, UR9, -R10.reuse ;  /* 0x000000090d0c7c23 */ /* 0x108fe6000801080a */
[----:B------:R-:W-:Y:S02]  /*49a0*/  @!P0 FSEL R14, R41, -INF , !P4 ;  /* 0xff800000290e8808 */ /* 0x000fe40006000000 */
[-C--:B------:R-:W-:Y:S01]  /*49b0*/  @!P0 ISETP.GE.AND P4, PT, R7, R11.reuse, PT ;  /* 0x0000000b0700820c */ /* 0x080fe20003f86270 */
[----:B------:R1:W-:Y:S02]  /*49c0*/  MUFU.EX2 R44, R12 ;  /* 0x0000000c002c7308 */ /* 0x0003e40000000800 */
[----:B------:R-:W-:Y:S08]  /*49d0*/  FFMA.FTZ R13, R14, UR9, -R10 ;  /* 0x000000090e0d7c23 */ /* 0x000ff0000801080a */
[----:B------:R3:W-:Y:S01]  /*49e0*/  MUFU.EX2 R43, R13 ;  /* 0x0000000d002b7308 */ /* 0x0007e20000000800 */
[----:B-1----:R-:W-:Y:S02]  /*49f0*/  MOV R12, R150 ;  /* 0x00000096000c7202 */ /* 0x002fe40000000f00 */
[----:B------:R-:W-:Y:S02]  /*4a00*/  @!P0 FSEL R12, R150, -INF , !P4 ;  /* 0xff800000960c8808 */ /* 0x000fe40006000000 */
[----:B------:R-:W-:Y:S03]  /*4a10*/  @!P0 ISETP.GE.AND P4, PT, R6, R11, PT ;  /* 0x0000000b0600820c */ /* 0x000fe60003f86270 */
[----:B------:R-:W-:Y:S01]  /*4a20*/  FFMA.FTZ R12, R12, UR9, -R9 ;  /* 0x000000090c0c7c23 */ /* 0x000fe20008010809 */
[----:B---3--:R-:W-:Y:S01]  /*4a30*/  IMAD.MOV.U32 R13, RZ, RZ, R153 ;  /* 0x000000ffff0d7224 */ /* 0x008fe200078e0099 */
[----:B------:R-:W-:Y:S02]  /*4a40*/  @!P0 FSEL R13, R153, -INF , !P4 ;  /* 0xff800000990d8808 */ /* 0x000fe40006000000 */
[----:B------:R1:W-:Y:S01]  /*4a50*/  MUFU.EX2 R158, R12 ;  /* 0x0000000c009e7308 */ /* 0x0003e20000000800 */
[-C--:B------:R-:W-:Y:S02]  /*4a60*/  @!P0 ISETP.GE.AND P4, PT, R7, R4.reuse, PT ;  /* 0x000000040700820c */ /* 0x080fe40003f86270 */
[----:B------:R-:W-:Y:S07]  /*4a70*/  FFMA.FTZ R13, R13, UR9, -R9 ;  /* 0x000000090d0d7c23 */ /* 0x000fee0008010809 */
[----:B------:R3:W-:Y:S01]  /*4a80*/  MUFU.EX2 R159, R13 ;  /* 0x0000000d009f7308 */ /* 0x0007e20000000800 */
[----:B-1----:R-:W-:Y:S02]  /*4a90*/  MOV R12, R161 ;  /* 0x000000a1000c7202 */ /* 0x002fe40000000f00 */
[----:B------:R-:W-:Y:S02]  /*4aa0*/  @!P0 FSEL R12, R161, -INF , !P4 ;  /* 0xff800000a10c8808 */ /* 0x000fe40006000000 */
[----:B------:R-:W-:Y:S03]  /*4ab0*/  @!P0 ISETP.GE.AND P4, PT, R6, R4, PT ;  /* 0x000000040600820c */ /* 0x000fe60003f86270 */
[--C-:B------:R-:W-:Y:S01]  /*4ac0*/  FFMA.FTZ R12, R12, UR9, -R3.reuse ;  /* 0x000000090c0c7c23 */ /* 0x100fe20008010803 */
[----:B---3--:R-:W-:Y:S01]  /*4ad0*/  IMAD.MOV.U32 R13, RZ, RZ, R160 ;  /* 0x000000ffff0d7224 */ /* 0x008fe200078e00a0 */
[----:B------:R-:W-:Y:S02]  /*4ae0*/  @!P0 FSEL R13, R160, -INF , !P4 ;  /* 0xff800000a00d8808 */ /* 0x000fe40006000000 */
[----:B------:R1:W-:Y:S01]  /*4af0*/  MUFU.EX2 R243, R12 ;  /* 0x0000000c00f37308 */ /* 0x0003e20000000800 */
[-C--:B------:R-:W-:Y:S02]  /*4b00*/  @!P0 ISETP.GE.AND P4, PT, R7, R5.reuse, PT ;  /* 0x000000050700820c */ /* 0x080fe40003f86270 */
[----:B------:R-:W-:Y:S02]  /*4b10*/  MOV R7, R166 ;  /* 0x000000a600077202 */ /* 0x000fe40000000f00 */
[----:B------:R-:W-:Y:S02]  /*4b20*/  @!P0 FSEL R7, R166, -INF , !P4 ;  /* 0xff800000a6078808 */ /* 0x000fe40006000000 */
[----:B------:R-:W-:Y:S02]  /*4b30*/  @!P0 ISETP.GE.AND P4, PT, R6, R5, PT ;  /* 0x000000050600820c */ /* 0x000fe40003f86270 */
[C---:B------:R-:W-:Y:S01]  /*4b40*/  @!P0 IADD3 R6, PT, PT, R0.reuse, 0x18, RZ ;  /* 0x0000001800068810 */ /* 0x040fe20007ffe0ff */
[----:B------:R-:W-:Y:S01]  /*4b50*/  FFMA.FTZ R7, R7, UR9, -R2 ;  /* 0x0000000907077c23 */ /* 0x000fe20008010802 */
[----:B------:R-:W-:Y:S03]  /*4b60*/  @!P0 IADD3 R0, PT, PT, R0, 0x19, RZ ;  /* 0x0000001900008810 */ /* 0x000fe60007ffe0ff */
[----:B------:R3:W-:Y:S01]  /*4b70*/  MUFU.EX2 R249, R7 ;  /* 0x0000000700f97308 */ /* 0x0007e20000000800 */
[C---:B------:R-:W-:Y:S01]  /*4b80*/  @!P0 ISETP.GE.AND P5, PT, R0.reuse, R8, PT ;  /* 0x000000080000820c */ /* 0x040fe20003fa6270 */
[----:B-1----:R-:W-:Y:S01]  /*4b90*/  FFMA.FTZ R12, R13, UR9, -R3 ;  /* 0x000000090d0c7c23 */ /* 0x002fe20008010803 */
[----:B------:R-:W-:Y:S07]  /*4ba0*/  @!P0 ISETP.GE.AND P6, PT, R0, R11, PT ;  /* 0x0000000b0000820c */ /* 0x000fee0003fc6270 */
[----:B------:R1:W4:Y:S01]  /*4bb0*/  MUFU.EX2 R242, R12 ;  /* 0x0000000c00f27308 */ /* 0x0003220000000800 */
[----:B---3--:R-:W-:Y:S02]  /*4bc0*/  IMAD.MOV.U32 R7, RZ, RZ, R152 ;  /* 0x000000ffff077224 */ /* 0x008fe400078e0098 */
[----:B-1----:R-:W-:Y:S01]  /*4bd0*/  IMAD.MOV.U32 R12, RZ, RZ, R168 ;  /* 0x000000ffff0c7224 */ /* 0x002fe200078e00a8 */
[----:B------:R-:W-:Y:S02]  /*4be0*/  @!P0 FSEL R12, R168, -INF , !P4 ;  /* 0xff800000a80c8808 */ /* 0x000fe40006000000 */
[-C--:B------:R-:W-:Y:S03]  /*4bf0*/  @!P0 ISETP.GE.AND P4, PT, R6, R4.reuse, PT ;  /* 0x000000040600820c */ /* 0x080fe60003f86270 */
[----:B------:R-:W-:Y:S01]  /*4c00*/  FFMA.FTZ R12, R12, UR9, -R2 ;  /* 0x000000090c0c7c23 */ /* 0x000fe20008010802 */
[----:B------:R-:W-:Y:S02]  /*4c10*/  @!P0 FSEL R7, R152, -INF , !P4 ;  /* 0xff80000098078808 */ /* 0x000fe40006000000 */
[----:B------:R-:W-:Y:S01]  /*4c20*/  @!P0 ISETP.GE.AND P4, PT, R0, R4, PT ;  /* 0x000000040000820c */ /* 0x000fe20003f86270 */
[----:B------:R-:W-:Y:S01]  /*4c30*/  IMAD.MOV.U32 R4, RZ, RZ, R151 ;  /* 0x000000ffff047224 */ /* 0x000fe200078e0097 */
[----:B------:R-:W-:Y:S01]  /*4c40*/  MUFU.EX2 R248, R12 ;  /* 0x0000000c00f87308 */ /* 0x000fe20000000800 */
[--C-:B------:R-:W-:Y:S01]  /*4c50*/  FFMA.FTZ R7, R7, UR9, -R3.reuse ;  /* 0x0000000907077c23 */ /* 0x100fe20008010803 */
[----:B------:R-:W-:Y:S02]  /*4c60*/  @!P0 FSEL R4, R151, -INF , !P4 ;  /* 0xff80000097048808 */ /* 0x000fe40006000000 */
[----:B------:R-:W-:Y:S02]  /*4c70*/  @!P0 ISETP.GE.AND P4, PT, R6, R8, PT ;  /* 0x000000080600820c */ /* 0x000fe40003f86270 */
[----:B------:R-:W-:Y:S01]  /*4c80*/  MOV R8, R145 ;  /* 0x0000009100087202 */ /* 0x000fe20000000f00 */
[----:B------:R-:W-:Y:S03]  /*4c90*/  FFMA.FTZ R3, R4, UR9, -R3 ;  /* 0x0000000904037c23 */ /* 0x000fe60008010803 */
[----:B------:R1:W-:Y:S01]  /*4ca0*/  MUFU.EX2 R241, R7 ;  /* 0x0000000700f17308 */ /* 0x0003e20000000800 */
[----:B------:R-:W-:Y:S09]  /*4cb0*/  @!P0 FSEL R8, R145, -INF , !P6 ;  /* 0xff80000091088808 */ /* 0x000ff20007000000 */
[----:B------:R3:W-:Y:S01]  /*4cc0*/  MUFU.EX2 R240, R3 ;  /* 0x0000000300f07308 */ /* 0x0007e20000000800 */
[----:B-1----:R-:W-:Y:S02]  /*4cd0*/  MOV R7, R40 ;  /* 0x0000002800077202 */ /* 0x002fe40000000f00 */
[----:B------:R-:W-:Y:S02]  /*4ce0*/  @!P0 FSEL R7, R40, -INF , !P4 ;  /* 0xff80000028078808 */ /* 0x000fe40006000000 */
[C---:B------:R-:W-:Y:S03]  /*4cf0*/  @!P0 ISETP.GE.AND P4, PT, R6.reuse, R11, PT ;  /* 0x0000000b0600820c */ /* 0x040fe60003f86270 */
[----:B------:R-:W-:Y:S01]  /*4d00*/  FFMA.FTZ R4, R7, UR9, -R10 ;  /* 0x0000000907047c23 */ /* 0x000fe2000801080a */
[----:B---3--:R-:W-:Y:S01]  /*4d10*/  IMAD.MOV.U32 R3, RZ, RZ, R233 ;  /* 0x000000ffff037224 */ /* 0x008fe200078e00e9 */
[----:B------:R-:W-:Y:S01]  /*4d20*/  @!P0 FSEL R3, R233, -INF , !P5 ;  /* 0xff800000e9038808 */ /* 0x000fe20006800000 */
[----:B------:R-:W-:Y:S01]  /*4d30*/  IMAD.MOV.U32 R7, RZ, RZ, R162 ;  /* 0x000000ffff077224 */ /* 0x000fe200078e00a2 */
[----:B------:R1:W-:Y:S01]  /*4d40*/  MUFU.EX2 R39, R4 ;  /* 0x0000000400277308 */ /* 0x0003e20000000800 */
[----:B------:R-:W-:Y:S01]  /*4d50*/  @!P0 ISETP.GE.AND P5, PT, R6, R5, PT ;  /* 0x000000050600820c */ /* 0x000fe20003fa6270 */
[----:B------:R-:W-:Y:S02]  /*4d60*/  IMAD.MOV.U32 R6, RZ, RZ, R146 ;  /* 0x000000ffff067224 */ /* 0x000fe400078e0092 */
[----:B------:R-:W-:Y:S01]  /*4d70*/  FFMA.FTZ R10, R3, UR9, -R10 ;  /* 0x00000009030a7c23 */ /* 0x000fe2000801080a */
[----:B------:R-:W-:Y:S02]  /*4d80*/  F2FP.F16.F32.PACK_AB R3, R36, R37 ;  /* 0x000000252403723e */ /* 0x000fe400000000ff */
[----:B------:R-:W-:Y:S02]  /*4d90*/  @!P0 FSEL R6, R146, -INF , !P4 ;  /* 0xff80000092068808 */ /* 0x000fe40006000000 */
[----:B------:R-:W-:Y:S01]  /*4da0*/  @!P0 ISETP.GE.AND P4, PT, R0, R5, PT ;  /* 0x000000050000820c */ /* 0x000fe20003f86270 */
[----:B------:R3:W-:Y:S01]  /*4db0*/  STS [R144+0x13400], R3 ;  /* 0x0134000390007388 */ /* 0x0007e20000000800 */
[----:B------:R-:W-:Y:S01]  /*4dc0*/  F2FP.F16.F32.PACK_AB R5, R250, R251 ;  /* 0x000000fbfa05723e */ /* 0x000fe200000000ff */
[--C-:B------:R-:W-:Y:S01]  /*4dd0*/  FFMA.FTZ R0, R6, UR9, -R9.reuse ;  /* 0x0000000906007c23 */ /* 0x100fe20008010809 */
[----:B------:R-:W-:Y:S01]  /*4de0*/  IMAD.MOV.U32 R6, RZ, RZ, R164 ;  /* 0x000000ffff067224 */ /* 0x000fe200078e00a4 */
[----:B------:R-:W-:Y:S01]  /*4df0*/  @!P0 FSEL R6, R164, -INF , !P5 ;  /* 0xff800000a4068808 */ /* 0x000fe20006800000 */
[----:B------:R-:W-:Y:S01]  /*4e00*/  FFMA.FTZ R9, R8, UR9, -R9 ;  /* 0x0000000908097c23 */ /* 0x000fe20008010809 */
[----:B------:R3:W-:Y:S01]  /*4e10*/  MUFU.EX2 R157, R0 ;  /* 0x00000000009d7308 */ /* 0x0007e20000000800 */
[----:B------:R-:W-:Y:S02]  /*4e20*/  @!P0 FSEL R7, R162, -INF , !P4 ;  /* 0xff800000a2078808 */ /* 0x000fe40006000000 */
[----:B-1----:R-:W-:Y:S01]  /*4e30*/  F2FP.F16.F32.PACK_AB R4, R49, R239 ;  /* 0x000000ef3104723e */ /* 0x002fe200000000ff */
[--C-:B------:R-:W-:Y:S02]  /*4e40*/  FFMA.FTZ R6, R6, UR9, -R2.reuse ;  /* 0x0000000906067c23 */ /* 0x100fe40008010802 */
[----:B------:R-:W-:Y:S01]  /*4e50*/  FFMA.FTZ R2, R7, UR9, -R2 ;  /* 0x0000000907027c23 */ /* 0x000fe20008010802 */
[----:B----4-:R-:W-:Y:S01]  /*4e60*/  F2FP.F16.F32.PACK_AB R7, R242, R243 ;  /* 0x000000f3f207723e */ /* 0x010fe200000000ff */
[----:B------:R1:W-:Y:S02]  /*4e70*/  STS [R144+0x13000], R4 ;  /* 0x0130000490007388 */ /* 0x0003e40000000800 */
[----:B------:R4:W-:Y:S01]  /*4e80*/  MUFU.EX2 R245, R6 ;  /* 0x0000000600f57308 */ /* 0x0009e20000000800 */
[----:B---3--:R-:W-:Y:S09]  /*4e90*/  IADD3 R0, PT, PT, R16, R144, RZ ;  /* 0x0000009010007210 */ /* 0x008ff20007ffe0ff */
[----:B------:R-:W-:Y:S01]  /*4ea0*/  MUFU.EX2 R38, R10 ;  /* 0x0000000a00267308 */ /* 0x000fe20000000800 */
[----:B------:R-:W-:Y:S05]  /*4eb0*/  F2FP.F16.F32.PACK_AB R3, R234, R171 ;  /* 0x000000abea03723e */ /* 0x000fea00000000ff */
[----:B------:R3:W-:Y:S01]  /*4ec0*/  STS [R0+0x13400], R3 ;  /* 0x0134000300007388 */ /* 0x0007e20000000800 */
[----:B----4-:R-:W-:Y:S03]  /*4ed0*/  F2FP.F16.F32.PACK_AB R6, R20, R19 ;  /* 0x000000131406723e */ /* 0x010fe600000000ff */
[----:B------:R-:W4:Y:S01]  /*4ee0*/  MUFU.EX2 R156, R9 ;  /* 0x00000009009c7308 */ /* 0x000f220000000800 */
[----:B-1----:R-:W-:Y:S09]  /*4ef0*/  F2FP.F16.F32.PACK_AB R4, R47, R48 ;  /* 0x000000302f04723e */ /* 0x002ff200000000ff */
[----:B------:R1:W2:Y:S01]  /*4f00*/  MUFU.EX2 R244, R2 ;  /* 0x0000000200f47308 */ /* 0x0002a20000000800 */
[----:B------:R4:W-:Y:S04]  /*4f10*/  STS [R0+0x13000], R4 ;  /* 0x0130000400007388 */ /* 0x0009e80000000800 */
[----:B------:R2:W-:Y:S04]  /*4f20*/  STS [R144+0x14000], R5 ;  /* 0x0140000590007388 */ /* 0x0005e80000000800 */
[----:B------:R2:W-:Y:S01]  /*4f30*/  STS [R144+0x14400], R6 ;  /* 0x0144000690007388 */ /* 0x0005e20000000800 */
[----:B---3--:R-:W-:Y:S01]  /*4f40*/  IMAD.MOV.U32 R3, RZ, RZ, R147 ;  /* 0x000000ffff037224 */ /* 0x008fe200078e0093 */
[----:B------:R-:W-:Y:S05]  /*4f50*/  @P3 IADD3 R3, PT, PT, R149, -0x20, RZ ;  /* 0xffffffe095033810 */ /* 0x000fea0007ffe0ff */
[----:B-1----:R-:W-:Y:S01]  /*4f60*/  IMAD.IADD R2, R16, 0x1, R3 ;  /* 0x0000000110027824 */ /* 0x002fe200078e0203 */
[----:B----4-:R-:W-:Y:S02]  /*4f70*/  F2FP.F16.F32.PACK_AB R4, R18, R17 ;  /* 0x000000111204723e */ /* 0x010fe400000000ff */
[----:B--2---:R-:W-:Y:S03]  /*4f80*/  F2FP.F16.F32.PACK_AB R5, R246, R247 ;  /* 0x000000f7f605723e */ /* 0x004fe600000000ff */
[----:B------:R1:W-:Y:S01]  /*4f90*/  STS [R0+0x14400], R4 ;  /* 0x0144000400007388 */ /* 0x0003e20000000800 */
[----:B------:R-:W-:Y:S03]  /*4fa0*/  F2FP.F16.F32.PACK_AB R6, R159, R158 ;  /* 0x0000009e9f06723e */ /* 0x000fe600000000ff */
[----:B------:R2:W-:Y:S04]  /*4fb0*/  STS [R0+0x14000], R5 ;  /* 0x0140000500007388 */ /* 0x0005e80000000800 */
[----:B------:R3:W-:Y:S01]  /*4fc0*/  STS [R3+0x400], R6 ;  /* 0x0004000603007388 */ /* 0x0007e20000000800 */
[----:B-1----:R-:W-:Y:S02]  /*4fd0*/  F2FP.F16.F32.PACK_AB R4, R156, R157 ;  /* 0x0000009d9c04723e */ /* 0x002fe400000000ff */
[----:B--2---:R-:W-:Y:S02]  /*4fe0*/  F2FP.F16.F32.PACK_AB R0, R43, R44 ;  /* 0x0000002c2b00723e */ /* 0x004fe400000000ff */
[----:B------:R-:W-:Y:S02]  /*4ff0*/  F2FP.F16.F32.PACK_AB R5, R38, R39 ;  /* 0x000000272605723e */ /* 0x000fe400000000ff */
[----:B---3--:R-:W-:Y:S01]  /*5000*/  F2FP.F16.F32.PACK_AB R6, R248, R249 ;  /* 0x000000f9f806723e */ /* 0x008fe200000000ff */
[----:B------:R1:W-:Y:S04]  /*5010*/  STS [R3], R0 ;  /* 0x0000000003007388 */ /* 0x0003e80000000800 */
[----:B------:R2:W-:Y:S04]  /*5020*/  STS [R2], R5 ;  /* 0x0000000502007388 */ /* 0x0005e80000000800 */
[----:B------:R3:W-:Y:S04]  /*5030*/  STS [R2+0x400], R4 ;  /* 0x0004000402007388 */ /* 0x0007e80000000800 */
[----:B------:R-:W-:Y:S04]  /*5040*/  STS [R3+0x1000], R7 ;  /* 0x0010000703007388 */ /* 0x000fe80000000800 */
[----:B------:R4:W-:Y:S01]  /*5050*/  STS [R3+0x1400], R6 ;  /* 0x0014000603007388 */ /* 0x0009e20000000800 */
[----:B-1----:R-:W-:Y:S02]  /*5060*/  LOP3.LUT R0, R229, R228, R148, 0xf6, !PT ;  /* 0x000000e4e5007212 */ /* 0x002fe400078ef694 */
[----:B--2---:R-:W-:Y:S02]  /*5070*/  F2FP.F16.F32.PACK_AB R5, R240, R241 ;  /* 0x000000f1f005723e */ /* 0x004fe400000000ff */
[----:B------:R-:W-:Y:S02]  /*5080*/  LEA R0, R0, UR4, 0x1 ;  /* 0x0000000400007c11 */ /* 0x000fe4000f8e08ff */
[----:B---3--:R-:W-:Y:S01]  /*5090*/  F2FP.F16.F32.PACK_AB R4, R244, R245 ;  /* 0x000000f5f404723e */ /* 0x008fe200000000ff */
[----:B------:R-:W-:Y:S04]  /*50a0*/  STS [R2+0x1000], R5 ;  /* 0x0010000502007388 */ /* 0x000fe80000000800 */
[----:B------:R1:W-:Y:S01]  /*50b0*/  STS [R2+0x1400], R4 ;  /* 0x0014000402007388 */ /* 0x0003e20000000800 */
[C---:B----4-:R-:W-:Y:S03]  /*50c0*/  IADD3 R3, PT, PT, R0.reuse, 0x6000, RZ ;  /* 0x0000600000037810 */ /* 0x050fe60007ffe0ff */
[----:B------:R-:W2:Y:S08]  /*50d0*/  LDSM.16.M88.4 R32, [R0+0x6000] ;  /* 0x006000000020783b */ /* 0x000eb00000000200 */
[----:B------:R-:W3:Y:S01]  /*50e0*/  LDSM.16.M88.4 R28, [R0+0x6800] ;  /* 0x00680000001c783b */ /* 0x000ee20000000200 */
[----:B-1----:R-:W-:Y:S01]  /*50f0*/  VIADD R2, R0, 0x6020 ;  /* 0x0000602000027836 */ /* 0x002fe20000000000 */
[----:B------:R-:W-:Y:S01]  /*5100*/  @P2 IADD3 R2, PT, PT, R3, -0x20, RZ ;  /* 0xffffffe003022810 */ /* 0x000fe20007ffe0ff */
[----:B------:R-:W-:Y:S05]  /*5110*/  IMAD.MOV.U32 R3, RZ, RZ, R143 ;  /* 0x000000ffff037224 */ /* 0x000fea00078e008f */
        /* <DEDUP_REMOVED lines=50> */
[----:B------:R-:W-:Y:S03]  /*5440*/  LDSM.16.M88.4 R136, [R2+0x2800] ;  /* 0x002800000288783b */ /* 0x000fe60000000200 */
[C---:B------:R-:W-:Y:S05]  /*5450*/  ISETP.NE.AND P0, PT, R225.reuse, RZ, PT ;  /* 0x000000ffe100720c */ /* 0x040fea0003f05270 */
[----:B------:R-:W2:Y:S04]  /*5460*/  LDG.E R143, desc[UR38][R132.64] ;  /* 0x00000026848f7981 */ /* 0x000ea8000c1e1900 */
[----:B------:R-:W3:Y:S04]  /*5470*/  LDG.E R142, desc[UR38][R132.64+0x20] ;  /* 0x00002026848e7981 */ /* 0x000ee8000c1e1900 */
[----:B------:R-:W5:Y:S04]  /*5480*/  LDG.E R141, desc[UR38][R132.64+0x80] ;  /* 0x00008026848d7981 */ /* 0x000f68000c1e1900 */
[----:B------:R1:W5:Y:S04]  /*5490*/  LDG.E R140, desc[UR38][R132.64+0xa0] ;  /* 0x0000a026848c7981 */ /* 0x000368000c1e1900 */
[----:B-1----:R1:W4:Y:S02]  /*54a0*/  LDSM.16.M88.4 R132, [R2+0x2000] ;  /* 0x002000000284783b */ /* 0x0023240000000200 */
[----:B-1----:R-:W-:Y:S04]  /*54b0*/  SHF.L.U32 R2, R230, 0x6, RZ ;  /* 0x00000006e6027819 */ /* 0x002fe800000006ff */
[----:B------:R-:W-:Y:S01]  /*54c0*/  LOP3.LUT R0, R2, 0x400, RZ, 0xc0, !PT ;  /* 0x0000040002007812 */ /* 0x000fe200078ec0ff */
[-C--:B----4-:R-:W-:Y:S08]  /*54d0*/  HMMA.16816.F32 R4, R132, R212.reuse, R4 ;  /* 0x000000d48404723c */ /* 0x090ff00000001804 */
[C---:B------:R-:W-:Y:S08]  /*54e0*/  HMMA.16816.F32 R8, R136.reuse, R212, R8 ;  /* 0x000000d48808723c */ /* 0x040ff00000001808 */
[-C--:B------:R-:W-:Y:S08]  /*54f0*/  HMMA.16816.F32 R12, R136, R214.reuse, R12 ;  /* 0x000000d6880c723c */ /* 0x080ff0000000180c */
[C---:B------:R-:W-:Y:S08]  /*5500*/  HMMA.16816.F32 R16, R132.reuse, R214, R16 ;  /* 0x000000d68410723c */ /* 0x040ff00000001810 */
[-C--:B------:R-:W-:Y:S08]  /*5510*/  HMMA.16816.F32 R20, R132, R216.reuse, R20 ;  /* 0x000000d88414723c */ /* 0x080ff00000001814 */
[C---:B------:R-:W-:Y:S08]  /*5520*/  HMMA.16816.F32 R24, R136.reuse, R216, R24 ;  /* 0x000000d88818723c */ /* 0x040ff00000001818 */
[-C--:B------:R-:W-:Y:S03]  /*5530*/  HMMA.16816.F32 R28, R136, R218.reuse, R28 ;  /* 0x000000da881c723c */ /* 0x080fe6000000181c */
[----:B------:R-:W-:Y:S01]  /*5540*/  IMAD.MOV.U32 R139, RZ, RZ, R163 ;  /* 0x000000ffff8b7224 */ /* 0x000fe200078e00a3 */
[----:B------:R-:W-:Y:S01]  /*5550*/  MOV R138, R3 ;  /* 0x00000003008a7202 */ /* 0x000fe20000000f00 */
[----:B------:R-:W-:Y:S01]  /*5560*/  IMAD.SHL.U32 R163, R230, 0x8, RZ ;  /* 0x00000008e6a37824 */ /* 0x000fe200078e00ff */
[----:B------:R-:W-:Y:S02]  /*5570*/  LOP3.LUT R3, R225, 0x30, R223, 0xf8, !PT ;  /* 0x00000030e1037812 */ /* 0x000fe400078ef8df */
[----:B------:R-:W-:Y:S04]  /*5580*/  HMMA.16816.F32 R32, R132, R218, R32 ;  /* 0x000000da8420723c */ /* 0x000fe80000001820 */
[----:B------:R-:W-:Y:S04]  /*5590*/  LOP3.LUT R3, R3, 0x1c0, R2, 0xf8, !PT ;  /* 0x000001c003037812 */ /* 0x000fe800078ef802 */
[----:B------:R-:W-:Y:S04]  /*55a0*/  LOP3.LUT R3, R3, 0x38, R163, 0x78, !PT ;  /* 0x0000003803037812 */ /* 0x000fe800078e78a3 */
[----:B------:R-:W-:Y:S01]  /*55b0*/  LEA R3, R3, R0, 0x1 ;  /* 0x0000000003037211 */ /* 0x000fe200078e08ff */
[----:B------:R-:W-:Y:S04]  /*55c0*/  FFMA.FTZ R0, -R138, R138, 1 ;  /* 0x3f8000008a007423 */ /* 0x000fe8000001018a */
[----:B------:R-:W-:Y:S01]  /*55d0*/  FMUL.FTZ R0, R0, UR15 ;  /* 0x0000000f00007c20 */ /* 0x000fe20008410000 */
[C---:B--2---:R-:W-:Y:S01]  /*55e0*/  FADD.FTZ R4, -R143.reuse, R4 ;  /* 0x000000048f047221 */ /* 0x044fe20000010100 */
[C---:B------:R-:W-:Y:S01]  /*55f0*/  FADD.FTZ R16, -R143.reuse, R16 ;  /* 0x000000108f107221 */ /* 0x040fe20000010100 */
[C---:B------:R-:W-:Y:S01]  /*5600*/  FADD.FTZ R17, -R143.reuse, R17 ;  /* 0x000000118f117221 */ /* 0x040fe20000010100 */
[----:B------:R-:W-:Y:S01]  /*5610*/  FADD.FTZ R20, -R143, R20 ;  /* 0x000000148f147221 */ /* 0x000fe20000010100 */
[----:B------:R-:W-:Y:S01]  /*5620*/  FMUL.FTZ R239, R239, R4 ;  /* 0x00000004efef7220 */ /* 0x000fe20000410000 */
[----:B------:R-:W-:Y:S01]  /*5630*/  FADD.FTZ R4, -R143, R5 ;  /* 0x000000058f047221 */ /* 0x000fe20000010100 */
[----:B------:R-:W-:Y:S01]  /*5640*/  FFMA.FTZ R5, -R139, R139, 1 ;  /* 0x3f8000008b057423 */ /* 0x000fe2000001018b */
[----:B------:R-:W-:Y:S01]  /*5650*/  FMUL.FTZ R132, R47, R17 ;  /* 0x000000112f847220 */ /* 0x000fe20000410000 */
[----:B------:R-:W-:Y:S01]  /*5660*/  FFMA.FTZ R17, -R46, R46, 1 ;  /* 0x3f8000002e117423 */ /* 0x000fe2000001012e */
[----:B------:R-:W-:Y:S01]  /*5670*/  FMUL.FTZ R4, R49, R4 ;  /* 0x0000000431047220 */ /* 0x000fe20000410000 */
[----:B------:R-:W-:Y:S01]  /*5680*/  FMUL.FTZ R5, R5, UR15 ;  /* 0x0000000f05057c20 */ /* 0x000fe20008410000 */
[----:B------:R1:W5:Y:S01]  /*5690*/  LDL.LU R49, [R1+0x7c] ;  /* 0x00007c0001317983 */ /* 0x0003620000300800 */
[----:B------:R-:W-:Y:S01]  /*56a0*/  FMUL.FTZ R133, R44, R20 ;  /* 0x000000142c857220 */ /* 0x000fe20000410000 */
[----:B------:R-:W-:Y:S01]  /*56b0*/  FADD.FTZ R21, -R143, R21 ;  /* 0x000000158f157221 */ /* 0x000fe20000010100 */
[----:B------:R-:W-:Y:S01]  /*56c0*/  FMUL.FTZ R5, R4, R5 ;  /* 0x0000000504057220 */ /* 0x000fe20000410000 */
[----:B------:R-:W-:Y:S01]  /*56d0*/  FMUL.FTZ R4, R48, R16 ;  /* 0x0000001030047220 */ /* 0x000fe20000410000 */
[----:B------:R-:W-:Y:S01]  /*56e0*/  FFMA.FTZ R16, -R45, R45, 1 ;  /* 0x3f8000002d107423 */ /* 0x000fe2000001012d */
[----:B------:R1:W5:Y:S01]  /*56f0*/  LDL.LU R48, [R1+0x78] ;  /* 0x0000780001307983 */ /* 0x0003620000300800 */
[----:B------:R-:W-:Y:S01]  /*5700*/  FMUL.FTZ R134, R43, R21 ;  /* 0x000000152b867220 */ /* 0x000fe20000410000 */
[----:B------:R-:W-:Y:S01]  /*5710*/  FFMA.FTZ R20, -R42, R42, 1 ;  /* 0x3f8000002a147423 */ /* 0x000fe2000001012a */
[----:B------:R-:W-:Y:S01]  /*5720*/  FFMA.FTZ R21, -R41, R41, 1 ;  /* 0x3f80000029157423 */ /* 0x000fe20000010129 */
[----:B------:R1:W5:Y:S01]  /*5730*/  LDL.LU R47, [R1+0x74] ;  /* 0x00007400012f7983 */ /* 0x0003620000300800 */
[----:B------:R-:W-:Y:S01]  /*5740*/  FADD.FTZ R33, -R143, R33 ;  /* 0x000000218f217221 */ /* 0x000fe20000010100 */
[C---:B---3--:R-:W-:Y:S01]  /*5750*/  FADD.FTZ R6, -R142.reuse, R6 ;  /* 0x000000068e067221 */ /* 0x048fe20000010100 */
[----:B------:R-:W-:Y:S01]  /*5760*/  FADD.FTZ R7, -R142, R7 ;  /* 0x000000078e077221 */ /* 0x000fe20000010100 */
[----:B------:R1:W5:Y:S01]  /*5770*/  LDL.LU R46, [R1+0x70] ;  /* 0x00007000012e7983 */ /* 0x0003620000300800 */
[----:B------:R-:W-:Y:S01]  /*5780*/  FMUL.FTZ R33, R38, R33 ;  /* 0x0000002126217220 */ /* 0x000fe20000410000 */
[----:B------:R-:W-:Y:S01]  /*5790*/  FMUL.FTZ R6, R37, R6 ;  /* 0x0000000625067220 */ /* 0x000fe20000410000 */
[----:B------:R-:W-:Y:S01]  /*57a0*/  FMUL.FTZ R0, R239, R0 ;  /* 0x00000000ef007220 */ /* 0x000fe20000410000 */
[----:B------:R1:W5:Y:S01]  /*57b0*/  LDL.LU R45, [R1+0x6c] ;  /* 0x00006c00012d7983 */ /* 0x0003620000300800 */
[----:B------:R-:W-:Y:S01]  /*57c0*/  FMUL.FTZ R20, R20, UR15 ;  /* 0x0000000f14147c20 */ /* 0x000fe20008410000 */
[----:B------:R-:W-:Y:S01]  /*57d0*/  FMUL.FTZ R17, R17, UR15 ;  /* 0x0000000f11117c20 */ /* 0x000fe20008410000 */
[----:B------:R-:W-:Y:S01]  /*57e0*/  FMUL.FTZ R21, R21, UR15 ;  /* 0x0000000f15157c20 */ /* 0x000fe20008410000 */
[----:B------:R1:W5:Y:S01]  /*57f0*/  LDL.LU R44, [R1+0x68] ;  /* 0x00006800012c7983 */ /* 0x0003620000300800 */
[----:B------:R-:W-:Y:S01]  /*5800*/  FMUL.FTZ R16, R16, UR15 ;  /* 0x0000000f10107c20 */ /* 0x000fe20008410000 */
[----:B------:R-:W-:Y:S01]  /*5810*/  FMUL.FTZ R17, R4, R17 ;  /* 0x0000001104117220 */ /* 0x000fe20000410000 */
[----:B------:R-:W-:Y:S01]  /*5820*/  F2FP.F16.F32.PACK_AB R5, R5, R0 ;  /* 0x000000000505723e */ /* 0x000fe200000000ff */
[----:B------:R1:W5:Y:S01]  /*5830*/  LDL.LU R43, [R1+0x64] ;  /* 0x00006400012b7983 */ /* 0x0003620000300800 */
[----:B------:R-:W-:Y:S01]  /*5840*/  FMUL.FTZ R16, R132, R16 ;  /* 0x0000001084107220 */ /* 0x000fe20000410000 */
[----:B------:R-:W-:Y:S01]  /*5850*/  FMUL.FTZ R0, R133, R20 ;  /* 0x0000001485007220 */ /* 0x000fe20000410000 */
[----:B------:R-:W-:Y:S01]  /*5860*/  FMUL.FTZ R21, R134, R21 ;  /* 0x0000001586157220 */ /* 0x000fe20000410000 */
[----:B------:R1:W5:Y:S01]  /*5870*/  LDL.LU R42, [R1+0x60] ;  /* 0x00006000012a7983 */ /* 0x0003620000300800 */
[----:B------:R-:W-:Y:S01]  /*5880*/  FFMA.FTZ R20, -R233, R233, 1 ;  /* 0x3f800000e9147423 */ /* 0x000fe200000101e9 */
[----:B------:R-:W-:Y:S01]  /*5890*/  F2FP.F16.F32.PACK_AB R16, R16, R17 ;  /* 0x000000111010723e */ /* 0x000fe200000000ff */
[----:B------:R-:W-:Y:S01]  /*58a0*/  FADD.FTZ R17, -R143, R32 ;  /* 0x000000208f117221 */ /* 0x000fe20000010100 */
[----:B------:R1:W5:Y:S01]  /*58b0*/  LDL.LU R41, [R1+0x5c] ;  /* 0x00005c0001297983 */ /* 0x0003620000300800 */
[----:B------:R-:W-:Y:S01]  /*58c0*/  FFMA.FTZ R32, -R40, R40, 1 ;  /* 0x3f80000028207423 */ /* 0x000fe20000010128 */
[----:B------:R-:W-:Y:S01]  /*58d0*/  F2FP.F16.F32.PACK_AB R21, R21, R0 ;  /* 0x000000001515723e */ /* 0x000fe200000000ff */
[----:B------:R-:W-:Y:S01]  /*58e0*/  FMUL.FTZ R0, R39, R17 ;  /* 0x0000001127007220 */ /* 0x000fe20000410000 */
[----:B------:R1:W5:Y:S01]  /*58f0*/  LDL.LU R40, [R1+0x58] ;  /* 0x0000580001287983 */ /* 0x0003620000300800 */
[----:B------:R-:W-:Y:S01]  /*5900*/  FMUL.FTZ R32, R32, UR15 ;  /* 0x0000000f20207c20 */ /* 0x000fe20008410000 */
[----:B------:R-:W-:Y:S01]  /*5910*/  FFMA.FTZ R17, -R232, R232, 1 ;  /* 0x3f800000e8117423 */ /* 0x000fe200000101e8 */
[----:B------:R-:W-:Y:S01]  /*5920*/  FMUL.FTZ R20, R20, UR15 ;  /* 0x0000000f14147c20 */ /* 0x000fe20008410000 */
[----:B------:R1:W5:Y:S01]  /*5930*/  LDL.LU R39, [R1+0x54] ;  /* 0x0000540001277983 */ /* 0x0003620000300800 */
[----:B------:R-:W-:Y:S01]  /*5940*/  FMUL.FTZ R32, R0, R32 ;  /* 0x0000002000207220 */ /* 0x000fe20000410000 */
[----:B------:R-:W-:Y:S01]  /*5950*/  FMUL.FTZ R0, R36, R7 ;  /* 0x0000000724007220 */ /* 0x000fe20000410000 */
[----:B------:R-:W-:Y:S01]  /*5960*/  FFMA.FTZ R7, -R231, R231, 1 ;  /* 0x3f800000e7077423 */ /* 0x000fe200000101e7 */
[----:B------:R1:W5:Y:S01]  /*5970*/  LDL.LU R38, [R1+0x50] ;  /* 0x0000500001267983 */ /* 0x0003620000300800 */
[----:B------:R-:W-:Y:S01]  /*5980*/  FMUL.FTZ R17, R17, UR15 ;  /* 0x0000000f11117c20 */ /* 0x000fe20008410000 */
[----:B------:R-:W-:Y:S02]  /*5990*/  IMAD.MOV.U32 R4, RZ, RZ, R147 ;  /* 0x000000ffff047224 */ /* 0x000fe400078e0093 */
[----:B------:R-:W-:Y:S01]  /*59a0*/  FMUL.FTZ R7, R7, UR15 ;  /* 0x0000000f07077c20 */ /* 0x000fe20008410000 */
[----:B------:R1:W5:Y:S01]  /*59b0*/  LDL.LU R37, [R1+0x4c] ;  /* 0x00004c0001257983 */ /* 0x0003620000300800 */
[----:B------:R-:W-:Y:S01]  /*59c0*/  @P0 IADD3 R4, PT, PT, R149, -0x20, RZ ;  /* 0xffffffe095040810 */ /* 0x000fe20007ffe0ff */
[C---:B------:R-:W-:Y:S01]  /*59d0*/  IMAD.SHL.U32 R233, R230.reuse, 0x10, RZ ;  /* 0x00000010e6e97824 */ /* 0x040fe200078e00ff */
[C---:B------:R-:W-:Y:S01]  /*59e0*/  SHF.L.U32 R232, R230.reuse, 0x2, RZ ;  /* 0x00000002e6e87819 */ /* 0x040fe200000006ff */
[----:B------:R1:W5:Y:S01]  /*59f0*/  LDL.LU R36, [R1+0x48] ;  /* 0x0000480001247983 */ /* 0x0003620000300800 */
[----:B------:R-:W-:Y:S01]  /*5a00*/  SHF.L.U32 R231, R230, 0x5, RZ ;  /* 0x00000005e6e77819 */ /* 0x000fe200000006ff */
[----:B------:R-:W-:Y:S01]  /*5a10*/  FMUL.FTZ R20, R33, R20 ;  /* 0x0000001421147220 */ /* 0x000fe20000410000 */
[----:B------:R-:W-:Y:S01]  /*5a20*/  FMUL.FTZ R17, R6, R17 ;  /* 0x0000001106117220 */ /* 0x000fe20000410000 */
[----:B------:R-:W-:Y:S01]  /*5a30*/  FMUL.FTZ R7, R0, R7 ;  /* 0x0000000700077220 */ /* 0x000fe20000410000 */
[----:B------:R-:W-:Y:S06]  /*5a40*/  BRA.U !UP0, `(.L_x_278) ;  /* 0x0000000108ac7547 */ /* 0x000fec000b800000 */
[----:B------:R-:W2:Y:S01]  /*5a50*/  LDL.LU.64 R134, [R1+0x28] ;  /* 0x0000280001867983 */ /* 0x000ea20000300a00 */
[----:B------:R-:W-:Y:S01]  /*5a60*/  IMAD.SHL.U32 R6, R230, 0x8, RZ ;  /* 0x00000008e6067824 */ /* 0x000fe200078e00ff */
[----:B------:R-:W-:Y:S02]  /*5a70*/  ULOP3.LUT UR14, UR47, 0x1, URZ, 0xc0, !UPT ;  /* 0x000000012f0e7892 */ /* 0x000fe4000f8ec0ff */
[----:B------:R-:W3:Y:S02]  /*5a80*/  LDL.LU R132, [R1+0x30] ;  /* 0x0000300001847983 */ /* 0x000ee40000300800 */
[----:B------:R-:W-:Y:S01]  /*5a90*/  LOP3.LUT R6, R6, 0x18, RZ, 0xc0, !PT ;  /* 0x0000001806067812 */ /* 0x000fe200078ec0ff */
[----:B------:R-:W-:Y:S03]  /*5aa0*/  UISETP.NE.U32.AND UP1, UPT, UR14, 0x1, UPT ;  /* 0x000000010e00788c */ /* 0x000fe6000bf25070 */
[C---:B------:R-:W-:Y:S01]  /*5ab0*/  LOP3.LUT R0, R6.reuse, 0x20, RZ, 0xfc, !PT ;  /* 0x0000002006007812 */ /* 0x040fe200078efcff */
[----:B------:R-:W-:Y:S01]  /*5ac0*/  USEL UR14, UR34, 0x3000, !UP1 ;  /* 0x00003000220e7887 */ /* 0x000fe2000c800000 */
[----:B------:R-:W-:Y:S02]  /*5ad0*/  ISETP.GE.AND P5, PT, R6, UR5, PT ;  /* 0x0000000506007c0c */ /* 0x000fe4000bfa6270 */
[----:B------:R-:W-:Y:S02]  /*5ae0*/  ISETP.GE.AND P4, PT, R0, UR5, PT ;  /* 0x0000000500007c0c */ /* 0x000fe4000bf86270 */
[----:B------:R-:W-:Y:S01]  /*5af0*/  LOP3.LUT R0, R6, 0x40, RZ, 0xfc, !PT ;  /* 0x0000004006007812 */ /* 0x000fe200078efcff */
[----:B------:R-:W-:Y:S01]  /*5b00*/  VIADD R252, R252, UR14 ;  /* 0x0000000efcfc7c36 */ /* 0x000fe20008000000 */
[----:B------:R-:W-:Y:S01]  /*5b10*/  IADD3 R6, P6, PT, RZ, -UR35, RZ ;  /* 0x80000023ff067c10 */ /* 0x000fe2000ffde0ff */
[----:B------:R-:W-:Y:S01]  /*5b20*/  VIADD R221, R221, UR14 ;  /* 0x0000000edddd7c36 */ /* 0x000fe20008000000 */
[----:B------:R-:W-:Y:S03]  /*5b30*/  ISETP.GE.AND P0, PT, R0, UR5, PT ;  /* 0x0000000500007c0c */ /* 0x000fe6000bf06270 */
[----:B------:R-:W-:Y:S05]  /*5b40*/  IMAD.X R0, RZ, RZ, ~UR16, P6 ;  /* 0x80000010ff007e24 */ /* 0x000fea000b0e06ff */
[----:B------:R-:W-:Y:S01]  /*5b50*/  SHF.R.S64 R6, R6, 0x1f, R0 ;  /* 0x0000001f06067819 */ /* 0x000fe20000001000 */
[----:B---3--:R-:W-:Y:S03]  /*5b60*/  VIADD R132, R132, UR14 ;  /* 0x0000000e84847c36 */ /* 0x008fe60008000000 */
[----:B--2---:R-:W-:Y:S02]  /*5b70*/  IADD3 R6, P6, PT, R134, R6, RZ ;  /* 0x0000000686067210 */ /* 0x004fe40007fde0ff */
[----:B------:R2:W-:Y:S02]  /*5b80*/  STL [R1+0x30], R132 ;  /* 0x0000308401007387 */ /* 0x0005e40000100800 */
[----:B------:R-:W-:Y:S01]  /*5b90*/  LEA.HI.X.SX32 R0, R0, R135, 0x1, P6 ;  /* 0x0000008700007211 */ /* 0x000fe200030f0eff */
[----:B------:R-:W-:Y:S04]  /*5ba0*/  IMAD.MOV.U32 R134, RZ, RZ, R6 ;  /* 0x000000ffff867224 */ /* 0x000fe800078e0006 */
[----:B------:R-:W-:Y:S05]  /*5bb0*/  IMAD.MOV.U32 R135, RZ, RZ, R0 ;  /* 0x000000ffff877224 */ /* 0x000fea00078e0000 */
        /* <DEDUP_REMOVED lines=18> */
[----:B------:R2:W-:Y:S04]  /*5ce0*/  STL.64 [R1+0x28], R134 ;  /* 0x0000288601007387 */ /* 0x0005e80000100a00 */
[----:B------:R-:W0:Y:S02]  /*5cf0*/  LDGDEPBAR ;  /* 0x00000000000079af */ /* 0x000e240000000000 */
.L_x_278:
[----:B--2---:R-:W2:Y:S01]  /*5d00*/  LDL.LU R135, [R1+0xc] ;  /* 0x00000c0001877983 */ /* 0x004ea20000300800 */
[C---:B------:R-:W-:Y:S01]  /*5d10*/  FADD.FTZ R19, -R142.reuse, R19 ;  /* 0x000000138e137221 */ /* 0x040fe20000010100 */
[----:B------:R-:W-:Y:S01]  /*5d20*/  FFMA.FTZ R6, -R155, R155, 1 ;  /* 0x3f8000009b067423 */ /* 0x000fe2000001019b */
[----:B------:R-:W-:Y:S02]  /*5d30*/  FADD.FTZ R34, -R142, R34 ;  /* 0x000000228e227221 */ /* 0x000fe40000010100 */
[----:B------:R-:W3:Y:S01]  /*5d40*/  LDL.LU R134, [R1+0x8] ;  /* 0x0000080001867983 */ /* 0x000ee20000300800 */
[----:B------:R-:W-:Y:S01]  /*5d50*/  FMUL.FTZ R19, R234, R19 ;  /* 0x00000013ea137220 */ /* 0x000fe20000410000 */
[----:B------:R-:W-:Y:S01]  /*5d60*/  FMUL.FTZ R6, R6, UR15 ;  /* 0x0000000f06067c20 */ /* 0x000fe20008410000 */
[----:B------:R-:W-:Y:S02]  /*5d70*/  MOV R33, 0x10 ;  /* 0x0000001000217802 */ /* 0x000fe40000000f00 */
[----:B------:R-:W4:Y:S01]  /*5d80*/  LDL.LU R133, [R1+0x4] ;  /* 0x0000040001857983 */ /* 0x000f220000300800 */
[----:B------:R-:W-:Y:S01]  /*5d90*/  FMUL.FTZ R34, R157, R34 ;  /* 0x000000229d227220 */ /* 0x000fe20000410000 */
[----:B------:R-:W-:Y:S01]  /*5da0*/  FMUL.FTZ R19, R19, R6 ;  /* 0x0000000613137220 */ /* 0x000fe20000410000 */
[----:B------:R-:W-:Y:S02]  /*5db0*/  FFMA.FTZ R6, -R146, R146, 1 ;  /* 0x3f80000092067423 */ /* 0x000fe40000010192 */
[----:B------:R-:W4:Y:S01]  /*5dc0*/  LDL.LU R132, [R1] ;  /* 0x0000000001847983 */ /* 0x000f220000300800 */
[----:B------:R-:W-:Y:S01]  /*5dd0*/  F2FP.F16.F32.PACK_AB R0, R7, R17 ;  /* 0x000000110700723e */ /* 0x000fe200000000ff */
[----:B------:R-:W-:Y:S01]  /*5de0*/  FADD.FTZ R22, -R142, R22 ;  /* 0x000000168e167221 */ /* 0x000fe20000010100 */
[----:B------:R-:W-:Y:S02]  /*5df0*/  FMUL.FTZ R6, R6, UR15 ;  /* 0x0000000f06067c20 */ /* 0x000fe40008410000 */
[----:B------:R1:W-:Y:S01]  /*5e00*/  STS [R144+0xf000], R5 ;  /* 0x00f0000590007388 */ /* 0x0003e20000000800 */
[----:B------:R-:W-:Y:S01]  /*5e10*/  SEL R33, R33, 0xfffffff0, !P1 ;  /* 0xfffffff021217807 */ /* 0x000fe20004800000 */
[----:B------:R-:W-:Y:S01]  /*5e20*/  FMUL.FTZ R22, R158, R22 ;  /* 0x000000169e167220 */ /* 0x000fe20000410000 */
[----:B------:R-:W-:Y:S02]  /*5e30*/  FMUL.FTZ R34, R34, R6 ;  /* 0x0000000622227220 */ /* 0x000fe40000410000 */
[----:B------:R1:W-:Y:S01]  /*5e40*/  STS [R144+0xf400], R0 ;  /* 0x00f4000090007388 */ /* 0x0003e20000000800 */
[----:B------:R-:W-:Y:S01]  /*5e50*/  IADD3 R6, PT, PT, R144, R33, RZ ;  /* 0x0000002190067210 */ /* 0x000fe20007ffe0ff */
[----:B------:R-:W-:Y:S01]  /*5e60*/  FADD.FTZ R18, -R142, R18 ;  /* 0x000000128e127221 */ /* 0x000fe20000010100 */
[----:B------:R-:W-:Y:S01]  /*5e70*/  F2FP.F16.F32.PACK_AB R20, R20, R32 ;  /* 0x000000201414723e */ /* 0x000fe200000000ff */
[C---:B------:R-:W-:Y:S01]  /*5e80*/  FADD.FTZ R23, -R142.reuse, R23 ;  /* 0x000000178e177221 */ /* 0x040fe20000010100 */
[----:B------:R-:W-:Y:S01]  /*5e90*/  FFMA.FTZ R7, -R153, R153, 1 ;  /* 0x3f80000099077423 */ /* 0x000fe20000010199 */
[----:B------:R1:W-:Y:S01]  /*5ea0*/  STS [R6+0xf000], R16 ;  /* 0x00f0001006007388 */ /* 0x0003e20000000800 */
[----:B------:R-:W-:Y:S01]  /*5eb0*/  FADD.FTZ R35, -R142, R35 ;  /* 0x000000238e237221 */ /* 0x000fe20000010100 */
[----:B------:R-:W-:Y:S01]  /*5ec0*/  FMUL.FTZ R18, R171, R18 ;  /* 0x00000012ab127220 */ /* 0x000fe20000410000 */
[----:B-----5:R-:W-:Y:S01]  /*5ed0*/  FADD.FTZ R9, -R141, R9 ;  /* 0x000000098d097221 */ /* 0x020fe20000010100 */
[----:B------:R-:W-:Y:S01]  /*5ee0*/  FMUL.FTZ R23, R159, R23 ;  /* 0x000000179f177220 */ /* 0x000fe20000410000 */
[----:B------:R-:W-:Y:S01]  /*5ef0*/  FMUL.FTZ R7, R7, UR15 ;  /* 0x0000000f07077c20 */ /* 0x000fe20008410000 */
[----:B------:R-:W-:Y:S01]  /*5f00*/  FMUL.FTZ R35, R156, R35 ;  /* 0x000000239c237220 */ /* 0x000fe20000410000 */
[C---:B------:R-:W-:Y:S01]  /*5f10*/  FADD.FTZ R8, -R141.reuse, R8 ;  /* 0x000000088d087221 */ /* 0x040fe20000010100 */
[C---:B------:R-:W-:Y:S01]  /*5f20*/  FADD.FTZ R12, -R141.reuse, R12 ;  /* 0x0000000c8d0c7221 */ /* 0x040fe20000010100 */
[C---:B------:R-:W-:Y:S01]  /*5f30*/  FADD.FTZ R13, -R141.reuse, R13 ;  /* 0x0000000d8d0d7221 */ /* 0x040fe20000010100 */
[C---:B------:R-:W-:Y:S01]  /*5f40*/  FADD.FTZ R29, -R141.reuse, R29 ;  /* 0x0000001d8d1d7221 */ /* 0x040fe20000010100 */
[----:B------:R-:W-:Y:S01]  /*5f50*/  FADD.FTZ R25, -R141, R25 ;  /* 0x000000198d197221 */ /* 0x000fe20000010100 */
[----:B------:R-:W-:Y:S01]  /*5f60*/  FMUL.FTZ R12, R247, R12 ;  /* 0x0000000cf70c7220 */ /* 0x000fe20000410000 */
[----:B------:R-:W-:Y:S01]  /*5f70*/  FMUL.FTZ R13, R246, R13 ;  /* 0x0000000df60d7220 */ /* 0x000fe20000410000 */
[----:B------:R-:W-:Y:S01]  /*5f80*/  FMUL.FTZ R29, R240, R29 ;  /* 0x0000001df01d7220 */ /* 0x000fe20000410000 */
[----:B-1----:R-:W-:Y:S01]  /*5f90*/  FFMA.FTZ R5, -R154, R154, 1 ;  /* 0x3f8000009a057423 */ /* 0x002fe2000001019a */
[----:B------:R-:W-:Y:S01]  /*5fa0*/  FMUL.FTZ R25, R242, R25 ;  /* 0x00000019f2197220 */ /* 0x000fe20000410000 */
[----:B------:R-:W-:Y:S01]  /*5fb0*/  FADD.FTZ R15, -R140, R15 ;  /* 0x0000000f8c0f7221 */ /* 0x000fe20000010100 */
[----:B------:R-:W-:Y:S01]  /*5fc0*/  FADD.FTZ R28, -R141, R28 ;  /* 0x0000001c8d1c7221 */ /* 0x000fe20000010100 */
[----:B------:R-:W-:Y:S01]  /*5fd0*/  FMUL.FTZ R32, R5, UR15 ;  /* 0x0000000f05207c20 */ /* 0x000fe20008410000 */
[----:B------:R-:W-:Y:S01]  /*5fe0*/  FFMA.FTZ R5, -R150, R150, 1 ;  /* 0x3f80000096057423 */ /* 0x000fe20000010196 */
[----:B------:R-:W-:Y:S01]  /*5ff0*/  FFMA.FTZ R0, -R165, R165, 1 ;  /* 0x3f800000a5007423 */ /* 0x000fe200000101a5 */
[----:B------:R-:W-:Y:S01]  /*6000*/  FADD.FTZ R10, -R140, R10 ;  /* 0x0000000a8c0a7221 */ /* 0x000fe20000010100 */
[----:B------:R-:W-:Y:S01]  /*6010*/  FMUL.FTZ R32, R18, R32 ;  /* 0x0000002012207220 */ /* 0x000fe20000410000 */
[----:B------:R-:W-:Y:S01]  /*6020*/  FMUL.FTZ R5, R5, UR15 ;  /* 0x0000000f05057c20 */ /* 0x000fe20008410000 */
[----:B------:R-:W-:Y:S01]  /*6030*/  FMUL.FTZ R16, R250, R9 ;  /* 0x00000009fa107220 */ /* 0x000fe20000410000 */
[----:B------:R-:W-:Y:S01]  /*6040*/  FMUL.FTZ R18, R23, R7 ;  /* 0x0000000717127220 */ /* 0x000fe20000410000 */
[----:B------:R-:W-:Y:S01]  /*6050*/  FFMA.FTZ R9, -R170, R170, 1 ;  /* 0x3f800000aa097423 */ /* 0x000fe200000101aa */
[----:B------:R-:W-:Y:S01]  /*6060*/  FMUL.FTZ R22, R22, R5 ;  /* 0x0000000516167220 */ /* 0x000fe20000410000 */
[----:B------:R-:W-:Y:S01]  /*6070*/  FFMA.FTZ R5, -R145, R145, 1 ;  /* 0x3f80000091057423 */ /* 0x000fe20000010191 */
[----:B------:R-:W-:Y:S01]  /*6080*/  FFMA.FTZ R7, -R167, R167, 1 ;  /* 0x3f800000a7077423 */ /* 0x000fe200000101a7 */
[----:B------:R-:W-:Y:S01]  /*6090*/  FMUL.FTZ R9, R9, UR15 ;  /* 0x0000000f09097c20 */ /* 0x000fe20008410000 */
[----:B------:R-:W-:Y:S01]  /*60a0*/  FMUL.FTZ R0, R0, UR15 ;  /* 0x0000000f00007c20 */ /* 0x000fe20008410000 */
[----:B------:R-:W-:Y:S01]  /*60b0*/  FMUL.FTZ R5, R5, UR15 ;  /* 0x0000000f05057c20 */ /* 0x000fe20008410000 */
[----:B------:R-:W-:Y:S01]  /*60c0*/  FMUL.FTZ R7, R7, UR15 ;  /* 0x0000000f07077c20 */ /* 0x000fe20008410000 */
[----:B------:R-:W-:Y:S01]  /*60d0*/  F2FP.F16.F32.PACK_AB R18, R18, R22 ;  /* 0x000000161212723e */ /* 0x000fe200000000ff */
[C---:B------:R-:W-:Y:S01]  /*60e0*/  FADD.FTZ R14, -R140.reuse, R14 ;  /* 0x0000000e8c0e7221 */ /* 0x040fe20000010100 */
[----:B------:R-:W-:Y:S01]  /*60f0*/  FMUL.FTZ R17, R35, R5 ;  /* 0x0000000523117220 */ /* 0x000fe20000410000 */
[----:B------:R-:W-:Y:S01]  /*6100*/  F2FP.F16.F32.PACK_AB R5, R19, R32 ;  /* 0x000000201305723e */ /* 0x000fe200000000ff */
[----:B------:R-:W-:Y:S01]  /*6110*/  FMUL.FTZ R19, R251, R8 ;  /* 0x00000008fb137220 */ /* 0x000fe20000410000 */
[----:B------:R-:W-:Y:S01]  /*6120*/  FFMA.FTZ R8, -R169, R169, 1 ;  /* 0x3f800000a9087423 */ /* 0x000fe200000101a9 */
[----:B------:R-:W-:Y:S01]  /*6130*/  FMUL.FTZ R28, R241, R28 ;  /* 0x0000001cf11c7220 */ /* 0x000fe20000410000 */
[----:B------:R-:W-:Y:S01]  /*6140*/  FADD.FTZ R11, -R140, R11 ;  /* 0x0000000b8c0b7221 */ /* 0x000fe20000010100 */
[----:B------:R-:W-:Y:S01]  /*6150*/  FMUL.FTZ R23, R19, R9 ;  /* 0x0000000913177220 */ /* 0x000fe20000410000 */
[----:B------:R-:W-:Y:S01]  /*6160*/  FMUL.FTZ R19, R12, R7 ;  /* 0x000000070c137220 */ /* 0x000fe20000410000 */
[----:B------:R-:W-:Y:S01]  /*6170*/  FMUL.FTZ R12, R13, R0 ;  /* 0x000000000d0c7220 */ /* 0x000fe20000410000 */
[----:B------:R-:W-:Y:S01]  /*6180*/  FFMA.FTZ R0, -R151, R151, 1 ;  /* 0x3f80000097007423 */ /* 0x000fe20000010197 */
[----:B------:R-:W-:Y:S01]  /*6190*/  FMUL.FTZ R8, R8, UR15 ;  /* 0x0000000f08087c20 */ /* 0x000fe20008410000 */
[----:B------:R1:W-:Y:S01]  /*61a0*/  STS [R6+0xf400], R5 ;  /* 0x00f4000506007388 */ /* 0x0003e20000000800 */
[----:B------:R-:W-:Y:S01]  /*61b0*/  FFMA.FTZ R7, -R152, R152, 1 ;  /* 0x3f80000098077423 */ /* 0x000fe20000010198 */
[----:B------:R-:W-:Y:S01]  /*61c0*/  FMUL.FTZ R0, R0, UR15 ;  /* 0x0000000f00007c20 */ /* 0x000fe20008410000 */
[----:B------:R-:W-:Y:S01]  /*61d0*/  FMUL.FTZ R22, R16, R8 ;  /* 0x0000000810167220 */ /* 0x000fe20000410000 */
[----:B------:R-:W-:Y:S01]  /*61e0*/  FFMA.FTZ R8, -R160, R160, 1 ;  /* 0x3f800000a0087423 */ /* 0x000fe200000101a0 */
[----:B------:R-:W-:Y:S01]  /*61f0*/  FMUL.FTZ R7, R7, UR15 ;  /* 0x0000000f07077c20 */ /* 0x000fe20008410000 */
[----:B------:R-:W-:Y:S01]  /*6200*/  FMUL.FTZ R16, R29, R0 ;  /* 0x000000001d107220 */ /* 0x000fe20000410000 */
[----:B------:R-:W-:Y:S01]  /*6210*/  F2FP.F16.F32.PACK_AB R12, R12, R19 ;  /* 0x000000130c0c723e */ /* 0x000fe200000000ff */
[----:B------:R-:W-:Y:S01]  /*6220*/  FMUL.FTZ R8, R8, UR15 ;  /* 0x0000000f08087c20 */ /* 0x000fe20008410000 */
[----:B------:R-:W-:Y:S01]  /*6230*/  F2FP.F16.F32.PACK_AB R0, R22, R23 ;  /* 0x000000171600723e */ /* 0x000fe200000000ff */
[----:B------:R-:W-:Y:S01]  /*6240*/  FMUL.FTZ R28, R28, R7 ;  /* 0x000000071c1c7220 */ /* 0x000fe20000410000 */
[----:B------:R-:W-:Y:S01]  /*6250*/  FFMA.FTZ R7, -R237, R237, 1 ;  /* 0x3f800000ed077423 */ /* 0x000fe200000101ed */
[----:B------:R-:W-:Y:S01]  /*6260*/  FMUL.FTZ R13, R25, R8 ;  /* 0x00000008190d7220 */ /* 0x000fe20000410000 */
[----:B------:R-:W-:Y:S01]  /*6270*/  FFMA.FTZ R8, -R238, R238, 1 ;  /* 0x3f800000ee087423 */ /* 0x000fe200000101ee */
[----:B------:R1:W-:Y:S01]  /*6280*/  STS [R144+0x10000], R0 ;  /* 0x0100000090007388 */ /* 0x0003e20000000800 */
[----:B------:R-:W-:Y:S01]  /*6290*/  FADD.FTZ R30, -R140, R30 ;  /* 0x0000001e8c1e7221 */ /* 0x000fe20000010100 */
[----:B------:R-:W-:Y:S01]  /*62a0*/  FMUL.FTZ R7, R7, UR15 ;  /* 0x0000000f07077c20 */ /* 0x000fe20008410000 */
[----:B------:R-:W-:Y:S01]  /*62b0*/  FMUL.FTZ R8, R8, UR15 ;  /* 0x0000000f08087c20 */ /* 0x000fe20008410000 */
[----:B------:R-:W-:Y:S01]  /*62c0*/  FADD.FTZ R24, -R141, R24 ;  /* 0x000000188d187221 */ /* 0x000fe20000010100 */
[----:B------:R-:W-:Y:S01]  /*62d0*/  FMUL.FTZ R30, R245, R30 ;  /* 0x0000001ef51e7220 */ /* 0x000fe20000410000 */
[----:B------:R-:W-:Y:S01]  /*62e0*/  FFMA.FTZ R9, -R161, R161, 1 ;  /* 0x3f800000a1097423 */ /* 0x000fe200000101a1 */
[C---:B------:R-:W-:Y:S01]  /*62f0*/  FADD.FTZ R31, -R140.reuse, R31 ;  /* 0x0000001f8c1f7221 */ /* 0x040fe20000010100 */
[----:B------:R-:W-:Y:S01]  /*6300*/  FMUL.FTZ R24, R243, R24 ;  /* 0x00000018f3187220 */ /* 0x000fe20000410000 */
[----:B------:R-:W-:Y:S01]  /*6310*/  FADD.FTZ R27, -R140, R27 ;  /* 0x0000001b8c1b7221 */ /* 0x000fe20000010100 */
[----:B------:R-:W-:Y:S01]  /*6320*/  FMUL.FTZ R9, R9, UR15 ;  /* 0x0000000f09097c20 */ /* 0x000fe20008410000 */
[----:B-1----:R-:W-:Y:S01]  /*6330*/  FFMA.FTZ R5, -R236, R236, 1 ;  /* 0x3f800000ec057423 */ /* 0x002fe200000101ec */
[----:B------:R-:W-:Y:S01]  /*6340*/  FMUL.FTZ R31, R244, R31 ;  /* 0x0000001ff41f7220 */ /* 0x000fe20000410000 */
[----:B------:R-:W-:Y:S01]  /*6350*/  FMUL.FTZ R27, R248, R27 ;  /* 0x0000001bf81b7220 */ /* 0x000fe20000410000 */
[----:B------:R-:W-:Y:S01]  /*6360*/  FMUL.FTZ R24, R24, R9 ;  /* 0x0000000918187220 */ /* 0x000fe20000410000 */
[----:B------:R-:W-:Y:S01]  /*6370*/  FMUL.FTZ R5, R5, UR15 ;  /* 0x0000000f05057c20 */ /* 0x000fe20008410000 */
[----:B------:R-:W-:Y:S01]  /*6380*/  F2FP.F16.F32.PACK_AB R17, R17, R34 ;  /* 0x000000221111723e */ /* 0x000fe200000000ff */
[----:B------:R-:W4:Y:S01]  /*6390*/  LDL.LU.64 R150, [R1+0x10] ;  /* 0x0000100001967983 */ /* 0x000f220000300a00 */
[----:B------:R-:W-:Y:S01]  /*63a0*/  F2FP.F16.F32.PACK_AB R16, R16, R28 ;  /* 0x0000001c1010723e */ /* 0x000fe200000000ff */
[----:B------:R-:W1:Y:S01]  /*63b0*/  LDC R149, c[0x0][0x44c] ;  /* 0x00011300ff957b82 */ /* 0x000e620000000800 */
[----:B------:R-:W-:Y:S01]  /*63c0*/  F2FP.F16.F32.PACK_AB R13, R13, R24 ;  /* 0x000000180d0d723e */ /* 0x000fe200000000ff */
[----:B------:R-:W-:Y:S04]  /*63d0*/  FFMA.FTZ R0, -R235, R235, 1 ;  /* 0x3f800000eb007423 */ /* 0x000fe800000101eb */
[----:B------:R-:W-:Y:S01]  /*63e0*/  FMUL.FTZ R0, R0, UR15 ;  /* 0x0000000f00007c20 */ /* 0x000fe20008410000 */
[----:B-1----:R-:W-:Y:S02]  /*63f0*/  IMAD R165, R149, UR8, RZ ;  /* 0x0000000895a57c24 */ /* 0x002fe4000f8e02ff */
[----:B--2---:R-:W-:Y:S04]  /*6400*/  FMUL.FTZ R10, R135, R10 ;  /* 0x0000000a870a7220 */ /* 0x004fe80000410000 */
[----:B------:R-:W-:Y:S01]  /*6410*/  FMUL.FTZ R19, R10, R8 ;  /* 0x000000080a137220 */ /* 0x000fe20000410000 */
[----:B---3--:R-:W-:Y:S01]  /*6420*/  FMUL.FTZ R11, R134, R11 ;  /* 0x0000000b860b7220 */ /* 0x008fe20000410000 */
[----:B----4-:R-:W-:Y:S03]  /*6430*/  FMUL.FTZ R14, R133, R14 ;  /* 0x0000000e850e7220 */ /* 0x010fe60000410000 */
[----:B------:R-:W-:Y:S01]  /*6440*/  FMUL.FTZ R11, R11, R7 ;  /* 0x000000070b0b7220 */ /* 0x000fe20000410000 */
[----:B------:R-:W-:Y:S01]  /*6450*/  FADD.FTZ R7, -R140, R26 ;  /* 0x0000001a8c077221 */ /* 0x000fe20000010100 */
[----:B------:R-:W-:Y:S01]  /*6460*/  FMUL.FTZ R15, R132, R15 ;  /* 0x0000000f840f7220 */ /* 0x000fe20000410000 */
[----:B------:R-:W-:Y:S01]  /*6470*/  FMUL.FTZ R14, R14, R5 ;  /* 0x000000050e0e7220 */ /* 0x000fe20000410000 */
[----:B------:R-:W-:Y:S01]  /*6480*/  FFMA.FTZ R5, -R168, R168, 1 ;  /* 0x3f800000a8057423 */ /* 0x000fe200000101a8 */
[----:B------:R-:W-:Y:S01]  /*6490*/  FMUL.FTZ R7, R249, R7 ;  /* 0x00000007f9077220 */ /* 0x000fe20000410000 */
[----:B------:R-:W-:Y:S01]  /*64a0*/  FMUL.FTZ R15, R15, R0 ;  /* 0x000000000f0f7220 */ /* 0x000fe20000410000 */
[----:B------:R-:W-:Y:S01]  /*64b0*/  FFMA.FTZ R0, -R166, R166, 1 ;  /* 0x3f800000a6007423 */ /* 0x000fe200000101a6 */
[----:B------:R-:W-:Y:S03]  /*64c0*/  FMUL.FTZ R8, R5, UR15 ;  /* 0x0000000f05087c20 */ /* 0x000fe60008410000 */
[----:B------:R-:W-:Y:S01]  /*64d0*/  FMUL.FTZ R10, R0, UR15 ;  /* 0x0000000f000a7c20 */ /* 0x000fe20008410000 */
[----:B------:R-:W-:Y:S01]  /*64e0*/  FFMA.FTZ R0, -R164, R164, 1 ;  /* 0x3f800000a4007423 */ /* 0x000fe200000101a4 */
[----:B------:R-:W-:Y:S02]  /*64f0*/  FMUL.FTZ R8, R27, R8 ;  /* 0x000000081b087220 */ /* 0x000fe40000410000 */
[----:B------:R-:W-:Y:S01]  /*6500*/  FMUL.FTZ R10, R7, R10 ;  /* 0x0000000a070a7220 */ /* 0x000fe20000410000 */
[----:B------:R-:W-:Y:S01]  /*6510*/  FMUL.FTZ R5, R0, UR15 ;  /* 0x0000000f00057c20 */ /* 0x000fe20008410000 */
[----:B------:R-:W-:Y:S01]  /*6520*/  FFMA.FTZ R7, -R162, R162, 1 ;  /* 0x3f800000a2077423 */ /* 0x000fe200000101a2 */
[--C-:B------:R-:W-:Y:S02]  /*6530*/  SHF.R.U32.HI R0, RZ, 0x4, R230.reuse ;  /* 0x00000004ff007819 */ /* 0x100fe400000116e6 */
[----:B------:R-:W-:Y:S01]  /*6540*/  FMUL.FTZ R30, R30, R5 ;  /* 0x000000051e1e7220 */ /* 0x000fe20000410000 */
[----:B------:R-:W-:Y:S01]  /*6550*/  F2FP.F16.F32.PACK_AB R5, R11, R19 ;  /* 0x000000130b05723e */ /* 0x000fe200000000ff */
[----:B------:R-:W-:Y:S01]  /*6560*/  FMUL.FTZ R7, R7, UR15 ;  /* 0x0000000f07077c20 */ /* 0x000fe20008410000 */
[----:B------:R-:W-:Y:S02]  /*6570*/  F2FP.F16.F32.PACK_AB R8, R8, R10 ;  /* 0x0000000a0808723e */ /* 0x000fe400000000ff */
[----:B------:R-:W-:Y:S01]  /*6580*/  LOP3.LUT R164, R0, 0x8, RZ, 0xc0, !PT ;  /* 0x0000000800a47812 */ /* 0x000fe200078ec0ff */
[----:B------:R1:W-:Y:S01]  /*6590*/  STS [R144+0x10400], R5 ;  /* 0x0104000590007388 */ /* 0x0003e20000000800 */
[----:B------:R-:W-:Y:S01]  /*65a0*/  FMUL.FTZ R9, R31, R7 ;  /* 0x000000071f097220 */ /* 0x000fe20000410000 */
[----:B------:R-:W-:Y:S03]  /*65b0*/  F2FP.F16.F32.PACK_AB R7, R15, R14 ;  /* 0x0000000e0f07723e */ /* 0x000fe600000000ff */
[----:B------:R-:W-:Y:S01]  /*65c0*/  STS [R6+0x10000], R12 ;  /* 0x0100000c06007388 */ /* 0x000fe20000000800 */
[----:B------:R-:W-:Y:S02]  /*65d0*/  LOP3.LUT R0, R164, 0x10, R230, 0xf8, !PT ;  /* 0x00000010a4007812 */ /* 0x000fe400078ef8e6 */
[----:B------:R-:W-:Y:S02]  /*65e0*/  F2FP.F16.F32.PACK_AB R9, R9, R30 ;  /* 0x0000001e0909723e */ /* 0x000fe400000000ff */
[----:B------:R-:W-:Y:S01]  /*65f0*/  STS [R6+0x10400], R7 ;  /* 0x0104000706007388 */ /* 0x000fe20000000800 */
[--C-:B------:R-:W-:Y:S04]  /*6600*/  LOP3.LUT R0, R0, 0xc0, R231.reuse, 0xf8, !PT ;  /* 0x000000c000007812 */ /* 0x100fe800078ef8e7 */
[----:B------:R-:W-:Y:S01]  /*6610*/  STS [R4+-0x4000], R21 ;  /* 0xffc0001504007388 */ /* 0x000fe20000000800 */
[----:B------:R-:W-:Y:S04]  /*6620*/  LOP3.LUT R0, R0, 0x18, R232, 0x78, !PT ;  /* 0x0000001800007812 */ /* 0x000fe800078e78e8 */
[----:B------:R-:W-:Y:S01]  /*6630*/  STS [R4+-0x3c00], R18 ;  /* 0xffc4001204007388 */ /* 0x000fe20000000800 */
[----:B------:R-:W-:Y:S04]  /*6640*/  LOP3.LUT R0, R0, 0x120, R231, 0xf8, !PT ;  /* 0x0000012000007812 */ /* 0x000fe800078ef8e7 */
[----:B------:R-:W-:Y:S02]  /*6650*/  LEA R0, R0, UR4, 0x1 ;  /* 0x0000000400007c11 */ /* 0x000fe4000f8e08ff */
[----:B-1----:R-:W-:Y:S05]  /*6660*/  IADD3 R5, PT, PT, R33, R4, RZ ;  /* 0x0000000421057210 */ /* 0x002fea0007ffe0ff */
[----:B------:R-:W-:Y:S05]  /*6670*/  STS [R5+-0x4000], R20 ;  /* 0xffc0001405007388 */ /* 0x000fea0000000800 */
[----:B------:R-:W-:Y:S05]  /*6680*/  STS [R5+-0x3c00], R17 ;  /* 0xffc4001105007388 */ /* 0x000fea0000000800 */
[----:B------:R-:W-:Y:S05]  /*6690*/  STS [R4+-0x3000], R13 ;  /* 0xffd0000d04007388 */ /* 0x000fea0000000800 */
[----:B------:R-:W-:Y:S05]  /*66a0*/  STS [R4+-0x2c00], R8 ;  /* 0xffd4000804007388 */ /* 0x000fea0000000800 */
[----:B------:R-:W-:Y:S05]  /*66b0*/  STS [R5+-0x3000], R16 ;  /* 0xffd0001005007388 */ /* 0x000fea0000000800 */
[----:B------:R-:W-:Y:S01]  /*66c0*/  STS [R5+-0x2c00], R9 ;  /* 0xffd4000905007388 */ /* 0x000fe20000000800 */
[----:B------:R-:W-:Y:S06]  /*66d0*/  BAR.SYNC.DEFER_BLOCKING 0x0 ;  /* 0x0000000000007b1d */ /* 0x000fec0000010000 */
[----:B------:R-:W-:Y:S05]  /*66e0*/  LDSM.16.MT88.4 R4, [R3+UR4+0x13000] ;  /* 0x013000040304783b */ /* 0x000fea0008004200 */
[----:B------:R-:W1:Y:S05]  /*66f0*/  LDSM.16.MT88.4 R8, [R0+0x6000] ;  /* 0x006000000008783b */ /* 0x000e6a0000004200 */
[----:B------:R-:W2:Y:S05]  /*6700*/  LDSM.16.MT88.4 R12, [R3+UR4+0x15000] ;  /* 0x01500004030c783b */ /* 0x000eaa0008004200 */
[----:B------:R-:W3:Y:S05]  /*6710*/  LDSM.16.MT88.4 R16, [R0+0x7000] ;  /* 0x007000000010783b */ /* 0x000eea0000004200 */
[----:B------:R-:W4:Y:S05]  /*6720*/  LDSM.16.MT88.4 R20, [R0+0x8000] ;  /* 0x008000000014783b */ /* 0x000f2a0000004200 */
[----:B------:R-:W-:Y:S05]  /*6730*/  LDSM.16.MT88.4 R24, [R3+UR4+0x13800] ;  /* 0x013800040318783b */ /* 0x000fea0008004200 */
[----:B------:R-:W4:Y:S05]  /*6740*/  LDSM.16.MT88.4 R28, [R0+0x6400] ;  /* 0x00640000001c783b */ /* 0x000f2a0000004200 */
[----:B------:R-:W4:Y:S05]  /*6750*/  LDSM.16.MT88.4 R32, [R3+UR4+0x15800] ;  /* 0x015800040320783b */ /* 0x000f2a0008004200 */
[----:B------:R-:W4:Y:S01]  /*6760*/  LDSM.16.MT88.4 R132, [R0+0x7400] ;  /* 0x007400000084783b */ /* 0x000f220000004200 */
[-C--:B-1----:R-:W-:Y:S04]  /*6770*/  HMMA.16816.F32 R36, R4, R8.reuse, R36 ;  /* 0x000000080424723c */ /* 0x082fe80000001824 */
[----:B------:R-:W-:Y:S05]  /*6780*/  LDSM.16.MT88.4 R136, [R0+0x6c00] ;  /* 0x006c00000088783b */ /* 0x000fea0000004200 */
[----:B------:R-:W-:Y:S01]  /*6790*/  LDSM.16.MT88.4 R140, [R3+UR4+0x16800] ;  /* 0x01680004038c783b */ /* 0x000fe20008004200 */
[C---:B--2---:R-:W-:Y:S04]  /*67a0*/  HMMA.16816.F32 R40, R12.reuse, R8, R40 ;  /* 0x000000080c28723c */ /* 0x044fe80000001828 */
[----:B------:R-:W-:Y:S04]  /*67b0*/  LDSM.16.MT88.4 R144, [R0+0x7c00] ;  /* 0x007c00000090783b */ /* 0x000fe80000004200 */
        /* <DEDUP_REMOVED lines=13> */
[----:B------:R-:W2:Y:S05]  /*6890*/  LDSM.16.MT88.4 R4, [R3+UR4+0x14000] ;  /* 0x014000040304783b */ /* 0x000eaa0008004200 */
        /* <DEDUP_REMOVED lines=14> */
[----:B------:R-:W1:Y:S01]  /*6980*/  LDSM.16.MT88.4 R32, [R0+0x8c00] ;  /* 0x008c00000020783b */ /* 0x000e620000004200 */
[----:B------:R-:W-:Y:S06]  /*6990*/  BAR.SYNC.DEFER_BLOCKING 0x0 ;  /* 0x0000000000007b1d */ /* 0x000fec0000010000 */
        /* <DEDUP_REMOVED lines=13> */
[----:B------:R-:W-:Y:S04]  /*6a70*/  LEA R4, -R165, RZ, 0x6 ;  /* 0x000000ffa5047211 */ /* 0x000fe800078e31ff */
[-C--:B------:R-:W-:Y:S05]  /*6a80*/  HMMA.16816.F32 R36, R132, R136.reuse, R36 ;  /* 0x000000888424723c */ /* 0x080fea0000001824 */
[C---:B------:R-:W-:Y:S03]  /*6a90*/  LEA R6, P0, R4.reuse, R150, 0x2 ;  /* 0x0000009604067211 */ /* 0x040fe600078010ff */
[C---:B------:R-:W-:Y:S04]  /*6aa0*/  HMMA.16816.F32 R40, R140.reuse, R136, R40 ;  /* 0x000000888c28723c */ /* 0x040fe80000001828 */
[----:B------:R-:W-:Y:S02]  /*6ab0*/  MOV R170, R6 ;  /* 0x0000000600aa7202 */ /* 0x000fe40000000f00 */
[----:B------:R-:W-:Y:S02]  /*6ac0*/  LEA.HI.X.SX32 R5, R4, R151, 0x2, P0 ;  /* 0x0000009704057211 */ /* 0x000fe400000f16ff */
[-C--:B------:R-:W-:Y:S03]  /*6ad0*/  HMMA.16816.F32 R44, R140, R138.reuse, R44 ;  /* 0x0000008a8c2c723c */ /* 0x080fe6000000182c */
[----:B------:R-:W-:Y:S02]  /*6ae0*/  MOV R171, R5 ;  /* 0x0000000500ab7202 */ /* 0x000fe40000000f00 */
[----:B------:R-:W-:Y:S03]  /*6af0*/  LOP3.LUT R4, R2, 0x1c0, RZ, 0xc0, !PT ;  /* 0x000001c002047812 */ /* 0x000fe600078ec0ff */
[C---:B------:R-:W-:Y:S01]  /*6b00*/  HMMA.16816.F32 R48, R132.reuse, R138, R48 ;  /* 0x0000008a8430723c */ /* 0x040fe20000001830 */
[----:B------:R2:W-:Y:S07]  /*6b10*/  STL.64 [R1+0x10], R170 ;  /* 0x000010aa01007387 */ /* 0x0005ee0000100a00 */
[-C--:B------:R-:W-:Y:S08]  /*6b20*/  HMMA.16816.F32 R52, R132, R144.reuse, R52 ;  /* 0x000000908434723c */ /* 0x080ff00000001834 */
[C---:B------:R-:W-:Y:S08]  /*6b30*/  HMMA.16816.F32 R56, R140.reuse, R144, R56 ;  /* 0x000000908c38723c */ /* 0x040ff00000001838 */
[-C--:B------:R-:W-:Y:S08]  /*6b40*/  HMMA.16816.F32 R60, R140, R146.reuse, R60 ;  /* 0x000000928c3c723c */ /* 0x080ff0000000183c */
[C---:B------:R-:W-:Y:S08]  /*6b50*/  HMMA.16816.F32 R64, R132.reuse, R146, R64 ;  /* 0x000000928440723c */ /* 0x040ff00000001840 */
[-C--:B-1----:R-:W-:Y:S08]  /*6b60*/  HMMA.16816.F32 R68, R132, R32.reuse, R68 ;  /* 0x000000208444723c */ /* 0x082ff00000001844 */
[C---:B------:R-:W-:Y:S08]  /*6b70*/  HMMA.16816.F32 R72, R140.reuse, R32, R72 ;  /* 0x000000208c48723c */ /* 0x040ff00000001848 */
[-C--:B------:R-:W-:Y:S08]  /*6b80*/  HMMA.16816.F32 R76, R140, R34.reuse, R76 ;  /* 0x000000228c4c723c */ /* 0x080ff0000000184c */
[----:B------:R-:W-:Y:S01]  /*6b90*/  HMMA.16816.F32 R80, R132, R34, R80 ;  /* 0x000000228450723c */ /* 0x000fe20000001850 */
[----:B------:R-:W-:Y:S08]  /*6ba0*/  @!UPT UIADD3 URZ, UPT, UPT, URZ, URZ, URZ ;  /* 0x000000fffffff290 */ /* 0x000ff0000fffe0ff */
[----:B--2---:R-:W-:Y:S11]  /*6bb0*/  BRA.U !UP0, `(.L_x_279) ;  /* 0x0000000108887547 */ /* 0x004ff6000b800000 */
[----:B------:R-:W2:Y:S01]  /*6bc0*/  LDL.LU.64 R150, [R1+0x20] ;  /* 0x0000200001967983 */ /* 0x000ea20000300a00 */
        /* <DEDUP_REMOVED lines=9> */
[----:B------:R-:W-:Y:S02]  /*6c60*/  LOP3.LUT R6, R10, 0x18, R230, 0x78, !PT ;  /* 0x000000180a067812 */ /* 0x000fe400078e78e6 */
[----:B------:R-:W-:Y:S02]  /*6c70*/  ISETP.GE.AND P4, PT, R9, UR5, PT ;  /* 0x0000000509007c0c */ /* 0x000fe4000bf86270 */
[----:B------:R-:W-:Y:S02]  /*6c80*/  LOP3.LUT R6, R6, 0x1f20, R163, 0xf8, !PT ;  /* 0x00001f2006067812 */ /* 0x000fe400078ef8a3 */
[----:B--2---:R-:W-:Y:S04]  /*6c90*/  IADD3 R8, P6, PT, R150, R7, RZ ;  /* 0x0000000796087210 */ /* 0x004fe80007fde0ff */
[----:B------:R-:W-:Y:S02]  /*6ca0*/  LEA.HI.X.SX32 R7, R5, R151, 0x1, P6 ;  /* 0x0000009705077211 */ /* 0x000fe400030f0eff */
[----:B------:R-:W-:Y:S03]  /*6cb0*/  LEA R5, R6, UR4, 0x1 ;  /* 0x0000000406057c11 */ /* 0x000fe6000f8e08ff */
[----:B------:R-:W-:Y:S05]  /*6cc0*/  IMAD.MOV.U32 R9, RZ, RZ, R7 ;  /* 0x000000ffff097224 */ /* 0x000fea00078e0007 */
        /* <DEDUP_REMOVED lines=15> */
[----:B------:R1:W-:Y:S04]  /*6dc0*/  STL.64 [R1+0x20], R8 ;  /* 0x0000200801007387 */ /* 0x0003e80000100a00 */
[----:B------:R-:W0:Y:S02]  /*6dd0*/  LDGDEPBAR ;  /* 0x00000000000079af */ /* 0x000e240000000000 */
.L_x_279:
[----:B------:R-:W-:Y:S01]  /*6de0*/  LOP3.LUT R2, R2, 0x200, RZ, 0xc0, !PT ;  /* 0x0000020002027812 */ /* 0x000fe200078ec0ff */
[----:B-1----:R-:W-:Y:S01]  /*6df0*/  LDSM.16.MT88.4 R8, [R0+0x9000] ;  /* 0x009000000008783b */ /* 0x002fe20000004200 */
[----:B------:R-:W-:Y:S01]  /*6e00*/  LOP3.LUT R4, R4, 0x38, R163, 0xf8, !PT ;  /* 0x0000003804047812 */ /* 0x000fe200078ef8a3 */
[----:B------:R-:W-:Y:S01]  /*6e10*/  IMAD.U32 R166, RZ, RZ, UR52 ;  /* 0x00000034ffa67e24 */ /* 0x000fe2000f8e00ff */
[----:B------:R-:W-:Y:S01]  /*6e20*/  LOP3.LUT R2, R2, 0xc00, R231, 0xf8, !PT ;  /* 0x00000c0002027812 */ /* 0x000fe200078ef8e7 */
[----:B------:R-:W-:Y:S01]  /*6e30*/  LDSM.16.MT88.4 R16, [R0+0xb000] ;  /* 0x00b000000010783b */ /* 0x000fe20000004200 */
[----:B------:R-:W-:Y:S01]  /*6e40*/  PLOP3.LUT P5, PT, PT, PT, UP0, 0x80, 0x8 ;  /* 0x000000000008781c */ /* 0x000fe20003faf008 */
[----:B------:R-:W-:Y:S01]  /*6e50*/  IMAD.MOV.U32 R239, RZ, RZ, 0x4 ;  /* 0x00000004ffef7424 */ /* 0x000fe200078e00ff */
[----:B------:R-:W-:Y:S01]  /*6e60*/  LOP3.LUT R2, R2, R4, R148, 0xf6, !PT ;  /* 0x0000000402027212 */ /* 0x000fe200078ef694 */
[----:B------:R-:W-:Y:S01]  /*6e70*/  LDSM.16.MT88.4 R28, [R0+0xd000] ;  /* 0x00d00000001c783b */ /* 0x000fe20000004200 */
[----:B------:R-:W-:Y:S01]  /*6e80*/  LEA R166, P0, R166, R170, 0x2 ;  /* 0x000000aaa6a67211 */ /* 0x000fe200078010ff */
[----:B------:R-:W-:Y:S01]  /*6e90*/  @UP0 UIADD3 UR19, UP1, UPT, UR60, -0x100, URZ ;  /* 0xffffff003c130890 */ /* 0x000fe2000ff3e0ff */
[----:B------:R-:W-:Y:S01]  /*6ea0*/  LEA R2, R2, UR4, 0x1 ;  /* 0x0000000402027c11 */ /* 0x000fe2000f8e08ff */
[----:B------:R-:W-:Y:S01]  /*6eb0*/  LDSM.16.MT88.4 R132, [R0+0x9400] ;  /* 0x009400000084783b */ /* 0x000fe20000004200 */
[----:B------:R-:W-:Y:S02]  /*6ec0*/  ULOP3.LUT UR14, UR47, 0x1, URZ, 0xc0, !UPT ;  /* 0x000000012f0e7892 */ /* 0x000fe4000f8ec0ff */
[----:B------:R-:W-:Y:S01]  /*6ed0*/  @UP0 UIADD3.X UR18, UPT, UPT, UR61, -0x1, URZ, UP1, !UPT ;  /* 0xffffffff3d120890 */ /* 0x000fe20008ffe4ff */
[----:B------:R-:W1:Y:S01]  /*6ee0*/  LDSM.16.M88.4 R24, [R2+0xf000] ;  /* 0x00f000000218783b */ /* 0x000e620000000200 */
[C---:B------:R-:W-:Y:S01]  /*6ef0*/  IMAD.IADD R161, R2.reuse, 0x1, R226 ;  /* 0x0000000102a17824 */ /* 0x040fe200078e02e2 */
[----:B------:R-:W-:Y:S01]  /*6f00*/  @UP0 UIADD3 UR10, UP1, UPT, UR10, -0x100, URZ ;  /* 0xffffff000a0a0890 */ /* 0x000fe2000ff3e0ff */
[C---:B------:R-:W-:Y:S01]  /*6f10*/  VIADD R12, R2.reuse, 0xf000 ;  /* 0x0000f000020c7836 */ /* 0x040fe20000000000 */
[----:B------:R-:W2:Y:S01]  /*6f20*/  LDL R238, [R1+0x34] ;  /* 0x0000340001ee7983 */ /* 0x000ea20000100800 */
[----:B------:R-:W-:Y:S01]  /*6f30*/  VIADD R160, R2, 0xf040 ;  /* 0x0000f04002a07836 */ /* 0x000fe20000000000 */
[----:B------:R-:W-:Y:S01]  /*6f40*/  @UP0 UIADD3.X UR11, UPT, UPT, UR11, -0x1, URZ, UP1, !UPT ;  /* 0xffffffff0b0b0890 */ /* 0x000fe20008ffe4ff */
[----:B------:R-:W-:Y:S01]  /*6f50*/  @P1 VIADD R160, R12, 0xffffffc0 ;  /* 0xffffffc00ca01836 */ /* 0x000fe20000000000 */
[----:B------:R-:W3:Y:S01]  /*6f60*/  LDSM.16.M88.4 R32, [R161+0xf000] ;  /* 0x00f00000a120783b */ /* 0x000ee20000000200 */
[----:B------:R-:W-:Y:S02]  /*6f70*/  UISETP.NE.U32.AND UP1, UPT, UR14, 0x1, UPT ;  /* 0x000000010e00788c */ /* 0x000fe4000bf25070 */
[----:B------:R-:W-:Y:S01]  /*6f80*/  IMAD.IADD R162, R226, 0x1, R160 ;  /* 0x00000001e2a27824 */ /* 0x000fe200078e02a0 */
[----:B------:R-:W4:Y:S03]  /*6f90*/  LDL R237, [R1+0x44] ;  /* 0x0000440001ed7983 */ /* 0x000f260000100800 */
[----:B------:R-:W-:Y:S01]  /*6fa0*/  PLOP3.LUT P4, PT, PT, PT, UP1, 0x80, 0x8 ;  /* 0x000000000008781c */ /* 0x000fe20003f8f018 */
[----:B------:R-:W5:Y:S04]  /*6fb0*/  LDSM.16.MT88.4 R136, [R0+0xb400] ;  /* 0x00b400000088783b */ /* 0x000f680000004200 */
[----:B------:R-:W4:Y:S04]  /*6fc0*/  LDL R236, [R1+0x40] ;  /* 0x0000400001ec7983 */ /* 0x000f280000100800 */
[----:B------:R-:W5:Y:S04]  /*6fd0*/  LDSM.16.MT88.4 R140, [R0+0xd400] ;  /* 0x00d40000008c783b */ /* 0x000f680000004200 */
[----:B------:R-:W4:Y:S04]  /*6fe0*/  LDL R235, [R1+0x3c] ;  /* 0x00003c0001eb7983 */ /* 0x000f280000100800 */
[----:B------:R-:W-:Y:S04]  /*6ff0*/  LDSM.16.MT88.4 R148, [R0+0x9800] ;  /* 0x009800000094783b */ /* 0x000fe80000004200 */
[----:B------:R-:W4:Y:S01]  /*7000*/  LDL R234, [R1+0x38] ;  /* 0x0000380001ea7983 */ /* 0x000f220000100800 */
[C---:B-1----:R-:W-:Y:S03]  /*7010*/  HMMA.16816.F32 R4, R24.reuse, R8, RZ ;  /* 0x000000081804723c */ /* 0x042fe600000018ff */
[----:B------:R-:W1:Y:S04]  /*7020*/  LDSM.16.M88.4 R144, [R160] ;  /* 0x00000000a090783b */ /* 0x000e680000000200 */
[----:B------:R-:W-:Y:S01]  /*7030*/  LDSM.16.MT88.4 R156, [R0+0x9c00] ;  /* 0x009c0000009c783b */ /* 0x000fe20000004200 */
[C---:B------:R-:W-:Y:S03]  /*7040*/  HMMA.16816.F32 R8, R24.reuse, R10, RZ ;  /* 0x0000000a1808723c */ /* 0x040fe600000018ff */
[----:B------:R-:W-:Y:S05]  /*7050*/  LDSM.16.M88.4 R152, [R162] ;  /* 0x00000000a298783b */ /* 0x000fea0000000200 */
        /* <DEDUP_REMOVED lines=8> */
[C---:B-----5:R-:W-:Y:S08]  /*70e0*/  HMMA.16816.F32 R12, R32.reuse, R136, R12 ;  /* 0x00000088200c723c */ /* 0x060ff0000000180c */
[C---:B------:R-:W-:Y:S01]  /*70f0*/  HMMA.16816.F32 R16, R32.reuse, R138, R16 ;  /* 0x0000008a2010723c */ /* 0x040fe20000001810 */
[----:B------:R-:W-:Y:S07]  /*7100*/  LDSM.16.MT88.4 R136, [R0+0xdc00] ;  /* 0x00dc00000088783b */ /* 0x000fee0000004200 */
[C---:B------:R-:W-:Y:S08]  /*7110*/  HMMA.16816.F32 R20, R32.reuse, R140, R20 ;  /* 0x0000008c2014723c */ /* 0x040ff00000001814 */
[----:B------:R-:W-:Y:S01]  /*7120*/  HMMA.16816.F32 R24, R32, R142, R24 ;  /* 0x0000008e2018723c */ /* 0x000fe20000001818 */
[----:B------:R-:W5:Y:S04]  /*7130*/  LDSM.16.MT88.4 R32, [R0+0xbc00] ;  /* 0x00bc00000020783b */ /* 0x000f680000004200 */
[----:B------:R3:W-:Y:S03]  /*7140*/  LDSM.16.M88.4 R140, [R2+0x11000] ;  /* 0x01100000028c783b */ /* 0x0007e60000000200 */
[C---:B-1----:R-:W-:Y:S08]  /*7150*/  HMMA.16816.F32 R4, R144.reuse, R148, R4 ;  /* 0x000000949004723c */ /* 0x042ff00000001804 */
[C---:B------:R-:W-:Y:S01]  /*7160*/  HMMA.16816.F32 R8, R144.reuse, R150, R8 ;  /* 0x000000969008723c */ /* 0x040fe20000001808 */
[----:B------:R-:W1:Y:S07]  /*7170*/  LDSM.16.MT88.4 R148, [R0+0xa000] ;  /* 0x00a000000094783b */ /* 0x000e6e0000004200 */
[C---:B------:R-:W-:Y:S01]  /*7180*/  HMMA.16816.F32 R12, R144.reuse, R28, R12 ;  /* 0x0000001c900c723c */ /* 0x040fe2000000180c */
[----:B---3--:R-:W-:Y:S07]  /*7190*/  IMAD.U32 R2, RZ, RZ, UR52 ;  /* 0x00000034ff027e24 */ /* 0x008fee000f8e00ff */
[C---:B------:R-:W-:Y:S01]  /*71a0*/  HMMA.16816.F32 R16, R144.reuse, R30, R16 ;  /* 0x0000001e9010723c */ /* 0x040fe20000001810 */
[----:B------:R-:W3:Y:S02]  /*71b0*/  LDSM.16.MT88.4 R28, [R0+0xc000] ;  /* 0x00c00000001c783b */ /* 0x000ee40000004200 */
        /* <DEDUP_REMOVED lines=9> */
[C---:B-----5:R-:W-:Y:S08]  /*7250*/  HMMA.16816.F32 R12, R152.reuse, R32, R12 ;  /* 0x00000020980c723c */ /* 0x060ff0000000180c */
[C---:B------:R-:W-:Y:S01]  /*7260*/  HMMA.16816.F32 R16, R152.reuse, R34, R16 ;  /* 0x000000229810723c */ /* 0x040fe20000001810 */
[----:B------:R-:W5:Y:S07]  /*7270*/  LDSM.16.MT88.4 R32, [R0+0xc400] ;  /* 0x00c400000020783b */ /* 0x000f6e0000004200 */
[C---:B------:R-:W-:Y:S08]  /*7280*/  HMMA.16816.F32 R20, R152.reuse, R136, R20 ;  /* 0x000000889814723c */ /* 0x040ff00000001814 */
[----:B------:R-:W-:Y:S01]  /*7290*/  HMMA.16816.F32 R24, R152, R138, R24 ;  /* 0x0000008a9818723c */ /* 0x000fe20000001818 */
[----:B------:R-:W-:Y:S07]  /*72a0*/  LDSM.16.MT88.4 R136, [R0+0xa800] ;  /* 0x00a800000088783b */ /* 0x000fee0000004200 */
[C---:B-1----:R-:W-:Y:S08]  /*72b0*/  HMMA.16816.F32 R4, R140.reuse, R148, R4 ;  /* 0x000000948c04723c */ /* 0x042ff00000001804 */
[C---:B------:R-:W-:Y:S08]  /*72c0*/  HMMA.16816.F32 R8, R140.reuse, R150, R8 ;  /* 0x000000968c08723c */ /* 0x040ff00000001808 */
[C---:B---3--:R-:W-:Y:S08]  /*72d0*/  HMMA.16816.F32 R12, R140.reuse, R28, R12 ;  /* 0x0000001c8c0c723c */ /* 0x048ff0000000180c */
[C---:B------:R-:W-:Y:S01]  /*72e0*/  HMMA.16816.F32 R16, R140.reuse, R30, R16 ;  /* 0x0000001e8c10723c */ /* 0x040fe20000001810 */
[----:B------:R-:W1:Y:S07]  /*72f0*/  LDSM.16.MT88.4 R28, [R0+0xe400] ;  /* 0x00e40000001c783b */ /* 0x000e6e0000004200 */
[C---:B------:R-:W-:Y:S08]  /*7300*/  HMMA.16816.F32 R20, R140.reuse, R132, R20 ;  /* 0x000000848c14723c */ /* 0x040ff00000001814 */
[----:B------:R-:W-:Y:S01]  /*7310*/  HMMA.16816.F32 R24, R140, R134, R24 ;  /* 0x000000868c18723c */ /* 0x000fe20000001818 */
[----:B------:R-:W3:Y:S04]  /*7320*/  LDSM.16.M88.4 R132, [R160+0x2000] ;  /* 0x00200000a084783b */ /* 0x000ee80000000200 */
[----:B------:R-:W-:Y:S03]  /*7330*/  LDSM.16.MT88.4 R140, [R0+0xac00] ;  /* 0x00ac0000008c783b */ /* 0x000fe60000004200 */
[C---:B------:R-:W-:Y:S08]  /*7340*/  HMMA.16816.F32 R4, R144.reuse, R156, R4 ;  /* 0x0000009c9004723c */ /* 0x040ff00000001804 */
[C---:B------:R-:W-:Y:S03]  /*7350*/  HMMA.16816.F32 R8, R144.reuse, R158, R8 ;  /* 0x0000009e9008723c */ /* 0x040fe60000001808 */
[C---:B------:R-:W-:Y:S04]  /*7360*/  LEA R158, P0, R165.reuse, R166, 0x5 ;  /* 0x000000a6a59e7211 */ /* 0x040fe800078028ff */
[C---:B------:R-:W-:Y:S01]  /*7370*/  LEA.HI.X.SX32 R159, R165.reuse, R167, 0x5, P0 ;  /* 0x000000a7a59f7211 */ /* 0x040fe200000f2eff */
[C---:B-----5:R-:W-:Y:S03]  /*7380*/  HMMA.16816.F32 R12, R144.reuse, R32, R12 ;  /* 0x00000020900c723c */ /* 0x060fe6000000180c */
[C---:B------:R-:W-:Y:S04]  /*7390*/  LEA R156, P0, R165.reuse, R158, 0x5 ;  /* 0x0000009ea59c7211 */ /* 0x040fe800078028ff */
[C---:B------:R-:W-:Y:S01]  /*73a0*/  LEA.HI.X.SX32 R157, R165.reuse, R159, 0x5, P0 ;  /* 0x0000009fa59d7211 */ /* 0x040fe200000f2eff */
[C---:B------:R-:W-:Y:S01]  /*73b0*/  HMMA.16816.F32 R16, R144.reuse, R34, R16 ;  /* 0x000000229010723c */ /* 0x040fe20000001810 */
[----:B------:R-:W5:Y:S02]  /*73c0*/  LDSM.16.MT88.4 R32, [R0+0xc800] ;  /* 0x00c800000020783b */ /* 0x000f640000004200 */
        /* <DEDUP_REMOVED lines=15> */
[C---:B-----5:R-:W-:Y:S03]  /*74c0*/  HMMA.16816.F32 R12, R132.reuse, R32, R12 ;  /* 0x00000020840c723c */ /* 0x060fe6000000180c */
[C---:B------:R-:W-:Y:S05]  /*74d0*/  LEA R148, P0, R165.reuse, R168, 0x5 ;  /* 0x000000a8a5947211 */ /* 0x040fea00078028ff */
[C---:B------:R-:W-:Y:S01]  /*74e0*/  HMMA.16816.F32 R16, R132.reuse, R34, R16 ;  /* 0x000000228410723c */ /* 0x040fe20000001810 */
[----:B------:R-:W5:Y:S02]  /*74f0*/  LDSM.16.MT88.4 R32, [R0+0xcc00] ;  /* 0x00cc00000020783b */ /* 0x000f640000004200 */
[C---:B------:R-:W-:Y:S02]  /*7500*/  LEA.HI.X.SX32 R149, R165.reuse, R169, 0x5, P0 ;  /* 0x000000a9a5957211 */ /* 0x040fe400000f2eff */
[C---:B------:R-:W-:Y:S03]  /*7510*/  LEA R146, P0, R165.reuse, R148, 0x5 ;  /* 0x00000094a5927211 */ /* 0x040fe600078028ff */
[C---:B-1----:R-:W-:Y:S03]  /*7520*/  HMMA.16816.F32 R20, R132.reuse, R28, R20 ;  /* 0x0000001c8414723c */ /* 0x042fe60000001814 */
[C---:B------:R-:W-:Y:S02]  /*7530*/  LEA.HI.X.SX32 R147, R165.reuse, R149, 0x5, P0 ;  /* 0x00000095a5937211 */ /* 0x040fe400000f2eff */
[C---:B------:R-:W-:Y:S03]  /*7540*/  LEA R144, P0, R165.reuse, R146, 0x5 ;  /* 0x00000092a5907211 */ /* 0x040fe600078028ff */
[----:B------:R-:W-:Y:S01]  /*7550*/  HMMA.16816.F32 R24, R132, R30, R24 ;  /* 0x0000001e8418723c */ /* 0x000fe20000001818 */
[----:B------:R1:W4:Y:S02]  /*7560*/  LDSM.16.MT88.4 R28, [R0+0xec00] ;  /* 0x00ec0000001c783b */ /* 0x0003240000004200 */
        /* <DEDUP_REMOVED lines=9> */
[C---:B-----5:R-:W-:Y:S03]  /*7600*/  HMMA.16816.F32 R12, R136.reuse, R32, R12 ;  /* 0x00000020880c723c */ /* 0x060fe6000000180c */
[C---:B------:R-:W-:Y:S02]  /*7610*/  LEA.HI.X.SX32 R141, R165.reuse, R133, 0x5, P0 ;  /* 0x00000085a58d7211 */ /* 0x040fe400000f2eff */
[----:B--2---:R-:W-:Y:S01]  /*7620*/  @P5 LOP3.LUT R238, R0, 0x7, R2, 0xf8, !PT ;  /* 0x0000000700ee5812 */ /* 0x004fe200078ef802 */
[C---:B------:R-:W-:Y:S02]  /*7630*/  VIADD R0, R220.reuse, 0xffffd000 ;  /* 0xffffd000dc007836 */ /* 0x040fe40000000000 */
[C---:B------:R-:W-:Y:S02]  /*7640*/  HMMA.16816.F32 R16, R136.reuse, R34, R16 ;  /* 0x000000228810723c */ /* 0x040fe40000001810 */
[----:B------:R-:W-:Y:S01]  /*7650*/  @P5 STL [R1+0x34], R238 ;  /* 0x000034ee01005387 */ /* 0x000fe20000100800 */
[C---:B------:R-:W-:Y:S04]  /*7660*/  IMAD.WIDE R142, R165.reuse, -0xc0, R140 ;  /* 0xffffff40a58e7825 */ /* 0x040fe800078e028c */
[----:B------:R-:W-:Y:S01]  /*7670*/  @P4 VIADD R0, R220, 0x3000 ;  /* 0x00003000dc004836 */ /* 0x000fe20000000000 */
[C---:B----4-:R-:W-:Y:S03]  /*7680*/  HMMA.16816.F32 R20, R136.reuse, R28, R20 ;  /* 0x0000001c8814723c */ /* 0x050fe60000001814 */
        /* <DEDUP_REMOVED lines=8> */
[----:B------:R-:W3:Y:S01]  /*7710*/  @P5 LDG.E R236, desc[UR38][R28.64+-0xe0] ;  /* 0xffff20261cec5981 */ /* 0x000ee2000c1e1900 */
[C---:B------:R-:W-:Y:S03]  /*7720*/  LEA R32, P0, R165.reuse, R34, 0x5 ;  /* 0x00000022a5207211 */ /* 0x040fe600078028ff */
[----:B------:R-:W4:Y:S01]  /*7730*/  @P5 LDG.E R235, desc[UR38][R28.64+-0x80] ;  /* 0xffff80261ceb5981 */ /* 0x000f22000c1e1900 */
        /* <DEDUP_REMOVED lines=26> */
[----:B------:R1:W-:Y:S04]  /*78e0*/  REDG.E.ADD.F32.FTZ.RN.STRONG.GPU desc[UR38][R170.64+0x100], R20 ;  /* 0x00010014aa0079a6 */ /* 0x0003e8000c12f326 */
        /* <DEDUP_REMOVED lines=11> */
[----:B-1----:R-:W5:Y:S04]  /*79a0*/  LDL.LU R170, [R1+0x18] ;  /* 0x0000180001aa7983 */ /* 0x002f680000300800 */
[----:B------:R-:W1:Y:S04]  /*79b0*/  LDSM.16.MT88.4 R28, [R220+0x2000] ;  /* 0x00200000dc1c783b */ /* 0x000e680000004200 */
[----:B------:R-:W-:Y:S04]  /*79c0*/  LDSM.16.MT88.4 R32, [R3+UR4+0xf800] ;  /* 0x00f800040320783b */ /* 0x000fe80008004200 */
[----:B------:R-:W1:Y:S04]  /*79d0*/  LDSM.16.MT88.4 R20, [R220+0x400] ;  /* 0x00040000dc14783b */ /* 0x000e680000004200 */
[----:B------:R-:W1:Y:S04]  /*79e0*/  LDSM.16.MT88.4 R132, [R3+UR4+0x11800] ;  /* 0x011800040384783b */ /* 0x000e680008004200 */
[----:B------:R-:W1:Y:S04]  /*79f0*/  LDSM.16.MT88.4 R24, [R220+0x1400] ;  /* 0x00140000dc18783b */ /* 0x000e680000004200 */
[----:B------:R-:W-:Y:S01]  /*7a00*/  LDSM.16.MT88.4 R136, [R220+0xc00] ;  /* 0x000c0000dc88783b */ /* 0x000fe20000004200 */
[-C--:B------:R-:W-:Y:S03]  /*7a10*/  HMMA.16816.F32 R84, R4, R8.reuse, R84 ;  /* 0x000000080454723c */ /* 0x080fe60000001854 */
[----:B------:R-:W-:Y:S04]  /*7a20*/  LDSM.16.MT88.4 R140, [R3+UR4+0x12800] ;  /* 0x01280004038c783b */ /* 0x000fe80008004200 */
[----:B------:R-:W-:Y:S01]  /*7a30*/  LDSM.16.MT88.4 R144, [R220+0x2c00] ;  /* 0x002c0000dc90783b */ /* 0x000fe20000004200 */
        /* <DEDUP_REMOVED lines=14> */
[----:B------:R-:W1:Y:S04]  /*7b20*/  LDSM.16.MT88.4 R4, [R3+UR4+0x10000] ;  /* 0x010000040304783b */ /* 0x000e680008004200 */
[----:B------:R-:W-:Y:S03]  /*7b30*/  LDSM.16.MT88.4 R28, [R220+0x2800] ;  /* 0x00280000dc1c783b */ /* 0x000fe60000004200 */
[-C--:B------:R-:W-:Y:S08]  /*7b40*/  HMMA.16816.F32 R84, R32, R20.reuse, R84 ;  /* 0x000000142054723c */ /* 0x080ff00000001854 */
[C---:B------:R-:W-:Y:S08]  /*7b50*/  HMMA.16816.F32 R88, R132.reuse, R20, R88 ;  /* 0x000000148458723c */ /* 0x040ff00000001858 */
[-C--:B------:R-:W-:Y:S08]  /*7b60*/  HMMA.16816.F32 R92, R132, R22.reuse, R92 ;  /* 0x00000016845c723c */ /* 0x080ff0000000185c */
[C---:B------:R-:W-:Y:S01]  /*7b70*/  HMMA.16816.F32 R96, R32.reuse, R22, R96 ;  /* 0x000000162060723c */ /* 0x040fe20000001860 */
[----:B------:R-:W1:Y:S07]  /*7b80*/  LDSM.16.MT88.4 R20, [R220+0x1800] ;  /* 0x00180000dc14783b */ /* 0x000e6e0000004200 */
[-C--:B------:R-:W-:Y:S08]  /*7b90*/  HMMA.16816.F32 R100, R32, R24.reuse, R100 ;  /* 0x000000182064723c */ /* 0x080ff00000001864 */
[C---:B------:R-:W-:Y:S08]  /*7ba0*/  HMMA.16816.F32 R104, R132.reuse, R24, R104 ;  /* 0x000000188468723c */ /* 0x040ff00000001868 */
[-C--:B------:R-:W-:Y:S01]  /*7bb0*/  HMMA.16816.F32 R108, R132, R26.reuse, R108 ;  /* 0x0000001a846c723c */ /* 0x080fe2000000186c */
[----:B--2---:R-:W-:Y:S04]  /*7bc0*/  @P5 STL [R1+0x44], R237 ;  /* 0x000044ed01005387 */ /* 0x004fe80000100800 */
[----:B---3--:R-:W-:Y:S03]  /*7bd0*/  @P5 STL [R1+0x40], R236 ;  /* 0x000040ec01005387 */ /* 0x008fe60000100800 */
[C---:B------:R-:W-:Y:S01]  /*7be0*/  HMMA.16816.F32 R112, R32.reuse, R26, R112 ;  /* 0x0000001a2070723c */ /* 0x040fe20000001870 */
[----:B------:R-:W2:Y:S04]  /*7bf0*/  LDSM.16.MT88.4 R24, [R3+UR4+0x10800] ;  /* 0x010800040318783b */ /* 0x000ea80008004200 */
[----:B----4-:R-:W-:Y:S03]  /*7c00*/  @P5 STL [R1+0x3c], R235 ;  /* 0x00003ceb01005387 */ /* 0x010fe60000100800 */
[-C--:B------:R-:W-:Y:S01]  /*7c10*/  HMMA.16816.F32 R116, R32, R8.reuse, R116 ;  /* 0x000000082074723c */ /* 0x080fe20000001874 */
[----:B-----5:R-:W-:Y:S07]  /*7c20*/  @P5 STL [R1+0x38], R234 ;  /* 0x000038ea01005387 */ /* 0x020fee0000100800 */
[C---:B------:R-:W-:Y:S08]  /*7c30*/  HMMA.16816.F32 R120, R132.reuse, R8, R120 ;  /* 0x000000088478723c */ /* 0x040ff00000001878 */
[-C--:B------:R-:W-:Y:S01]  /*7c40*/  HMMA.16816.F32 R124, R132, R10.reuse, R124 ;  /* 0x0000000a847c723c */ /* 0x080fe2000000187c */
[----:B------:R3:W4:Y:S07]  /*7c50*/  LDSM.16.MT88.4 R132, [R220+0x1c00] ;  /* 0x001c0000dc84783b */ /* 0x00072e0000004200 */
[----:B------:R-:W-:Y:S08]  /*7c60*/  HMMA.16816.F32 R128, R32, R10, R128 ;  /* 0x0000000a2080723c */ /* 0x000ff00000001880 */
[-C--:B-1----:R-:W-:Y:S08]  /*7c70*/  HMMA.16816.F32 R84, R4, R12.reuse, R84 ;  /* 0x0000000c0454723c */ /* 0x082ff00000001854 */
[C---:B------:R-:W-:Y:S04]  /*7c80*/  HMMA.16816.F32 R88, R16.reuse, R12, R88 ;  /* 0x0000000c1058723c */ /* 0x040fe80000001858 */
[----:B---3--:R-:W-:Y:S04]  /*7c90*/  IMAD.MOV.U32 R220, RZ, RZ, R0 ;  /* 0x000000ffffdc7224 */ /* 0x008fe800078e0000 */
        /* <DEDUP_REMOVED lines=8> */
[-C--:B------:R-:W-:Y:S03]  /*7d20*/  HMMA.16816.F32 R124, R16, R30.reuse, R124 ;  /* 0x0000001e107c723c */ /* 0x080fe6000000187c */
[----:B------:R-:W-:Y:S05]  /*7d30*/  VIADD R170, R170, 0xffffffc0 ;  /* 0xffffffc0aaaa7836 */ /* 0x000fea0000000000 */
[----:B------:R-:W-:Y:S01]  /*7d40*/  HMMA.16816.F32 R128, R4, R30, R128 ;  /* 0x0000001e0480723c */ /* 0x000fe20000001880 */
[----:B------:R1:W-:Y:S07]  /*7d50*/  STL [R1+0x18], R170 ;  /* 0x000018aa01007387 */ /* 0x0003ee0000100800 */
[-C--:B--2---:R-:W-:Y:S08]  /*7d60*/  HMMA.16816.F32 R84, R24, R136.reuse, R84 ;  /* 0x000000881854723c */ /* 0x084ff00000001854 */
        /* <DEDUP_REMOVED lines=12> */
[----:B-1----:R-:W-:Y:S11]  /*7e30*/  BRA.U UP0, `(.L_x_280) ;  /* 0xffffffb900147547 */ /* 0x002ff6000b83ffff */
        /* <DEDUP_REMOVED lines=9> */
[----:B------:R-:W-:-:S02]  /*7ed0*/  LOP3.LUT R2, R2, 0x20, R163, 0xf8, !PT ;  /* 0x0000002002027812 */ /* 0x000fc400078ef8a3 */
[----:B------:R-:W-:Y:S02]  /*7ee0*/  F2FP.F16.F32.PACK_AB R36, R37, R36 ;  /* 0x000000242524723e */ /* 0x000fe400000000ff */
[----:B------:R-:W-:Y:S02]  /*7ef0*/  LOP3.LUT R0, R2, R0, R164, 0xf6, !PT ;  /* 0x0000000002007212 */ /* 0x000fe400078ef6a4 */
[----:B------:R-:W-:Y:S01]  /*7f00*/  LOP3.LUT R2, R232, 0x40, RZ, 0xc0, !PT ;  /* 0x00000040e8027812 */ /* 0x000fe200078ec0ff */
        /* <DEDUP_REMOVED lines=161> */
.L_x_281:
[----:B-1----:R-:W-:Y:S01]  /*8920*/  LOP3.LUT R0, R230, 0x18, RZ, 0xc0, !PT ;  /* 0x00000018e6007812 */ /* 0x002fe200078ec0ff */
[----:B------:R-:W-:Y:S06]  /*8930*/  BRA.U UP1, `(.L_x_282) ;  /* 0x00000001012c7547 */ /* 0x000fec000b800000 */
        /* <DEDUP_REMOVED lines=11> */
.L_x_282:
[----:B------:R-:W1:Y:S01]  /*89f0*/  LDCU.64 UR8, c[0x0][0x5c8] ;  /* 0x0000b900ff0877ac */ /* 0x000e620008000a00 */
[----:B------:R-:W-:-:S04]  /*8a00*/  UIADD3 UR5, UPT, UPT, UR40, UR44, URZ ;  /* 0x0000002c28057290 */ /* 0x000fc8000fffe0ff */
[----:B-1----:R-:W-:Y:S02]  /*8a10*/  UIMAD.WIDE.U32 UR20, UR5, UR8, URZ ;  /* 0x00000008051472a5 */ /* 0x002fe4000f8e00ff */
[----:B------:R-:W-:-:S04]  /*8a20*/  UIMAD UR5, UR5, UR9, URZ ;  /* 0x00000009050572a4 */ /* 0x000fc8000f8e02ff */
[----:B------:R-:W-:-:S06]  /*8a30*/  UIADD3 UR5, UPT, UPT, UR21, UR5, URZ ;  /* 0x0000000515057290 */ /* 0x000fcc000fffe0ff */
[----:B------:R-:W-:-:S07]  /*8a40*/  MOV R23, UR5 ;  /* 0x0000000500177c02 */ /* 0x000fce0008000f00 */
.L_x_283:
[----:B------:R-:W-:Y:S01]  /*8a50*/  BAR.SYNC.DEFER_BLOCKING 0x0 ;  /* 0x0000000000007b1d */ /* 0x000fe20000010000 */
[--C-:B------:R-:W-:Y:S01]  /*8a60*/  LOP3.LUT R0, R0, 0xd8, R163.reuse, 0x78, !PT ;  /* 0x000000d800007812 */ /* 0x100fe200078e78a3 */
[----:B------:R-:W-:Y:S01]  /*8a70*/  USHF.L.U32 UR5, UR41, 0x7, URZ ;  /* 0x0000000729057899 */ /* 0x000fe200080006ff */
[----:B------:R-:W-:Y:S01]  /*8a80*/  SHF.R.U32.HI R230, RZ, 0x2, R230 ;  /* 0x00000002ffe67819 */ /* 0x000fe200000116e6 */
[----:B------:R-:W-:Y:S01]  /*8a90*/  IMAD.U32 R56, RZ, RZ, UR8 ;  /* 0x00000008ff387e24 */ /* 0x000fe2000f8e00ff */
[----:B------:R-:W-:Y:S01]  /*8aa0*/  LOP3.LUT R0, R0, 0x1f20, R163, 0xf8, !PT ;  /* 0x00001f2000007812 */ /* 0x000fe200078ef8a3 */
[----:B------:R-:W-:Y:S02]  /*8ab0*/  UIMAD.WIDE.U32 UR22, UR5, UR10, URZ ;  /* 0x0000000a051672a5 */ /* 0x000fe4000f8e00ff */
[----:B------:R-:W1:Y:S01]  /*8ac0*/  LDC.64 R8, c[0x0][0x5d8] ;  /* 0x00017600ff087b82 */ /* 0x000e620000000a00 */
[----:B------:R-:W-:Y:S01]  /*8ad0*/  USHF.R.S32.HI UR16, URZ, 0x1f, UR5 ;  /* 0x0000001fff107899 */ /* 0x000fe20008011405 */
[----:B------:R-:W-:Y:S01]  /*8ae0*/  LEA R0, R0, UR4, 0x1 ;  /* 0x0000000400007c11 */ /* 0x000fe2000f8e08ff */
[----:B------:R-:W-:Y:S02]  /*8af0*/  BSSY.RECONVERGENT B0, `(.L_x_284) ;  /* 0x0000030000007945 */ /* 0x000fe40003800200 */
[----:B------:R-:W-:Y:S01]  /*8b00*/  UIMAD UR14, UR16, UR10, URZ ;  /* 0x0000000a100e72a4 */ /* 0x000fe2000f8e02ff */
[----:B------:R-:W-:-:S02]  /*8b10*/  IMAD.U32 R2, RZ, RZ, UR22 ;  /* 0x00000016ff027e24 */ /* 0x000fc4000f8e00ff */
[----:B------:R-:W2:Y:S01]  /*8b20*/  LDC.64 R58, c[0x0][0x5e0] ;  /* 0x00017800ff3a7b82 */ /* 0x000ea20000000a00 */
[----:B------:R-:W-:Y:S01]  /*8b30*/  UIMAD UR14, UR5, UR11, UR14 ;  /* 0x0000000b050e72a4 */ /* 0x000fe2000f8e020e */
[----:B------:R-:W-:Y:S01]  /*8b40*/  IMAD.U32 R3, RZ, RZ, UR23 ;  /* 0x00000017ff037e24 */ /* 0x000fe2000f8e00ff */
[----:B------:R-:W-:Y:S02]  /*8b50*/  LOP3.LUT R4, R2, 0x18, R163, 0xf8, !PT ;  /* 0x0000001802047812 */ /* 0x000fe400078ef8a3 */
[----:B------:R-:W-:Y:S02]  /*8b60*/  LOP3.LUT R163, R163, 0x18, RZ, 0xc0, !PT ;  /* 0x00000018a3a37812 */ /* 0x000fe400078ec0ff */
[----:B------:R-:W-:Y:S01]  /*8b70*/  IADD3 R2, P0, PT, R4, UR18, RZ ;  /* 0x0000001204027c10 */ /* 0x000fe2000ff1e0ff */
[----:B------:R-:W-:Y:S01]  /*8b80*/  IMAD.U32 R4, RZ, RZ, UR14 ;  /* 0x0000000eff047e24 */ /* 0x000fe2000f8e00ff */
[----:B------:R3:W4:Y:S01]  /*8b90*/  LDS.128 R28, [R0+0xa000] ;  /* 0x00a00000001c7984 */ /* 0x0007220000000c00 */
[----:B------:R-:W-:Y:S01]  /*8ba0*/  USHF.L.U32 UR14, UR41, 0x7, URZ ;  /* 0x00000007290e7899 */ /* 0x000fe200080006ff */
[----:B------:R-:W-:-:S02]  /*8bb0*/  LOP3.LUT R60, R163, 0x40, RZ, 0xfc, !PT ;  /* 0x00000040a33c7812 */ /* 0x000fc400078efcff */
[----:B------:R3:W2:Y:S01]  /*8bc0*/  LDS.128 R24, [R0+0xc000] ;  /* 0x00c0000000187984 */ /* 0x0006a20000000c00 */
[----:B------:R-:W-:Y:S01]  /*8bd0*/  UIADD3 UR37, UPT, UPT, -UR14, UR37, URZ ;  /* 0x000000250e257290 */ /* 0x000fe2000fffe1ff */
[----:B------:R-:W-:Y:S01]  /*8be0*/  IADD3.X R3, PT, PT, R3, UR17, R4, P0, !PT ;  /* 0x0000001103037c10 */ /* 0x000fe200087fe404 */
[C---:B------:R-:W-:Y:S01]  /*8bf0*/  VIADD R4, R230.reuse, 0x40 ;  /* 0x00000040e6047836 */ /* 0x040fe20000000000 */
[----:B------:R3:W2:Y:S01]  /*8c00*/  LDS.128 R40, [R0+0xf000] ;  /* 0x00f0000000287984 */ /* 0x0006a20000000c00 */
[C---:B------:R-:W-:Y:S02]  /*8c10*/  IADD3 R21, P0, PT, R230.reuse, 0x40, RZ ;  /* 0x00000040e6157810 */ /* 0x040fe40007f1e0ff */
[----:B------:R-:W-:Y:S01]  /*8c20*/  ISETP.GE.AND P3, PT, R230, UR37, PT ;  /* 0x00000025e6007c0c */ /* 0x000fe2000bf66270 */
[----:B------:R3:W2:Y:S01]  /*8c30*/  LDS.128 R52, [R0+0x10000] ;  /* 0x0100000000347984 */ /* 0x0006a20000000c00 */
[----:B-1----:R-:W-:Y:S01]  /*8c40*/  IMAD.WIDE.U32 R6, R8, UR25, R2 ;  /* 0x0000001908067c25 */ /* 0x002fe2000f8e0002 */
[----:B------:R-:W-:-:S02]  /*8c50*/  ISETP.GE.AND P5, PT, R4, UR37, PT ;  /* 0x0000002504007c0c */ /* 0x000fc4000bfa6270 */
[----:B------:R3:W1:Y:S01]  /*8c60*/  LDS.128 R36, [R0+0x11000] ;  /* 0x0110000000247984 */ /* 0x0006620000000c00 */
[----:B------:R-:W-:Y:S01]  /*8c70*/  IMAD R20, R9, UR25, R7 ;  /* 0x0000001909147c24 */ /* 0x000fe2000f8e0207 */
[----:B------:R-:W-:Y:S01]  /*8c80*/  LOP3.LUT R57, R163, 0x20, RZ, 0xfc, !PT ;  /* 0x00000020a3397812 */ /* 0x000fe200078efcff */
[----:B------:R-:W-:Y:S01]  /*8c90*/  IMAD.X R22, RZ, RZ, RZ, P0 ;  /* 0x000000ffff167224 */ /* 0x000fe200000e06ff */
[----:B------:R3:W1:Y:S04]  /*8ca0*/  LDS.128 R48, [R0+0x12000] ;  /* 0x0120000000307984 */ /* 0x0006680000000c00 */
        /* <DEDUP_REMOVED lines=20> */
.L_x_285:
[----:B------:R-:W-:Y:S05]  /*8df0*/  BSYNC.RECONVERGENT B0 ;  /* 0x0000000000007941 */ /* 0x000fea0003800200 */
.L_x_284:
        /* <DEDUP_REMOVED lines=19> */
.L_x_287:
[----:B------:R-:W-:Y:S05]  /*8f30*/  BSYNC.RECONVERGENT B0 ;  /* 0x0000000000007941 */ /* 0x000fea0003800200 */
.L_x_286:
        /* <DEDUP_REMOVED lines=25> */
.L_x_289:
[----:B------:R-:W-:Y:S05]  /*90d0*/  BSYNC.RECONVERGENT B0 ;  /* 0x0000000000007941 */ /* 0x000fea0003800200 */
.L_x_288:
        /* <DEDUP_REMOVED lines=17> */
.L_x_255:
[----:B------:R-:W-:Y:S05]  /*91f0*/  BSYNC.RECONVERGENT B1 ;  /* 0x0000000000017941 */ /* 0x000fea0003800200 */
.L_x_233:
[----:B------:R-:W5:Y:S01]  /*9200*/  LDCU UR8, c[0x0][0x438] ;  /* 0x00008700ff0877ac */ /* 0x000f620008000800 */
[----:B------:R-:W1:Y:S01]  /*9210*/  LDCU UR9, c[0x0][0x370] ;  /* 0x00006e00ff0977ac */ /* 0x000e620008000800 */
[----:B------:R-:W-:Y:S01]  /*9220*/  UMOV UR10, UR24 ;  /* 0x00000018000a7c82 */ /* 0x000fe20008000000 */
[----:B-----5:R-:W-:-:S04]  /*9230*/  UIADD3 UR8, UPT, UPT, UR8, 0x7f, URZ ;  /* 0x0000007f08087890 */ /* 0x020fc8000fffe0ff */
[----:B------:R-:W-:Y:S02]  /*9240*/  USHF.R.S32.HI UR5, URZ, 0x1f, UR8 ;  /* 0x0000001fff057899 */ /* 0x000fe40008011408 */
[----:B-1----:R-:W-:Y:S02]  /*9250*/  UIADD3 UR41, UPT, UPT, UR9, UR41, URZ ;  /* 0x0000002909297290 */ /* 0x002fe4000fffe0ff */
[----:B------:R-:W-:-:S04]  /*9260*/  ULEA.HI UR5, UR5, UR8, URZ, 0x7 ;  /* 0x0000000805057291 */ /* 0x000fc8000f8f38ff */
[----:B------:R-:W-:-:S04]  /*9270*/  USHF.R.S32.HI UR5, URZ, 0x7, UR5 ;  /* 0x00000007ff057899 */ /* 0x000fc80008011405 */
[----:B------:R-:W-:-:S09]  /*9280*/  UISETP.GE.AND UP0, UPT, UR41, UR5, UPT ;  /* 0x000000052900728c */ /* 0x000fd2000bf06270 */
[----:B------:R-:W-:Y:S05]  /*9290*/  BRA.U !UP0, `(.L_x_290) ;  /* 0xffffff71081c7547 */ /* 0x000fea000b83ffff */
[----:B------:R-:W-:Y:S05]  /*92a0*/  EXIT ;  /* 0x000000000000794d */ /* 0x000fea0003800000 */
.L_x_291:
        /* <DEDUP_REMOVED lines=13> */
.L_x_881:


//--------------------- .text._ZN5flash44flash_bwd_dq_dk_dv_loop_seqk_parallel_kernelI23Flash_bwd_kernel_traitsILi96ELi64ELi128ELi8ELi2ELi4ELi4ELb1ELb0EN7cutlass6half_tE19Flash_kernel_traitsILi96ELi64ELi128ELi8ES3_EELb1ELb1ELb0ELb0ELb1ELb1ELb0EEEvNS_16Flash_bwd_paramsE --------------------------
	.section	.text._ZN5flash44flash_bwd_dq_dk_dv_loop_seqk_parallel_kernelI23Flash_bwd_kernel_traitsILi96ELi64ELi128ELi8ELi2ELi4ELi4ELb1ELb0EN7cutlass6half_tE19Flash_kernel_traitsILi96ELi64ELi128ELi8ES3_EELb1ELb1ELb0ELb0ELb1ELb1ELb0EEEvNS_16Flash_bwd_paramsE,"ax",@progbits
	.align	128
        .global         _ZN5flash44flash_bwd_dq_dk_dv_loop_seqk_parallel_kernelI23Flash_bwd_kernel_traitsILi96ELi64ELi128ELi8ELi2ELi4ELi4ELb1ELb0EN7cutlass6half_tE19Flash_kernel_traitsILi96ELi64ELi128ELi8ES3_EELb1ELb1ELb0ELb0ELb1ELb1ELb0EEEvNS_16Flash_bwd_paramsE
        .type           _ZN5flash44flash_bwd_dq_dk_dv_loop_seqk_parallel_kernelI23Flash_bwd_kernel_traitsILi96ELi64ELi128ELi8ELi2ELi4ELi4ELb1ELb0EN7cutlass6half_tE19Flash_kernel_traitsILi96ELi64ELi128ELi8ES3_EELb1ELb1ELb0ELb0ELb1ELb1ELb0EEEvNS_16Flash_bwd_paramsE,@function
        .size           _ZN5flash44flash_bwd_dq_dk_dv_loop_seqk_parallel_kernelI23Flash_bwd_kernel_traitsILi96ELi64ELi128ELi8ELi2ELi4ELi4ELb1ELb0EN7cutlass6half_tE19Flash_kernel_traitsILi96ELi64ELi128ELi8ES3_EELb1ELb1ELb0ELb0ELb1ELb1ELb0EEEvNS_16Flash_bwd_paramsE,(.L_x_882 - _ZN5flash44flash_bwd_dq_dk_dv_loop_seqk_parallel_kernelI23Flash_bwd_kernel_traitsILi96ELi64ELi128ELi8ELi2ELi4ELi4ELb1ELb0EN7cutlass6half_tE19Flash_kernel_traitsILi96ELi64ELi128ELi8ES3_EELb1ELb1ELb0ELb0ELb1ELb1ELb0EEEvNS_16Flash_bwd_paramsE)
        .other          _ZN5flash44flash_bwd_dq_dk_dv_loop_seqk_parallel_kernelI23Flash_bwd_kernel_traitsILi96ELi64ELi128ELi8ELi2ELi4ELi4ELb1ELb0EN7cutlass6half_tE19Flash_kernel_traitsILi96ELi64ELi128ELi8ES3_EELb1ELb1ELb0ELb0ELb1ELb1ELb0EEEvNS_16Flash_bwd_paramsE,@"STO_CUDA_ENTRY STV_DEFAULT"
_ZN5flash44flash_bwd_dq_dk_dv_loop_seqk_parallel_kernelI23Flash_bwd_kernel_traitsILi96ELi64ELi128ELi8ELi2ELi4ELi4ELb1ELb0EN7cutlass6half_tE19Flash_kernel_traitsILi96ELi64ELi128ELi8ES3_EELb1ELb1ELb0ELb0ELb1ELb1ELb0EEEvNS_16Flash_bwd_paramsE:
.text._ZN5flash44flash_bwd_dq_dk_dv_loop_seqk_parallel_kernelI23Flash_bwd_kernel_traitsILi96ELi64ELi128ELi8ELi2ELi4ELi4ELb1ELb0EN7cutlass6half_tE19Flash_kernel_traitsILi96ELi64ELi128ELi8ES3_EELb1ELb1ELb0ELb0ELb1ELb1ELb0EEEvNS_16Flash_bwd_paramsE:
        /* <DEDUP_REMOVED lines=35> */
.L_x_299:
        /* <DEDUP_REMOVED lines=72> */
.L_x_293:
[----:B------:R-:W1:Y:S01]  /*06b0*/  LDCU UR45, c[0x0][0x3e0] ;  /* 0x00007c00ff2d77ac */ /* 0x000e620008000800 */
[----:B------:R-:W2:Y:S01]  /*06c0*/  LDCU UR41, c[0x0][0x444] ;  /* 0x00008880ff2977ac */ /* 0x000ea20008000800 */
[----:B-1----:R-:W-:-:S04]  /*06d0*/  UIMAD UR45, UR33, UR45, UR32 ;  /* 0x0000002d212d72a4 */ /* 0x002fc8000f8e0220 */
[----:B--2---:R-:W-:-:S12]  /*06e0*/  UIMAD UR45, UR45, UR41, URZ ;  /* 0x000000292d2d72a4 */ /* 0x004fd8000f8e02ff */
.L_x_294:
        /* <DEDUP_REMOVED lines=74> */
[----:B------:R-:W-:Y:S01]  /*0b90*/  USHF.L.U64.HI UR20, UR14, 0x6, UR15 ;  /* 0x000000060e147899 */ /* 0x000fe2000801020f */
[----:B------:R-:W1:Y:S02]  /*0ba0*/  LDCU UR15, c[0x0][0x44c] ;  /* 0x00008980ff0f77ac */ /* 0x000e640008000800 */
[----:B---3--:R-:W-:-:S02]  /*0bb0*/  IMAD R0, R16, UR16, RZ ;  /* 0x0000001010007c24 */ /* 0x008fc4000f8e02ff */
[----:B------:R-:W-:Y:S01]  /*0bc0*/  IMAD.WIDE.U32 R6, R14, UR16, R6 ;  /* 0x000000100e067c25 */ /* 0x000fe2000f8e0006 */
[----:B------:R-:W-:-:S03]  /*0bd0*/  USHF.L.U32 UR16, UR14, 0x6, URZ ;  /* 0x000000060e107899 */ /* 0x000fc600080006ff */
[----:B------:R-:W-:-:S04]  /*0be0*/  IMAD.WIDE.U32 R12, R12, UR32, R8 ;  /* 0x000000200c0c7c25 */ /* 0x000fc8000f8e0008 */
[----:B------:R-:W-:-:S04]  /*0bf0*/  IMAD.WIDE.U32 R4, R11, UR32, R4 ;  /* 0x000000200b047c25 */ /* 0x000fc8000f8e0004 */
[----:B------:R-:W-:Y:S02]  /*0c00*/  IMAD.U32 R9, RZ, RZ, UR6 ;  /* 0x00000006ff097e24 */ /* 0x000fe4000f8e00ff */
[----:B------:R-:W-:Y:S01]  /*0c10*/  IMAD.U32 R8, RZ, RZ, UR7 ;  /* 0x00000007ff087e24 */ /* 0x000fe2000f8e00ff */
[----:B------:R-:W2:Y:S01]  /*0c20*/  LDCU.64 UR6, c[0x0][0x388] ;  /* 0x00007100ff0677ac */ /* 0x000ea20008000a00 */
[----:B------:R-:W-:Y:S02]  /*0c30*/  IMAD R18, R14, UR17, R0 ;  /* 0x000000110e127c24 */ /* 0x000fe4000f8e0200 */
[----:B------:R-:W-:Y:S02]  /*0c40*/  IMAD R15, R15, UR32, R5 ;  /* 0x000000200f0f7c24 */ /* 0x000fe4000f8e0205 */
[----:B------:R-:W-:Y:S02]  /*0c50*/  IMAD.MOV.U32 R14, RZ, RZ, R4 ;  /* 0x000000ffff0e7224 */ /* 0x000fe400078e0004 */
[----:B------:R-:W-:-:S02]  /*0c60*/  IMAD.U32 R5, RZ, RZ, UR20 ;  /* 0x00000014ff057e24 */ /* 0x000fc4000f8e00ff */
[----:B------:R-:W-:Y:S02]  /*0c70*/  IMAD.U32 R4, RZ, RZ, UR16 ;  /* 0x00000010ff047e24 */ /* 0x000fe4000f8e00ff */
[----:B------:R-:W-:Y:S01]  /*0c80*/  IMAD.U32 R0, RZ, RZ, UR13 ;  /* 0x0000000dff007e24 */ /* 0x000fe2000f8e00ff */
[----:B------:R-:W3:Y:S01]  /*0c90*/  LDCU.64 UR12, c[0x0][0x390] ;  /* 0x00007200ff0c77ac */ /* 0x000ee20008000a00 */
[----:B------:R-:W-:-:S04]  /*0ca0*/  IMAD.WIDE.U32 R10, R21, UR14, R4 ;  /* 0x0000000e150a7c25 */ /* 0x000fc8000f8e0004 */
[----:B------:R-:W-:Y:S02]  /*0cb0*/  IMAD.IADD R5, R3, 0x1, R17 ;  /* 0x0000000103057824 */ /* 0x000fe400078e0211 */
[----:B------:R-:W-:Y:S01]  /*0cc0*/  IMAD.IADD R3, R7, 0x1, R18 ;  /* 0x0000000107037824 */ /* 0x000fe200078e0212 */
[----:B------:R-:W-:Y:S01]  /*0cd0*/  IADD3 R18, P0, PT, R6, R10, RZ ;  /* 0x0000000a06127210 */ /* 0x000fe20007f1e0ff */
[----:B------:R-:W-:-:S03]  /*0ce0*/  IMAD.WIDE.U32 R8, R21, UR18, R8 ;  /* 0x0000001215087c25 */ /* 0x000fc6000f8e0008 */
[----:B------:R-:W-:Y:S01]  /*0cf0*/  IADD3.X R11, PT, PT, R3, R19, R11, P0, !PT ;  /* 0x00000013030b7210 */ /* 0x000fe200007fe40b */
[C---:B------:R-:W-:Y:S01]  /*0d00*/  IMAD R16, R21.reuse, UR19, RZ ;  /* 0x0000001315107c24 */ /* 0x040fe2000f8e02ff */
[----:B--2---:R-:W-:Y:S01]  /*0d10*/  LEA R10, P0, R18, UR6, 0x1 ;  /* 0x00000006120a7c11 */ /* 0x004fe2000f8008ff */
        /* <DEDUP_REMOVED lines=10> */
[----:B---3--:R-:W-:-:S03]  /*0dc0*/  LEA R4, P1, R17, UR12, 0x1 ;  /* 0x0000000c11047c11 */ /* 0x008fc6000f8208ff */
[----:B------:R-:W-:Y:S01]  /*0dd0*/  IMAD R0, R21, UR5, R15 ;  /* 0x0000000515007c24 */ /* 0x000fe2000f8e020f */
[----:B------:R-:W2:Y:S01]  /*0de0*/  LDCU.64 UR4, c[0x0][0x380] ;  /* 0x00007000ff0477ac */ /* 0x000ea20008000a00 */
[----:B------:R-:W-:Y:S01]  /*0df0*/  IMAD.MOV.U32 R2, RZ, RZ, R6 ;  /* 0x000000ffff027224 */ /* 0x000fe200078e0006 */
[----:B------:R-:W-:Y:S01]  /*0e00*/  LEA R6, P2, R12, UR12, 0x1 ;  /* 0x0000000c0c067c11 */ /* 0x000fe2000f8408ff */
[----:B------:R-:W-:Y:S01]  /*0e10*/  IMAD.IADD R7, R13, 0x1, R16 ;  /* 0x000000010d077824 */ /* 0x000fe200078e0210 */
[----:B------:R-:W-:Y:S01]  /*0e20*/  LEA.HI.X R247, R14, UR23, R0, 0x1, P3 ;  /* 0x000000170ef77c11 */ /* 0x000fe200098f0c00 */
[----:B------:R-:W-:Y:S01]  /*0e30*/  IMAD.WIDE.U32 R8, R21, UR24, R8 ;  /* 0x0000001815087c25 */ /* 0x000fe2000f8e0008 */
[----:B------:R-:W-:Y:S02]  /*0e40*/  LOP3.LUT R0, R167, 0xd8, RZ, 0xc0, !PT ;  /* 0x000000d8a7007812 */ /* 0x000fe400078ec0ff */
[----:B------:R-:W-:Y:S01]  /*0e50*/  LEA.HI.X R7, R12, UR13, R7, 0x1, P2 ;  /* 0x0000000d0c077c11 */ /* 0x000fe200090f0c07 */
[----:B------:R-:W-:Y:S01]  /*0e60*/  IMAD.WIDE.U32 R12, R21, UR14, R2 ;  /* 0x0000000e150c7c25 */ /* 0x000fe2000f8e0002 */
[----:B------:R-:W-:Y:S01]  /*0e70*/  LOP3.LUT R14, R0, 0x18, R230, 0x78, !PT ;  /* 0x00000018000e7812 */ /* 0x000fe200078e78e6 */
[----:B------:R-:W3:Y:S01]  /*0e80*/  LDCU UR14, c[0x0][0x3e0] ;  /* 0x00007c00ff0e77ac */ /* 0x000ee20008000800 */
[----:B------:R-:W-:Y:S01]  /*0e90*/  LEA.HI.X R5, R17, UR13, R20, 0x1, P1 ;  /* 0x0000000d11057c11 */ /* 0x000fe200088f0c14 */
[----:B------:R-:W-:Y:S01]  /*0ea0*/  IMAD.IADD R0, R13, 0x1, R19 ;  /* 0x000000010d007824 */ /* 0x000fe200078e0213 */
[----:B------:R-:W-:Y:S01]  /*0eb0*/  LEA R2, P1, R12, UR6, 0x1 ;  /* 0x000000060c027c11 */ /* 0x000fe2000f8208ff */
[----:B------:R-:W4:Y:S01]  /*0ec0*/  LDCU.64 UR12, c[0x0][0x420] ;  /* 0x00008400ff0c77ac */ /* 0x000f220008000a00 */
[----:B------:R-:W-:Y:S01]  /*0ed0*/  IMAD R9, R21, UR25, R9 ;  /* 0x0000001915097c24 */ /* 0x000fe2000f8e0209 */
[----:B------:R-:W-:-:S02]  /*0ee0*/  SHF.R.U32.HI R16, RZ, 0x1, R230 ;  /* 0x00000001ff107819 */ /* 0x000fc400000116e6 */
[----:B------:R-:W-:Y:S01]  /*0ef0*/  LEA.HI.X R3, R12, UR7, R0, 0x1, P1 ;  /* 0x000000070c037c11 */ /* 0x000fe200088f0c00 */
[----:B------:R-:W1:Y:S01]  /*0f00*/  LDCU.64 UR6, c[0x0][0x460] ;  /* 0x00008c00ff0677ac */ /* 0x000e620008000a00 */
[----:B------:R-:W-:Y:S02]  /*0f10*/  LOP3.LUT R0, R14, 0x1f20, R167, 0xf8, !PT ;  /* 0x00001f200e007812 */ /* 0x000fe400078ef8a7 */
[----:B--2---:R-:W-:Y:S01]  /*0f20*/  LEA R244, P2, R8, UR4, 0x1 ;  /* 0x0000000408f47c11 */ /* 0x004fe2000f8408ff */
[----:B------:R-:W-:Y:S01]  /*0f30*/  UMOV UR4, UR30 ;  /* 0x0000001e00047c82 */ /* 0x000fe20008000000 */
[----:B------:R-:W-:Y:S02]  /*0f40*/  LOP3.LUT R248, R16, 0x10, RZ, 0xc0, !PT ;  /* 0x0000001010f87812 */ /* 0x000fe400078ec0ff */
[----:B------:R-:W-:Y:S01]  /*0f50*/  LEA R0, R0, UR4, 0x1 ;  /* 0x0000000400007c11 */ /* 0x000fe2000f8e08ff */
[----:B------:R-:W-:Y:S01]  /*0f60*/  @P0 BAR.SYNC.DEFER_BLOCKING 0x0 ;  /* 0x0000000000000b1d */ /* 0x000fe20000010000 */
[----:B------:R-:W-:Y:S01]  /*0f70*/  LEA.HI.X R245, R8, UR5, R9, 0x1, P2 ;  /* 0x0000000508f57c11 */ /* 0x000fe200090f0c09 */
[----:B------:R-:W-:Y:S01]  /*0f80*/  USEL UR5, URZ, 0x3000, UP0 ;  /* 0x00003000ff057887 */ /* 0x000fe20008000000 */
[----:B------:R-:W-:Y:S01]  /*0f90*/  LOP3.LUT R248, R248, 0x7, R21, 0xf8, !PT ;  /* 0x00000007f8f87812 */ /* 0x000fe200078ef815 */
[----:B----4-:R-:W-:-:S04]  /*0fa0*/  UIMAD.WIDE UR12, UR47, 0x4, UR12 ;  /* 0x000000042f0c78a5 */ /* 0x010fc8000f8e020c */
[----:B------:R-:W-:Y:S01]  /*0fb0*/  VIADD R243, R0, UR5 ;  /* 0x0000000500f37c36 */ /* 0x000fe20008000000 */
[----:B------:R-:W-:Y:S01]  /*0fc0*/  USHF.R.S32.HI UR17, URZ, 0x1f, UR41 ;  /* 0x0000001fff117899 */ /* 0x000fe20008011429 */
        /* <DEDUP_REMOVED lines=16> */
[----:B------:R-:W-:Y:S01]  /*10d0*/  UIMAD.WIDE.U32 UR54, UR33, UR41, URZ ;  /* 0x00000029213672a5 */ /* 0x000fe2000f8e00ff */
[----:B----4-:R-:W-:-:S02]  /*10e0*/  IMAD.WIDE.U32 R4, R248, R6, UR12 ;  /* 0x0000000cf8047e25 */ /* 0x010fc4000f8e0006 */
[----:B------:R-:W-:Y:S04]  /*10f0*/  LDGSTS.E.BYPASS.LTC128B.128 [R243+0x2000], desc[UR36][R244.64+0x80] ;  /* 0x02000080f4f37fae */ /* 0x000fe8000b981a24 */
[----:B------:R-:W-:Y:S04]  /*1100*/  LDGSTS.E.BYPASS.LTC128B.128 [R0+0x9000], desc[UR36][R2.64] ;  /* 0x0900000002007fae */ /* 0x000fe8000b981a24 */
[----:B------:R-:W-:Y:S04]  /*1110*/  LDGSTS.E.BYPASS.LTC128B.128 [R0+0xb000], desc[UR36][R2.64+0x40] ;  /* 0x0b00004002007fae */ /* 0x000fe8000b981a24 */
[----:B------:R-:W-:Y:S04]  /*1120*/  LDGSTS.E.BYPASS.LTC128B.128 [R0+0xd000], desc[UR36][R2.64+0x80] ;  /* 0x0d00008002007fae */ /* 0x000fe8000b981a24 */
[----:B------:R-:W-:Y:S04]  /*1130*/  LDGSTS.E.BYPASS.LTC128B.128 [R0+0xa000], desc[UR36][R10.64] ;  /* 0x0a0000000a007fae */ /* 0x000fe8000b981a24 */
[----:B------:R-:W-:Y:S04]  /*1140*/  LDGSTS.E.BYPASS.LTC128B.128 [R0+0xc000], desc[UR36][R10.64+0x40] ;  /* 0x0c0000400a007fae */ /* 0x000fe8000b981a24 */
[----:B------:R-:W-:Y:S04]  /*1150*/  LDGSTS.E.BYPASS.LTC128B.128 [R0+0xe000], desc[UR36][R10.64+0x80] ;  /* 0x0e0000800a007fae */ /* 0x000fe8000b981a24 */
[----:B------:R-:W0:Y:S01]  /*1160*/  LDGDEPBAR ;  /* 0x00000000000079af */ /* 0x000e220000000000 */
[----:B------:R-:W-:Y:S01]  /*1170*/  UIMAD UR17, UR17, UR33, URZ ;  /* 0x00000021111172a4 */ /* 0x000fe2000f8e02ff */
[----:B------:R-:W2:Y:S03]  /*1180*/  S2R R7, SR_CTAID.X ;  /* 0x0000000000077919 */ /* 0x000ea60000002500 */
[----:B------:R-:W-:Y:S01]  /*1190*/  UIADD3 UR17, UPT, UPT, UR55, UR17, URZ ;  /* 0x0000001137117290 */ /* 0x000fe2000fffe0ff */
[----:B------:R-:W5:Y:S04]  /*11a0*/  LDG.E R12, desc[UR36][R4.64+0x20] ;  /* 0x00002024040c7981 */ /* 0x000f68000c1e1900 */
[----:B------:R-:W5:Y:S04]  /*11b0*/  LDG.E R252, desc[UR36][R4.64+0x80] ;  /* 0x0000802404fc7981 */ /* 0x000f68000c1e1900 */
[----:B------:R-:W5:Y:S01]  /*11c0*/  LDG.E R251, desc[UR36][R4.64+0xa0] ;  /* 0x0000a02404fb7981 */ /* 0x000f62000c1e1900 */
[----:B---3--:R-:W-:-:S02]  /*11d0*/  USHF.R.S32.HI UR19, URZ, 0x1f, UR14 ;  /* 0x0000001fff137899 */ /* 0x008fc4000801140e */
[----:B------:R-:W-:Y:S01]  /*11e0*/  UIMAD UR17, UR17, UR14, URZ ;  /* 0x0000000e111172a4 */ /* 0x000fe2000f8e02ff */
[----:B------:R3:W5:Y:S01]  /*11f0*/  LDG.E R11, desc[UR36][R4.64] ;  /* 0x00000024040b7981 */ /* 0x000762000c1e1900 */
[----:B------:R-:W-:Y:S02]  /*1200*/  UIMAD.WIDE.U32 UR22, UR54, UR14, URZ ;  /* 0x0000000e361672a5 */ /* 0x000fe4000f8e00ff */
[----:B-1----:R-:W-:Y:S02]  /*1210*/  UIMAD UR20, UR32, UR15, URZ ;  /* 0x0000000f201472a4 */ /* 0x002fe4000f8e02ff */
[----:B------:R-:W-:Y:S01]  /*1220*/  USHF.R.S32.HI UR18, URZ, 0x1f, UR15 ;  /* 0x0000001fff127899 */ /* 0x000fe2000801140f */
[C---:B------:R-:W-:Y:S01]  /*1230*/  IMAD.SHL.U32 R169, R230.reuse, 0x4, RZ ;  /* 0x00000004e6a97824 */ /* 0x040fe200078e00ff */
[----:B------:R-:W-:Y:S02]  /*1240*/  UIMAD UR17, UR19, UR54, UR17 ;  /* 0x00000036131172a4 */ /* 0x000fe4000f8e0211 */
[----:B------:R-:W-:Y:S01]  /*1250*/  UIMAD.WIDE UR24, UR14, UR15, URZ ;  /* 0x0000000f0e1872a5 */ /* 0x000fe2000f8e02ff */
[----:B------:R-:W-:Y:S01]  /*1260*/  LOP3.LUT R15, R230, 0x1f, RZ, 0xc0, !PT ;  /* 0x0000001fe60f7812 */ /* 0x000fe200078ec0ff */
[----:B------:R-:W-:Y:S01]  /*1270*/  UISETP.NE.U32.AND UP0, UPT, UR6, URZ, UPT ;  /* 0x000000ff0600728c */ /* 0x000fe2000bf05070 */
[----:B------:R-:W-:Y:S01]  /*1280*/  SHF.R.U32.HI R14, RZ, 0x5, R230 ;  /* 0x00000005ff0e7819 */ /* 0x000fe200000116e6 */
[----:B------:R-:W-:-:S02]  /*1290*/  UIADD3 UR17, UPT, UPT, UR23, UR17, URZ ;  /* 0x0000001117117290 */ /* 0x000fc4000fffe0ff */
[----:B------:R-:W-:Y:S01]  /*12a0*/  UIMAD UR16, UR14, UR15, URZ ;  /* 0x0000000f0e1072a4 */ /* 0x000fe2000f8e02ff */
[----:B------:R-:W-:Y:S01]  /*12b0*/  IMAD.SHL.U32 R13, R230, 0x20, RZ ;  /* 0x00000020e60d7824 */ /* 0x000fe200078e00ff */
[----:B------:R-:W-:-:S04]  /*12c0*/  DEPBAR.LE SB0, 0x1 ;  /* 0x000080400000791a */ /* 0x000fc80000000000 */
[----:B---3--:R-:W2:Y:S01]  /*12d0*/  LDC.64 R4, c[0x0][0x5f8] ;  /* 0x00017e00ff047b82 */ /* 0x008ea20000000a00 */
[----:B------:R-:W-:Y:S02]  /*12e0*/  UISETP.NE.AND.EX UP0, UPT, UR7, URZ, UPT, UP0 ;  /* 0x000000ff0700728c */ /* 0x000fe4000bf05300 */
[----:B------:R-:W-:Y:S02]  /*12f0*/  USHF.R.S32.HI UR21, URZ, 0x1f, UR20 ;  /* 0x0000001fff157899 */ /* 0x000fe40008011414 */
[----:B------:R-:W-:Y:S02]  /*1300*/  UIMAD UR17, UR17, UR15, URZ ;  /* 0x0000000f111172a4 */ /* 0x000fe4000f8e02ff */
[----:B------:R-:W-:Y:S02]  /*1310*/  USEL UR46, UR46, URZ, UP0 ;  /* 0x000000ff2e2e7287 */ /* 0x000fe40008000000 */
[----:B------:R-:W-:Y:S02]  /*1320*/  UIMAD.WIDE.U32 UR20, UR22, UR15, UR20 ;  /* 0x0000000f161472a5 */ /* 0x000fe4000f8e0014 */
[----:B------:R-:W-:-:S02]  /*1330*/  UIMAD UR17, UR18, UR22, UR17 ;  /* 0x00000016121172a4 */ /* 0x000fc4000f8e0211 */
[----:B------:R-:W-:Y:S01]  /*1340*/  UIADD3 UR46, UP0, UPT, UR43, UR46, URZ ;  /* 0x0000002e2b2e7290 */ /* 0x000fe2000ff1e0ff */
[----:B------:R-:W-:Y:S01]  /*1350*/  IMAD.SHL.U32 R168, R230, 0x10, RZ ;  /* 0x00000010e6a87824 */ /* 0x000fe200078e00ff */
[----:B------:R-:W-:Y:S01]  /*1360*/  UIADD3 UR21, UPT, UPT, UR21, UR17, URZ ;  /* 0x0000001115157290 */ /* 0x000fe2000fffe0ff */
[----:B------:R-:W-:Y:S01]  /*1370*/  LOP3.LUT R10, R169, 0x18, RZ, 0xc0, !PT ;  /* 0x00000018a90a7812 */ /* 0x000fe200078ec0ff */
[----:B------:R-:W-:Y:S02]  /*1380*/  UIADD3.X UR52, UPT, UPT, URZ, UR52, URZ, UP0, !UPT ;  /* 0x00000034ff347290 */ /* 0x000fe400087fe4ff */
[----:B------:R-:W-:Y:S01]  /*1390*/  UIMAD UR15, UR25, UR46, URZ ;  /* 0x0000002e190f72a4 */ /* 0x000fe2000f8e02ff */
[----:B------:R-:W-:Y:S01]  /*13a0*/  IMAD R0, R14, UR16, R15 ;  /* 0x000000100e007c24 */ /* 0x000fe2000f8e020f */
[----:B------:R-:W1:Y:S01]  /*13b0*/  LDCU.64 UR6, c[0x0][0x570] ;  /* 0x0000ae00ff0677ac */ /* 0x000e620008000a00 */
[C---:B--2---:R-:W-:Y:S01]  /*13c0*/  IMAD.WIDE.U32 R2, R7.reuse, R4, RZ ;  /* 0x0000000407027225 */ /* 0x044fe200078e00ff */
[----:B------:R-:W-:Y:S01]  /*13d0*/  UIMAD.WIDE.U32 UR20, UR24, UR46, UR20 ;  /* 0x0000002e181472a5 */ /* 0x000fe2000f8e0014 */
[----:B------:R-:W-:Y:S01]  /*13e0*/  LOP3.LUT R9, R10, 0xc0, R13, 0xf8, !PT ;  /* 0x000000c00a097812 */ /* 0x000fe200078ef80d */
[----:B------:R-:W-:Y:S01]  /*13f0*/  UIMAD UR15, UR24, UR52, UR15 ;  /* 0x00000034180f72a4 */ /* 0x000fe2000f8e020f */
[----:B------:R-:W-:Y:S01]  /*1400*/  IMAD R7, R7, R5, R3 ;  /* 0x0000000507077224 */ /* 0x000fe200078e0203 */
[----:B------:R-:W-:Y:S01]  /*1410*/  SEL R2, R2, RZ, P0 ;  /* 0x000000ff02027207 */ /* 0x000fe20000000000 */
        /* <DEDUP_REMOVED lines=8> */
[----:B------:R-:W2:Y:S01]  /*14a0*/  LDCU.64 UR52, c[0x0][0x5e8] ;  /* 0x0000bd00ff3477ac */ /* 0x000ea20008000a00 */
[----:B------:R-:W-:Y:S02]  /*14b0*/  SHF.R.S32.HI R3, RZ, 0x1f, R0 ;  /* 0x0000001fff037819 */ /* 0x000fe40000011400 */
[----:B------:R-:W-:Y:S02]  /*14c0*/  SEL R2, R7, RZ, P0 ;  /* 0x000000ff07027207 */ /* 0x000fe40000000000 */
[----:B------:R-:W-:Y:S02]  /*14d0*/  LOP3.LUT R0, R4, R5, R6, 0xfe, !PT ;  /* 0x0000000504007212 */ /* 0x000fe400078efe06 */
[----:B------:R-:W-:Y:S01]  /*14e0*/  IADD3.X R4, PT, PT, R3, UR15, R2, P2, P1 ;  /* 0x0000000f03047c10 */ /* 0x000fe200097e2402 */
[----:B------:R-:W-:Y:S01]  /*14f0*/  IMAD.U32 R3, RZ, RZ, UR19 ;  /* 0x00000013ff037e24 */ /* 0x000fe2000f8e00ff */
[----:B------:R-:W-:-:S04]  /*1500*/  IADD3 R2, P1, PT, R8, UR19, RZ ;  /* 0x0000001308027c10 */ /* 0x000fc8000ff3e0ff */
[----:B------:R-:W-:Y:S02]  /*1510*/  LEA.HI.X.SX32 R3, R3, R4, 0x1, P1 ;  /* 0x0000000403037211 */ /* 0x000fe400008f0eff */
[----:B-1----:R-:W-:Y:S01]  /*1520*/  LEA R240, P1, R2, UR6, 0x2 ;  /* 0x0000000602f07c11 */ /* 0x002fe2000f8210ff */
[----:B------:R-:W1:Y:S01]  /*1530*/  LDCU UR6, c[0x0][0x508] ;  /* 0x0000a100ff0677ac */ /* 0x000e620008000800 */
[----:B------:R-:W-:Y:S02]  /*1540*/  LOP3.LUT P0, RZ, R230, 0x4, RZ, 0xc0, !PT ;  /* 0x00000004e6ff7812 */ /* 0x000fe4000780c0ff */
[----:B------:R-:W-:-:S05]  /*1550*/  LEA R226, R0, UR4, 0x1 ;  /* 0x0000000400e27c11 */ /* 0x000fca000f8e08ff */
[C---:B------:R-:W-:Y:S01]  /*1560*/  VIADD R0, R226.reuse, 0xf000 ;  /* 0x0000f000e2007836 */ /* 0x040fe20000000000 */
[----:B------:R3:W4:Y:S01]  /*1570*/  LDSM.16.M88.4 R176, [R226+0xf000] ;  /* 0x00f00000e2b0783b */ /* 0x0007220000000200 */
[----:B------:R-:W-:-:S03]  /*1580*/  VIADD R220, R226, 0xf020 ;  /* 0x0000f020e2dc7836 */ /* 0x000fc60000000000 */
[----:B------:R3:W2:Y:S01]  /*1590*/  LDSM.16.M88.4 R180, [R226+0xf400] ;  /* 0x00f40000e2b4783b */ /* 0x0006a20000000200 */
[----:B------:R-:W-:-:S03]  /*15a0*/  @P0 VIADD R220, R0, 0xffffffe0 ;  /* 0xffffffe000dc0836 */ /* 0x000fc60000000000 */
[----:B------:R3:W2:Y:S01]  /*15b0*/  LDSM.16.M88.4 R192, [R226+0x11000] ;  /* 0x01100000e2c0783b */ /* 0x0006a20000000200 */
[----:B-1----:R-:W-:-:S03]  /*15c0*/  UIADD3 UR6, UPT, UPT, UR49, UR6, URZ ;  /* 0x0000000631067290 */ /* 0x002fc6000fffe0ff */
[----:B------:R3:W1:Y:S01]  /*15d0*/  LDSM.16.M88.4 R184, [R220] ;  /* 0x00000000dcb8783b */ /* 0x0006620000000200 */
[----:B------:R-:W-:-:S03]  /*15e0*/  UIADD3 UR40, UPT, UPT, -UR6, UR42, UR40 ;  /* 0x0000002a06287290 */ /* 0x000fc6000fffe128 */
[----:B------:R3:W1:Y:S04]  /*15f0*/  LDSM.16.M88.4 R188, [R220+0x400] ;  /* 0x00040000dcbc783b */ /* 0x0006680000000200 */
[----:B------:R3:W1:Y:S04]  /*1600*/  LDSM.16.M88.4 R200, [R220+0x2000] ;  /* 0x00200000dcc8783b */ /* 0x0006680000000200 */
[----:B------:R3:W1:Y:S04]  /*1610*/  LDSM.16.M88.4 R204, [R220+0x2400] ;  /* 0x00240000dccc783b */ /* 0x0006680000000200 */
[----:B------:R3:W1:Y:S04]  /*1620*/  LDSM.16.M88.4 R216, [R220+0x4000] ;  /* 0x00400000dcd8783b */ /* 0x0006680000000200 */
[----:B------:R-:W1:Y:S04]  /*1630*/  LDSM.16.M88.4 R220, [R220+0x4400] ;  /* 0x00440000dcdc783b */ /* 0x000e680000000200 */
[----:B------:R3:W1:Y:S04]  /*1640*/  LDSM.16.M88.4 R196, [R226+0x11400] ;  /* 0x01140000e2c4783b */ /* 0x0006680000000200 */
[----:B------:R3:W1:Y:S04]  /*1650*/  LDSM.16.M88.4 R208, [R226+0x13000] ;  /* 0x01300000e2d0783b */ /* 0x0006680000000200 */
[----:B------:R3:W1:Y:S01]  /*1660*/  LDSM.16.M88.4 R212, [R226+0x13400] ;  /* 0x01340000e2d4783b */ /* 0x0006620000000200 */
[----:B------:R-:W-:-:S04]  /*1670*/  USHF.R.S32.HI UR6, URZ, 0x1f, UR40 ;  /* 0x0000001fff067899 */ /* 0x000fc80008011428 */
[----:B------:R-:W-:-:S04]  /*1680*/  ULEA.HI UR6, UR6, UR40, URZ, 0x6 ;  /* 0x0000002806067291 */ /* 0x000fc8000f8f30ff */
[----:B------:R-:W-:-:S04]  /*1690*/  USHF.R.S32.HI UR6, URZ, 0x6, UR6 ;  /* 0x00000006ff067899 */ /* 0x000fc80008011406 */
[----:B------:R-:W-:-:S04]  /*16a0*/  UISETP.LT.AND UP0, UPT, URZ, UR6, UPT ;  /* 0x00000006ff00728c */ /* 0x000fc8000bf01270 */
[----:B------:R-:W-:-:S04]  /*16b0*/  USEL UR6, URZ, UR6, !UP0 ;  /* 0x00000006ff067287 */ /* 0x000fc8000c000000 */
[----:B------:R-:W-:Y:S01]  /*16c0*/  UISETP.GT.AND UP0, UPT, UR48, UR6, UPT ;  /* 0x000000063000728c */ /* 0x000fe2000bf04270 */
[----:B------:R-:W-:Y:S01]  /*16d0*/  LEA.HI.X R241, R2, UR7, R3, 0x2, P1 ;  /* 0x0000000702f17c11 */ /* 0x000fe200088f1403 */
[----:B------:R-:W-:Y:S01]  /*16e0*/  UIADD3 UR45, UPT, UPT, UR43, UR45, URZ ;  /* 0x0000002d2b2d7290 */ /* 0x000fe2000fffe0ff */
        /* <DEDUP_REMOVED lines=47> */
[----:B------:R-:W-:Y:S01]  /*19e0*/  CS2R R36, SRZ ;  /* 0x0000000000247805 */ /* 0x000fe2000001ff00 */
[----:B--2---:R-:W-:Y:S01]  /*19f0*/  UIMAD.WIDE UR52, UR45, 0x4, UR52 ;  /* 0x000000042d3478a5 */ /* 0x004fe2000f8e0234 */
[----:B-1-34-:R-:W-:Y:S11]  /*1a00*/  BRA.U !UP0, `(.L_x_295) ;  /* 0x0000004908347547 */ /* 0x01aff6000b800000 */
[----:B------:R-:W1:Y:S01]  /*1a10*/  LDC.64 R6, c[0x0][0x528] ;  /* 0x00014a00ff067b82 */ /* 0x000e620000000a00 */
[----:B------:R-:W-:Y:S02]  /*1a20*/  LOP3.LUT R0, R13, 0x120, RZ, 0xc0, !PT ;  /* 0x000001200d007812 */ /* 0x000fe400078ec0ff */
[----:B------:R-:W-:Y:S02]  /*1a30*/  SHF.R.U32.HI R4, RZ, 0x4, R230 ;  /* 0x00000004ff047819 */ /* 0x000fe400000116e6 */
[----:B------:R-:W-:Y:S01]  /*1a40*/  LOP3.LUT R249, R14, 0x1, RZ, 0xc0, !PT ;  /* 0x000000010ef97812 */ /* 0x000fe200078ec0ff */
[----:B------:R-:W-:Y:S02]  /*1a50*/  UIMAD UR14, UR33, UR14, UR32 ;  /* 0x0000000e210e72a4 */ /* 0x000fe4000f8e0220 */
[----:B------:R-:W2:Y:S01]  /*1a60*/  LDC R250, c[0x0][0x44c] ;  /* 0x00011300fffa7b82 */ /* 0x000ea20000000800 */
[----:B------:R-:W-:Y:S01]  /*1a70*/  USHF.L.U32 UR17, UR48, 0x6, URZ ;  /* 0x0000000630117899 */ /* 0x000fe200080006ff */
[----:B------:R-:W3:Y:S01]  /*1a80*/  LDCU UR21, c[0x0][0x3b0] ;  /* 0x00007600ff1577ac */ /* 0x000ee20008000800 */
[----:B------:R-:W4:Y:S01]  /*1a90*/  LDCU UR22, c[0x0][0x590] ;  /* 0x0000b200ff1677ac */ /* 0x000f220008000800 */
[----:B------:R-:W-:Y:S01]  /*1aa0*/  IMAD.U32 R242, RZ, RZ, UR42 ;  /* 0x0000002afff27e24 */ /* 0x000fe2000f8e00ff */
[----:B------:R-:W-:Y:S01]  /*1ab0*/  LOP3.LUT R9, R9, 0x8, R16, 0x78, !PT ;  /* 0x0000000809097812 */ /* 0x000fe200078e7810 */
[----:B------:R-:W-:Y:S01]  /*1ac0*/  USHF.L.U32 UR16, UR16, 0x3, URZ ;  /* 0x0000000310107899 */ /* 0x000fe200080006ff */
[----:B------:R-:W1:Y:S02]  /*1ad0*/  LDCU UR15, c[0x0][0x45c] ;  /* 0x00008b80ff0f77ac */ /* 0x000e640008000800 */
[----:B-1----:R-:W2:Y:S04]  /*1ae0*/  LDG.E.64 R2, desc[UR36][R6.64+0x8] ;  /* 0x0000082406027981 */ /* 0x002ea8000c1e1b00 */
[----:B------:R-:W2:Y:S01]  /*1af0*/  LDG.E.64 R6, desc[UR36][R6.64] ;  /* 0x0000002406067981 */ /* 0x000ea2000c1e1b00 */
[----:B------:R-:W-:Y:S01]  /*1b00*/  LOP3.LUT R168, R0, 0x200, R168, 0xf8, !PT ;  /* 0x0000020000a87812 */ /* 0x000fe200078ef8a8 */
[----:B------:R-:W-:Y:S01]  /*1b10*/  IMAD.U32 R0, RZ, RZ, UR48 ;  /* 0x00000030ff007e24 */ /* 0x000fe2000f8e00ff */
[----:B------:R-:W-:Y:S01]  /*1b20*/  LOP3.LUT R4, R4, 0x8, RZ, 0xc0, !PT ;  /* 0x0000000804047812 */ /* 0x000fe200078ec0ff */
[----:B------:R-:W-:Y:S01]  /*1b30*/  USHF.L.U32 UR14, UR14, 0x5, URZ ;  /* 0x000000050e0e7899 */ /* 0x000fe200080006ff */
[----:B------:R-:W-:Y:S01]  /*1b40*/  IMAD.MOV.U32 R229, RZ, RZ, 0x20 ;  /* 0x00000020ffe57424 */ /* 0x000fe200078e00ff */
[----:B------:R-:W-:Y:S01]  /*1b50*/  ULEA UR20, UR39, UR42, 0x7 ;  /* 0x0000002a27147291 */ /* 0x000fe2000f8e38ff */
[----:B------:R-:W-:Y:S01]  /*1b60*/  IMAD R249, R0, 0x4, R249 ;  /* 0x0000000400f97824 */ /* 0x000fe200078e02f9 */
[----:B------:R-:W-:Y:S01]  /*1b70*/  LOP3.LUT R0, R4, 0x10, R230, 0xf8, !PT ;  /* 0x0000001004007812 */ /* 0x000fe200078ef8e6 */
[----:B------:R-:W-:Y:S01]  /*1b80*/  USHF.R.S32.HI UR7, URZ, 0x1f, UR14 ;  /* 0x0000001fff077899 */ /* 0x000fe2000801140e */
[----:B------:R-:W1:Y:S01]  /*1b90*/  S2R R230, SR_TID.X ;  /* 0x0000000000e67919 */ /* 0x000e620000002100 */
[----:B------:R-:W-:Y:S01]  /*1ba0*/  IMAD.U32 R4, RZ, RZ, UR17 ;  /* 0x00000011ff047e24 */ /* 0x000fe2000f8e00ff */
[--C-:B------:R-:W-:Y:S01]  /*1bb0*/  LOP3.LUT R0, R0, 0xc0, R13.reuse, 0xf8, !PT ;  /* 0x000000c000007812 */ /* 0x100fe200078ef80d */
[----:B------:R-:W-:Y:S01]  /*1bc0*/  IMAD.MOV.U32 R228, RZ, RZ, 0x20 ;  /* 0x00000020ffe47424 */ /* 0x000fe200078e00ff */
[----:B------:R-:W-:Y:S01]  /*1bd0*/  LOP3.LUT R9, R168, R9, RZ, 0xfc, !PT ;  /* 0x00000009a8097212 */ /* 0x000fe200078efcff */
[----:B------:R-:W-:Y:S01]  /*1be0*/  IMAD.MOV.U32 R127, RZ, RZ, RZ ;  /* 0x000000ffff7f7224 */ /* 0x000fe200078e00ff */
[----:B------:R-:W-:Y:S01]  /*1bf0*/  LOP3.LUT R10, R0, R10, RZ, 0x3c, !PT ;  /* 0x0000000a000a7212 */ /* 0x000fe200078e3cff */
[----:B---3--:R-:W-:Y:S01]  /*1c00*/  USHF.L.U32 UR21, UR21, 0x6, URZ ;  /* 0x0000000615157899 */ /* 0x008fe200080006ff */
[----:B------:R-:W-:Y:S01]  /*1c10*/  IADD3 R4, PT, PT, R4, UR49, R248 ;  /* 0x0000003104047c10 */ /* 0x000fe2000fffe0f8 */
[----:B----4-:R-:W-:Y:S01]  /*1c20*/  USHF.L.U32 UR22, UR22, 0x6, URZ ;  /* 0x0000000616167899 */ /* 0x010fe200080006ff */
[----:B------:R-:W-:Y:S01]  /*1c30*/  LOP3.LUT R10, R10, 0x120, R13, 0xf8, !PT ;  /* 0x000001200a0a7812 */ /* 0x000fe200078ef80d */
[----:B------:R-:W-:Y:S01]  /*1c40*/  UIADD3 UR20, UPT, UPT, UR20, 0x80, -UR49 ;  /* 0x0000008014147890 */ /* 0x000fe2000fffe831 */
[----:B------:R-:W-:-:S02]  /*1c50*/  IADD3 R242, PT, PT, R4, -0x1f, -R242 ;  /* 0xffffffe104f27810 */ /* 0x000fc40007ffe8f2 */
[----:B------:R-:W-:Y:S02]  /*1c60*/  SEL R229, R229, 0xffffffe0, !P0 ;  /* 0xffffffe0e5e57807 */ /* 0x000fe40004000000 */
[----:B--2---:R-:W-:Y:S01]  /*1c70*/  IADD3 R0, P2, P1, R2, UR14, R15 ;  /* 0x0000000e02007c10 */ /* 0x004fe2000f95e00f */
[----:B------:R-:W2:Y:S03]  /*1c80*/  LDCU.U8 UR14, c[0x0][0x4f8] ;  /* 0x00009f00ff0e77ac */ /* 0x000ea60008000000 */
[----:B------:R-:W-:Y:S01]  /*1c90*/  IADD3.X R2, PT, PT, R3, UR7, RZ, P2, P1 ;  /* 0x0000000703027c10 */ /* 0x000fe200097e24ff */
[----:B------:R-:W3:Y:S04]  /*1ca0*/  LDCU UR7, c[0x0][0x3e0] ;  /* 0x00007c00ff0777ac */ /* 0x000ee80008000800 */
[----:B------:R4:W-:Y:S04]  /*1cb0*/  STL [R1+0x10], R2 ;  /* 0x0000100201007387 */ /* 0x0009e80000100800 */
[----:B-----5:R1:W-:Y:S04]  /*1cc0*/  STL [R1+0xc], R11 ;  /* 0x00000c0b01007387 */ /* 0x0203e80000100800 */
[----:B------:R1:W-:Y:S01]  /*1cd0*/  STL [R1+0x8], R12 ;  /* 0x0000080c01007387 */ /* 0x0003e20000100800 */
[----:B------:R-:W-:-:S02]  /*1ce0*/  R2UR UR18, R7 ;  /* 0x00000000071272ca */ /* 0x000fc400000e0000 */
[----:B------:R-:W-:Y:S01]  /*1cf0*/  R2UR UR19, R6 ;  /* 0x00000000061372ca */ /* 0x000fe200000e0000 */
[----:B----4-:R-:W-:-:S10]  /*1d00*/  IMAD.MOV.U32 R2, RZ, RZ, 0x10 ;  /* 0x00000010ff027424 */ /* 0x010fd400078e00ff */
[----:B------:R-:W-:Y:S02]  /*1d10*/  UIADD3 UR46, UPT, UPT, UR18, -0x4498517b, URZ ;  /* 0xbb67ae85122e7890 */ /* 0x000fe4000fffe0ff */
[----:B------:R-:W-:Y:S02]  /*1d20*/  UIADD3 UR47, UPT, UPT, UR19, -0x61c88647, URZ ;  /* 0x9e3779b9132f7890 */ /* 0x000fe4000fffe0ff */
[----:B------:R-:W-:Y:S02]  /*1d30*/  UIADD3 UR45, UPT, UPT, UR19, 0x3c6ef372, URZ ;  /* 0x3c6ef372132d7890 */ /* 0x000fe4000fffe0ff */
[----:B------:R-:W-:Y:S02]  /*1d40*/  UIADD3 UR44, UPT, UPT, UR18, 0x76cf5d0a, URZ ;  /* 0x76cf5d0a122c7890 */ /* 0x000fe4000fffe0ff */
[----:B------:R-:W-:Y:S02]  /*1d50*/  UIADD3 UR43, UPT, UPT, UR19, -0x255992d5, URZ ;  /* 0xdaa66d2b132b7890 */ /* 0x000fe4000fffe0ff */
[----:B------:R-:W-:-:S02]  /*1d60*/  UIADD3 UR42, UPT, UPT, UR18, 0x32370b8f, URZ ;  /* 0x32370b8f122a7890 */ /* 0x000fc4000fffe0ff */
[----:B------:R-:W-:Y:S01]  /*1d70*/  UIADD3 UR41, UPT, UPT, UR19, 0x78dde6e4, URZ ;  /* 0x78dde6e413297890 */ /* 0x000fe2000fffe0ff */
[----:B------:R-:W-:Y:S01]  /*1d80*/  IMAD.WIDE.U32 R4, R0, -0x2daee0ad, RZ ;  /* 0xd2511f5300047825 */ /* 0x000fe200078e00ff */
[C---:B-1----:R-:W-:Y:S01]  /*1d90*/  LOP3.LUT P1, RZ, R230.reuse, 0x4, RZ, 0xc0, !PT ;  /* 0x00000004e6ff7812 */ /* 0x042fe2000782c0ff */
[----:B------:R-:W-:Y:S01]  /*1da0*/  UIADD3 UR40, UPT, UPT, UR18, -0x126145ec, URZ ;  /* 0xed9eba1412287890 */ /* 0x000fe2000fffe0ff */
[C---:B------:R-:W-:Y:S01]  /*1db0*/  LOP3.LUT P0, RZ, R230.reuse, 0x2, RZ, 0xc0, !PT ;  /* 0x00000002e6ff7812 */ /* 0x040fe2000780c0ff */
[C---:B------:R-:W-:Y:S01]  /*1dc0*/  IMAD.SHL.U32 R231, R230.reuse, 0x20, RZ ;  /* 0x00000020e6e77824 */ /* 0x040fe200078e00ff */
[----:B------:R1:W-:Y:S01]  /*1dd0*/  STL.64 [R1], R4 ;  /* 0x0000000401007387 */ /* 0x0003e20000100a00 */
[----:B------:R-:W-:Y:S01]  /*1de0*/  IMAD.SHL.U32 R3, R230, 0x2, RZ ;  /* 0x00000002e6037824 */ /* 0x000fe200078e00ff */
[----:B------:R-:W-:Y:S01]  /*1df0*/  LEA R225, R9, UR4, 0x1 ;  /* 0x0000000409e17c11 */ /* 0x000fe2000f8e08ff */
[----:B------:R-:W-:Y:S01]  /*1e00*/  VIADD R249, R249, 0xfffffffc ;  /* 0xfffffffcf9f97836 */ /* 0x000fe20000000000 */
[----:B------:R-:W-:Y:S01]  /*1e10*/  LOP3.LUT R0, R231, 0x7400, RZ, 0xc0, !PT ;  /* 0x00007400e7007812 */ /* 0x000fe200078ec0ff */
[----:B------:R-:W-:Y:S01]  /*1e20*/  IMAD.IADD R227, R226, 0x1, R229 ;  /* 0x00000001e2e37824 */ /* 0x000fe200078e02e5 */
[----:B------:R-:W-:Y:S01]  /*1e30*/  LEA R224, R10, UR4, 0x1 ;  /* 0x000000040ae07c11 */ /* 0x000fe2000f8e08ff */
[----:B------:R-:W-:Y:S01]  /*1e40*/  VIADD R225, R225, UR5 ;  /* 0x00000005e1e17c36 */ /* 0x000fe20008000000 */
[----:B------:R-:W-:Y:S01]  /*1e50*/  LOP3.LUT P2, RZ, R230, 0x8, RZ, 0xc0, !PT ;  /* 0x00000008e6ff7812 */ /* 0x000fe2000784c0ff */
[----:B------:R-:W-:Y:S01]  /*1e60*/  UIADD3 UR33, UPT, UPT, UR19, 0x1715609d, URZ ;  /* 0x1715609d13217890 */ /* 0x000fe2000fffe0ff */
[----:B------:R-:W-:Y:S01]  /*1e70*/  SHF.R.U32.HI R232, RZ, 0x1, R230 ;  /* 0x00000001ffe87819 */ /* 0x000fe200000116e6 */
[----:B------:R-:W-:Y:S01]  /*1e80*/  VIADD R224, R224, UR5 ;  /* 0x00000005e0e07c36 */ /* 0x000fe20008000000 */
[----:B------:R-:W-:Y:S01]  /*1e90*/  SEL R2, R2, 0xfffffff0, !P1 ;  /* 0xfffffff002027807 */ /* 0x000fe20004800000 */
[----:B------:R-:W-:Y:S01]  /*1ea0*/  UIADD3 UR25, UPT, UPT, UR18, -0x56f99767, URZ ;  /* 0xa906689912197890 */ /* 0x000fe2000fffe0ff */
[----:B------:R-:W-:Y:S01]  /*1eb0*/  SEL R228, R228, 0xffffffe0, !P0 ;  /* 0xffffffe0e4e47807 */ /* 0x000fe20004000000 */
[----:B------:R-:W-:Y:S01]  /*1ec0*/  UIADD3 UR24, UPT, UPT, UR19, -0x4ab325aa, URZ ;  /* 0xb54cda5613187890 */ /* 0x000fe2000fffe0ff */
[----:B------:R-:W-:Y:S01]  /*1ed0*/  LOP3.LUT R0, R0, 0x6, R3, 0xf8, !PT ;  /* 0x0000000600007812 */ /* 0x000fe200078ef803 */
[----:B------:R-:W-:Y:S01]  /*1ee0*/  UIADD3 UR23, UPT, UPT, UR18, 0x646e171e, URZ ;  /* 0x646e171e12177890 */ /* 0x000fe2000fffe0ff */
[----:B--23--:R-:W-:-:S11]  /*1ef0*/  UMOV UR5, UR53 ;  /* 0x0000003500057c82 */ /* 0x00cfd60008000000 */
.L_x_298:
[----:B------:R-:W0:Y:S01]  /*1f00*/  LDGDEPBAR ;  /* 0x00000000000079af */ /* 0x000e220000000000 */
[----:B------:R-:W-:Y:S01]  /*1f10*/  IMAD.IADD R0, R225, 0x1, R229 ;  /* 0x00000001e1007824 */ /* 0x000fe200078e02e5 */
[--C-:B------:R-:W-:Y:S01]  /*1f20*/  SHF.R.U32.HI R3, RZ, 0x6, R230.reuse ;  /* 0x00000006ff037819 */ /* 0x100fe200000116e6 */
[----:B------:R-:W-:Y:S05]  /*1f30*/  IMAD.U32 R2, RZ, RZ, UR39 ;  /* 0x00000027ff027e24 */ /* 0x000fea000f8e00ff */
[----:B------:R-:W2:Y:S01]  /*1f40*/  LDL.64 R234, [R1] ;  /* 0x0000000001ea7983 */ /* 0x000ea20000100a00 */
[----:B------:R-:W-:Y:S01]  /*1f50*/  UIADD3 UR17, UPT, UPT, UR17, -0x40, URZ ;  /* 0xffffffc011117890 */ /* 0x000fe2000fffe0ff */
[----:B-----5:R-:W-:Y:S01]  /*1f60*/  FSETP.NEU.FTZ.AND P3, PT, R251, -INF , PT ;  /* 0xff800000fb00780b */ /* 0x020fe20003f7d000 */
[----:B------:R-:W-:Y:S01]  /*1f70*/  IMAD R2, R2, 0x4, R3 ;  /* 0x0000000402027824 */ /* 0x000fe200078e0203 */
[----:B------:R-:W-:Y:S01]  /*1f80*/  UMOV UR4, UR29 ;  /* 0x0000001d00047c82 */ /* 0x000fe20008000000 */
[----:B------:R-:W-:Y:S01]  /*1f90*/  UISETP.GE.AND UP0, UPT, UR17, UR20, UPT ;  /* 0x000000141100728c */ /* 0x000fe2000bf06270 */
[----:B------:R-:W3:Y:S01]  /*1fa0*/  LDL R233, [R1+0x10] ;  /* 0x0000100001e97983 */ /* 0x000ee20000100800 */
[----:B------:R-:W-:Y:S01]  /*1fb0*/  FSETP.NEU.FTZ.AND P4, PT, R252, -INF , PT ;  /* 0xff800000fc00780b */ /* 0x000fe20003f9d000 */
[----:B------:R-:W-:Y:S01]  /*1fc0*/  IMAD.MOV.U32 R239, RZ, RZ, 0x10 ;  /* 0x00000010ffef7424 */ /* 0x000fe200078e00ff */
[----:B------:R-:W-:Y:S02]  /*1fd0*/  UIADD3 UR48, UPT, UPT, UR48, -0x1, URZ ;  /* 0xffffffff30307890 */ /* 0x000fe4000fffe0ff */
[----:B------:R-:W-:Y:S02]  /*1fe0*/  PLOP3.LUT P0, PT, PT, PT, UP0, 0x80, 0x8 ;  /* 0x000000000008781c */ /* 0x000fe40003f0f008 */
[----:B------:R-:W-:Y:S01]  /*1ff0*/  SEL R239, R239, 0xfffffff0, !P1 ;  /* 0xfffffff0efef7807 */ /* 0x000fe20004800000 */
        /* <DEDUP_REMOVED lines=20> */
[----:B------:R-:W-:Y:S01]  /*2140*/  LDSM.16.M88.4 R164, [R0+0x1000] ;  /* 0x0010000000a4783b */ /* 0x000fe20000000200 */
[-C--:B------:R-:W-:Y:S07]  /*2150*/  HMMA.16816.F32 R28, R28, R134.reuse, RZ ;  /* 0x000000861c1c723c */ /* 0x080fee00000018ff */
[----:B------:R-:W-:Y:S01]  /*2160*/  LDSM.16.M88.4 R168, [R227+0xb000] ;  /* 0x00b00000e3a8783b */ /* 0x000fe20000000200 */
[----:B------:R-:W-:Y:S07]  /*2170*/  HMMA.16816.F32 R32, R32, R134, RZ ;  /* 0x000000862020723c */ /* 0x000fee00000018ff */
[----:B------:R-:W4:Y:S01]  /*2180*/  LDSM.16.M88.4 R132, [R226+0xb400] ;  /* 0x00b40000e284783b */ /* 0x000f220000000200 */
[-C--:B------:R-:W-:Y:S07]  /*2190*/  HMMA.16816.F32 R4, R136, R140.reuse, R4 ;  /* 0x0000008c8804723c */ /* 0x080fee0000001804 */
[----:B------:R-:W4:Y:S01]  /*21a0*/  LDSM.16.M88.4 R172, [R0+0x1800] ;  /* 0x0018000000ac783b */ /* 0x000f220000000200 */
[C---:B-1----:R-:W-:Y:S08]  /*21b0*/  HMMA.16816.F32 R8, R144.reuse, R140, R8 ;  /* 0x0000008c9008723c */ /* 0x042ff00000001808 */
        /* <DEDUP_REMOVED lines=8> */
[----:B------:R-:W1:Y:S07]  /*2240*/  LDSM.16.M88.4 R136, [R227+0xb400] ;  /* 0x00b40000e388783b */ /* 0x000e6e0000000200 */
[-C--:B------:R-:W-:Y:S01]  /*2250*/  HMMA.16816.F32 R4, R152, R156.reuse, R4 ;  /* 0x0000009c9804723c */ /* 0x080fe20000001804 */
[----:B------:R-:W4:Y:S07]  /*2260*/  LDSM.16.M88.4 R148, [R225+0x2800] ;  /* 0x00280000e194783b */ /* 0x000f2e0000000200 */
[C---:B------:R-:W-:Y:S08]  /*2270*/  HMMA.16816.F32 R8, R160.reuse, R156, R8 ;  /* 0x0000009ca008723c */ /* 0x040ff00000001808 */
[-C--:B------:R-:W-:Y:S08]  /*2280*/  HMMA.16816.F32 R12, R160, R158.reuse, R12 ;  /* 0x0000009ea00c723c */ /* 0x080ff0000000180c */
[C---:B------:R-:W-:Y:S04]  /*2290*/  HMMA.16816.F32 R16, R152.reuse, R158, R16 ;  /* 0x0000009e9810723c */ /* 0x040fe80000001810 */
[C---:B------:R-:W-:Y:S04]  /*22a0*/  @!P0 IMAD.SHL.U32 R158, R230.reuse, 0x2, RZ ;  /* 0x00000002e69e8824 */ /* 0x040fe800078e00ff */
[-C--:B------:R-:W-:Y:S08]  /*22b0*/  HMMA.16816.F32 R20, R152, R132.reuse, R20 ;  /* 0x000000849814723c */ /* 0x080ff00000001814 */
[C---:B------:R-:W-:Y:S08]  /*22c0*/  HMMA.16816.F32 R24, R160.reuse, R132, R24 ;  /* 0x00000084a018723c */ /* 0x040ff00000001818 */
[-C--:B------:R-:W-:Y:S03]  /*22d0*/  HMMA.16816.F32 R28, R160, R134.reuse, R28 ;  /* 0x00000086a01c723c */ /* 0x080fe6000000181c */
[----:B------:R-:W-:Y:S01]  /*22e0*/  IMAD.SHL.U32 R163, R230, 0x2, RZ ;  /* 0x00000002e6a37824 */ /* 0x000fe200078e00ff */
[----:B------:R-:W-:Y:S04]  /*22f0*/  LOP3.LUT R160, R231, 0x7400, RZ, 0xc0, !PT ;  /* 0x00007400e7a07812 */ /* 0x000fe800078ec0ff */
[----:B------:R-:W-:Y:S01]  /*2300*/  HMMA.16816.F32 R32, R152, R134, R32 ;  /* 0x000000869820723c */ /* 0x000fe20000001820 */
[----:B------:R-:W4:Y:S03]  /*2310*/  LDSM.16.M88.4 R132, [R226+0xd400] ;  /* 0x00d40000e284783b */ /* 0x000f260000000200 */
[C---:B------:R-:W-:Y:S01]  /*2320*/  VIADD R152, R249.reuse, 0x2 ;  /* 0x00000002f9987836 */ /* 0x040fe20000000000 */
[----:B------:R-:W-:Y:S03]  /*2330*/  LOP3.LUT R160, R160, 0x6, R163, 0xf8, !PT ;  /* 0x00000006a0a07812 */ /* 0x000fe600078ef8a3 */
[-C--:B------:R-:W-:Y:S08]  /*2340*/  HMMA.16816.F32 R4, R164, R168.reuse, R4 ;  /* 0x000000a8a404723c */ /* 0x080ff00000001804 */
[C---:B------:R-:W-:Y:S04]  /*2350*/  HMMA.16816.F32 R8, R172.reuse, R168, R8 ;  /* 0x000000a8ac08723c */ /* 0x040fe80000001808 */
[----:B--2---:R-:W-:Y:S01]  /*2360*/  LOP3.LUT R156, R2, UR18, R235, 0x96, !PT ;  /* 0x00000012029c7c12 */ /* 0x004fe2000f8e96eb */
[----:B------:R-:W-:Y:S03]  /*2370*/  IMAD.WIDE.U32 R2, R249, -0x326172a9, RZ ;  /* 0xcd9e8d57f9027825 */ /* 0x000fe600078e00ff */
[-C--:B------:R-:W-:Y:S03]  /*2380*/  HMMA.16816.F32 R12, R172, R170.reuse, R12 ;  /* 0x000000aaac0c723c */ /* 0x080fe6000000180c */
[----:B---3--:R-:W-:Y:S01]  /*2390*/  LOP3.LUT R159, R233, UR19, R3, 0x96, !PT ;  /* 0x00000013e99f7c12 */ /* 0x008fe2000f8e9603 */
[----:B------:R-:W-:Y:S04]  /*23a0*/  IMAD.WIDE.U32 R156, R156, -0x326172a9, RZ ;  /* 0xcd9e8d579c9c7825 */ /* 0x000fe800078e00ff */
[C---:B------:R-:W-:Y:S04]  /*23b0*/  HMMA.16816.F32 R16, R164.reuse, R170, R16 ;  /* 0x000000aaa410723c */ /* 0x040fe80000001810 */
[----:B------:R-:W-:Y:S04]  /*23c0*/  IMAD.WIDE.U32 R170, R159, -0x2daee0ad, RZ ;  /* 0xd2511f539faa7825 */ /* 0x000fe800078e00ff */
[-C--:B-1----:R-:W-:Y:S03]  /*23d0*/  HMMA.16816.F32 R20, R164, R136.reuse, R20 ;  /* 0x00000088a414723c */ /* 0x082fe60000001814 */
[C---:B------:R-:W-:Y:S02]  /*23e0*/  IMAD.SHL.U32 R168, R230.reuse, 0x10, RZ ;  /* 0x00000010e6a87824 */ /* 0x040fe400078e00ff */
[----:B------:R-:W-:Y:S03]  /*23f0*/  IMAD.SHL.U32 R169, R230, 0x4, RZ ;  /* 0x00000004e6a97824 */ /* 0x000fe600078e00ff */
[C---:B------:R-:W-:Y:S08]  /*2400*/  HMMA.16816.F32 R24, R172.reuse, R136, R24 ;  /* 0x00000088ac18723c */ /* 0x040ff00000001818 */
[-C--:B------:R-:W-:Y:S01]  /*2410*/  HMMA.16816.F32 R28, R172, R138.reuse, R28 ;  /* 0x0000008aac1c723c */ /* 0x080fe2000000181c */
[----:B------:R-:W2:Y:S07]  /*2420*/  LDL R172, [R1+0xc] ;  /* 0x00000c0001ac7983 */ /* 0x000eae0000100800 */
[----:B------:R-:W-:Y:S01]  /*2430*/  HMMA.16816.F32 R32, R164, R138, R32 ;  /* 0x0000008aa420723c */ /* 0x000fe20000001820 */
[----:B------:R-:W3:Y:S03]  /*2440*/  LDL R167, [R1+0x8] ;  /* 0x0000080001a77983 */ /* 0x000ee60000100800 */
[----:B------:R-:W-:Y:S01]  /*2450*/  LOP3.LUT R166, R2, UR47, R157, 0x96, !PT ;  /* 0x0000002f02a67c12 */ /* 0x000fe2000f8e969d */
[----:B------:R-:W-:Y:S01]  /*2460*/  LDSM.16.M88.4 R136, [R0+0x2000] ;  /* 0x002000000088783b */ /* 0x000fe20000000200 */
[----:B------:R-:W-:Y:S01]  /*2470*/  IMAD.WIDE.U32 R2, R152, -0x326172a9, RZ ;  /* 0xcd9e8d5798027825 */ /* 0x000fe200078e00ff */
[----:B------:R-:W-:Y:S01]  /*2480*/  LOP3.LUT R164, R234, UR46, R171, 0x96, !PT ;  /* 0x0000002eeaa47c12 */ /* 0x000fe2000f8e96ab */
[-C--:B------:R-:W-:Y:S05]  /*2490*/  HMMA.16816.F32 R4, R140, R144.reuse, R4 ;  /* 0x000000908c04723c */ /* 0x080fea0000001804 */
[----:B------:R1:W-:Y:S01]  /*24a0*/  LDSM.16.M88.4 R152, [R0+0x2800] ;  /* 0x002800000098783b */ /* 0x0003e20000000200 */
[----:B------:R-:W-:Y:S01]  /*24b0*/  LOP3.LUT R161, R2, UR47, R157, 0x96, !PT ;  /* 0x0000002f02a17c12 */ /* 0x000fe2000f8e969d */
[----:B------:R-:W-:Y:S01]  /*24c0*/  IMAD.WIDE.U32 R164, R164, -0x326172a9, RZ ;  /* 0xcd9e8d57a4a47825 */ /* 0x000fe200078e00ff */
[C---:B----4-:R-:W-:Y:S04]  /*24d0*/  HMMA.16816.F32 R8, R148.reuse, R144, R8 ;  /* 0x000000909408723c */ /* 0x050fe80000001808 */
[----:B------:R-:W-:Y:S04]  /*24e0*/  LOP3.LUT R2, R168, 0x200, RZ, 0xc0, !PT ;  /* 0x00000200a8027812 */ /* 0x000fe800078ec0ff */
[-C--:B------:R-:W-:Y:S03]  /*24f0*/  HMMA.16816.F32 R12, R148, R146.reuse, R12 ;  /* 0x00000092940c723c */ /* 0x080fe6000000180c */
[----:B------:R-:W-:Y:S05]  /*2500*/  LOP3.LUT R2, R2, 0x120, R231, 0xf8, !PT ;  /* 0x0000012002027812 */ /* 0x000fea00078ef8e7 */
[C---:B------:R-:W-:Y:S01]  /*2510*/  HMMA.16816.F32 R16, R140.reuse, R146, R16 ;  /* 0x000000928c10723c */ /* 0x040fe20000001810 */
[----:B------:R-:W4:Y:S03]  /*2520*/  LDSM.16.M88.4 R144, [R227+0xd000] ;  /* 0x00d00000e390783b */ /* 0x000f260000000200 */
[----:B-1----:R-:W-:Y:S02]  /*2530*/  @!P0 LOP3.LUT R0, R158, 0x6, RZ, 0xc0, !PT ;  /* 0x000000069e008812 */ /* 0x002fe400078ec0ff */
[----:B------:R-:W-:Y:S02]  /*2540*/  LOP3.LUT R158, R233, UR19, R3, 0x96, !PT ;  /* 0x00000013e99e7c12 */ /* 0x000fe4000f8e9603 */
[-C--:B------:R-:W-:Y:S03]  /*2550*/  HMMA.16816.F32 R20, R140, R132.reuse, R20 ;  /* 0x000000848c14723c */ /* 0x080fe60000001814 */
[----:B------:R-:W-:Y:S05]  /*2560*/  LOP3.LUT R3, R169, 0x18, RZ, 0xc0, !PT ;  /* 0x00000018a9037812 */ /* 0x000fea00078ec0ff */
[C---:B------:R-:W-:Y:S01]  /*2570*/  HMMA.16816.F32 R24, R148.reuse, R132, R24 ;  /* 0x000000849418723c */ /* 0x040fe20000001818 */
[----:B------:R-:W-:Y:S03]  /*2580*/  IMAD.U32 R133, RZ, RZ, UR39 ;  /* 0x00000027ff857e24 */ /* 0x000fe6000f8e00ff */
[----:B------:R-:W-:Y:S04]  /*2590*/  @!P0 SHF.R.U32.HI R132, RZ, 0x1, R230 ;  /* 0x00000001ff848819 */ /* 0x000fe800000116e6 */
[-C--:B------:R-:W-:Y:S03]  /*25a0*/  HMMA.16816.F32 R28, R148, R134.reuse, R28 ;  /* 0x00000086941c723c */ /* 0x080fe6000000181c */
[----:B------:R-:W-:Y:S01]  /*25b0*/  @!P0 LOP3.LUT R157, R0, 0x1e0, R132, 0xf8, !PT ;  /* 0x000001e0009d8812 */ /* 0x000fe200078ef884 */
[----:B------:R-:W-:Y:S01]  /*25c0*/  IMAD.WIDE.U32 R148, R158, -0x2daee0ad, RZ ;  /* 0xd2511f539e947825 */ /* 0x000fe200078e00ff */
[----:B------:R-:W-:Y:S02]  /*25d0*/  LOP3.LUT R132, R168, 0x1c0, RZ, 0xc0, !PT ;  /* 0x000001c0a8847812 */ /* 0x000fe400078ec0ff */
[----:B------:R-:W-:Y:S01]  /*25e0*/  LOP3.LUT R0, R3, 0xc0, R231, 0xf8, !PT ;  /* 0x000000c003007812 */ /* 0x000fe200078ef8e7 */
[----:B------:R-:W-:Y:S01]  /*25f0*/  HMMA.16816.F32 R32, R140, R134, R32 ;  /* 0x000000868c20723c */ /* 0x000fe20000001820 */
[----:B------:R-:W-:Y:S02]  /*2600*/  IMAD.MOV.U32 R142, RZ, RZ, 0x20 ;  /* 0x00000020ff8e7424 */ /* 0x000fe400078e00ff */
[----:B------:R-:W-:Y:S01]  /*2610*/  IMAD.MOV.U32 R141, RZ, RZ, 0x18 ;  /* 0x00000018ff8d7424 */ /* 0x000fe200078e00ff */
[----:B------:R-:W-:Y:S01]  /*2620*/  LOP3.LUT R132, R132, 0x38, R163, 0xf8, !PT ;  /* 0x0000003884847812 */ /* 0x000fe200078ef8a3 */
[----:B------:R-:W-:Y:S01]  /*2630*/  IMAD.WIDE.U32 R158, R161, -0x2daee0ad, RZ ;  /* 0xd2511f53a19e7825 */ /* 0x000fe200078e00ff */
[----:B------:R-:W-:Y:S02]  /*2640*/  @!P0 VIADDMNMX R143, R242, -R142, UR49, PT ;  /* 0x00000031f28f8e46 */ /* 0x000fe4000b80098e */
[--C-:B------:R-:W-:Y:S01]  /*2650*/  LOP3.LUT R132, R132, 0x20, R232.reuse, 0x78, !PT ;  /* 0x0000002084847812 */ /* 0x100fe200078e78e8 */
[-C--:B----4-:R-:W-:Y:S01]  /*2660*/  HMMA.16816.F32 R4, R136, R144.reuse, R4 ;  /* 0x000000908804723c */ /* 0x090fe20000001804 */
[----:B------:R-:W-:Y:S04]  /*2670*/  IMAD.MOV.U32 R140, RZ, RZ, 0x8 ;  /* 0x00000008ff8c7424 */ /* 0x000fe800078e00ff */
[----:B------:R-:W-:Y:S02]  /*2680*/  LOP3.LUT R159, R148, UR44, R159, 0x96, !PT ;  /* 0x0000002c949f7c12 */ /* 0x000fe4000f8e969f */
[----:B------:R-:W-:Y:S01]  /*2690*/  LOP3.LUT R150, R160, R132, RZ, 0xfc, !PT ;  /* 0x00000084a0967212 */ /* 0x000fe200078efcff */
[C---:B------:R-:W-:Y:S04]  /*26a0*/  HMMA.16816.F32 R8, R152.reuse, R144, R8 ;  /* 0x000000909808723c */ /* 0x040fe80000001808 */
[----:B------:R-:W-:Y:S01]  /*26b0*/  LOP3.LUT R0, R0, 0x8, R232, 0x78, !PT ;  /* 0x0000000800007812 */ /* 0x000fe200078e78e8 */
[----:B------:R-:W-:Y:S01]  /*26c0*/  FMUL.FTZ R144, R251, 1.4426950216293334961 ;  /* 0x3fb8aa3bfb907820 */ /* 0x000fe20000410000 */
[----:B------:R-:W-:Y:S01]  /*26d0*/  LOP3.LUT R160, R156, UR45, R165, 0x96, !PT ;  /* 0x0000002d9ca07c12 */ /* 0x000fe2000f8e96a5 */
[----:B------:R-:W-:Y:S01]  /*26e0*/  FMUL.FTZ R145, R252, 1.4426950216293334961 ;  /* 0x3fb8aa3bfc917820 */ /* 0x000fe20000410000 */
[----:B------:R-:W-:Y:S01]  /*26f0*/  LEA R150, R150, UR4, 0x1 ;  /* 0x0000000496967c11 */ /* 0x000fe2000f8e08ff */
[-C--:B------:R-:W-:Y:S03]  /*2700*/  HMMA.16816.F32 R12, R152, R146.reuse, R12 ;  /* 0x00000092980c723c */ /* 0x080fe6000000180c */
[----:B------:R-:W-:Y:S01]  /*2710*/  LOP3.LUT R0, R2, R0, RZ, 0xfc, !PT ;  /* 0x0000000002007212 */ /* 0x000fe200078efcff */
[----:B------:R-:W-:Y:S01]  /*2720*/  @!P0 IMAD R2, R133, 0x80, R157 ;  /* 0x0000008085028824 */ /* 0x000fe200078e029d */
[----:B------:R-:W-:Y:S01]  /*2730*/  LOP3.LUT R162, R234, UR46, R149, 0x96, !PT ;  /* 0x0000002eeaa27c12 */ /* 0x000fe2000f8e9695 */
[----:B------:R-:W-:Y:S01]  /*2740*/  IMAD.WIDE.U32 R132, R166, -0x2daee0ad, RZ ;  /* 0xd2511f53a6847825 */ /* 0x000fe200078e00ff */
[----:B------:R-:W-:Y:S01]  /*2750*/  @!P0 VIADDMNMX R142, R242, -R141, UR49, PT ;  /* 0x00000031f28e8e46 */ /* 0x000fe2000b80098d */
[C---:B------:R-:W-:Y:S04]  /*2760*/  HMMA.16816.F32 R16, R136.reuse, R146, R16 ;  /* 0x000000928810723c */ /* 0x040fe80000001810 */
[----:B------:R-:W-:Y:S01]  /*2770*/  LOP3.LUT R157, R170, UR44, R133, 0x96, !PT ;  /* 0x0000002caa9d7c12 */ /* 0x000fe2000f8e9685 */
[----:B------:R-:W-:Y:S01]  /*2780*/  IMAD.WIDE.U32 R160, R160, -0x2daee0ad, RZ ;  /* 0xd2511f53a0a07825 */ /* 0x000fe200078e00ff */
[----:B------:R-:W-:Y:S02]  /*2790*/  FSEL R144, R144, RZ, P3 ;  /* 0x000000ff90907208 */ /* 0x000fe40001800000 */
[----:B------:R-:W-:Y:S01]  /*27a0*/  @!P0 VIMNMX R141, PT, PT, R242, UR49, PT ;  /* 0x00000031f28d8c48 */ /* 0x000fe2000bfe0100 */
[----:B------:R-:W-:Y:S01]  /*27b0*/  VIADD R134, R150, 0x13000 ;  /* 0x0001300096867836 */ /* 0x000fe20000000000 */
[----:B------:R-:W-:Y:S01]  /*27c0*/  LOP3.LUT R161, R132, UR42, R161, 0x96, !PT ;  /* 0x0000002a84a17c12 */ /* 0x000fe2000f8e96a1 */
[----:B------:R-:W-:Y:S01]  /*27d0*/  VIADD R151, R150, 0x13020 ;  /* 0x0001302096977836 */ /* 0x000fe20000000000 */
[----:B------:R-:W-:Y:S01]  /*27e0*/  @!P0 VIADDMNMX R140, R242, R140, UR49, PT ;  /* 0x00000031f28c8e46 */ /* 0x000fe2000b80018c */
[----:B------:R-:W-:Y:S01]  /*27f0*/  @P2 VIADD R151, R134, 0xffffffe0 ;  /* 0xffffffe086972836 */ /* 0x000fe20000000000 */
[----:B------:R-:W-:Y:S01]  /*2800*/  FSEL R145, R145, RZ, P4 ;  /* 0x000000ff91917208 */ /* 0x000fe20002000000 */
[----:B------:R-:W1:Y:S01]  /*2810*/  LDSM.16.M88.4 R132, [R227+0xd400] ;  /* 0x00d40000e384783b */ /* 0x000e620000000200 */
[----:B------:R-:W-:Y:S01]  /*2820*/  LEA R0, R0, UR4, 0x1 ;  /* 0x0000000400007c11 */ /* 0x000fe2000f8e08ff */
[C---:B------:R-:W-:Y:S02]  /*2830*/  @!P0 VIADD R146, R2.reuse, 0x8 ;  /* 0x0000000802928836 */ /* 0x040fe40000000000 */
[----:B------:R-:W-:Y:S02]  /*2840*/  @!P0 VIADD R147, R2, 0x9 ;  /* 0x0000000902938836 */ /* 0x000fe40000000000 */
[----:B------:R-:W-:Y:S05]  /*2850*/  IMAD.WIDE.U32 R162, R162, -0x326172a9, RZ ;  /* 0xcd9e8d57a2a27825 */ /* 0x000fea00078e00ff */
[----:B------:R-:W-:Y:S01]  /*2860*/  LOP3.LUT R163, R156, UR45, R163, 0x96, !PT ;  /* 0x0000002d9ca37c12 */ /* 0x000fe2000f8e96a3 */
[----:B------:R-:W-:Y:S05]  /*2870*/  @!P0 VIADD R156, R2, 0x1 ;  /* 0x00000001029c8836 */ /* 0x000fea0000000000 */
[C---:B------:R-:W-:Y:S02]  /*2880*/  @!P0 ISETP.GE.AND P3, PT, R156.reuse, R142, PT ;  /* 0x0000008e9c00820c */ /* 0x040fe40003f66270 */
[-C--:B------:R-:W-:Y:S02]  /*2890*/  @!P0 ISETP.GE.AND P4, PT, R156, R143.reuse, PT ;  /* 0x0000008f9c00820c */ /* 0x080fe40003f86270 */
[----:B------:R-:W-:Y:S02]  /*28a0*/  @!P0 FSEL R7, R7, -INF , !P3 ;  /* 0xff80000007078808 */ /* 0x000fe40005800000 */
[----:B------:R-:W-:Y:S02]  /*28b0*/  @!P0 FSEL R5, R5, -INF , !P4 ;  /* 0xff80000005058808 */ /* 0x000fe40006000000 */
[-C--:B------:R-:W-:Y:S02]  /*28c0*/  @!P0 ISETP.GE.AND P3, PT, R2, R140.reuse, PT ;  /* 0x0000008c0200820c */ /* 0x080fe40003f66270 */
[-C--:B------:R-:W-:Y:S02]  /*28d0*/  @!P0 ISETP.GE.AND P4, PT, R156, R140.reuse, PT ;  /* 0x0000008c9c00820c */ /* 0x080fe40003f86270 */
[----:B------:R-:W-:Y:S02]  /*28e0*/  @!P0 FSEL R10, R10, -INF , !P3 ;  /* 0xff8000000a0a8808 */ /* 0x000fe40005800000 */
[----:B------:R-:W-:Y:S02]  /*28f0*/  @!P0 ISETP.GE.AND P3, PT, R146, R140, PT ;  /* 0x0000008c9200820c */ /* 0x000fe40003f66270 */
[----:B------:R-:W-:Y:S01]  /*2900*/  @!P0 FSEL R11, R11, -INF , !P4 ;  /* 0xff8000000b0b8808 */ /* 0x000fe20006000000 */
[--C-:B------:R-:W-:Y:S01]  /*2910*/  FFMA.FTZ R10, R10, UR15, -R144.reuse ;  /* 0x0000000f0a0a7c23 */ /* 0x100fe20008010890 */
[-C--:B------:R-:W-:Y:S02]  /*2920*/  @!P0 ISETP.GE.AND P4, PT, R146, R143.reuse, PT ;  /* 0x0000008f9200820c */ /* 0x080fe40003f86270 */
[----:B------:R-:W-:Y:S01]  /*2930*/  @!P0 FSEL R14, R14, -INF , !P3 ;  /* 0xff8000000e0e8808 */ /* 0x000fe20005800000 */
[--C-:B------:R-:W-:Y:S01]  /*2940*/  FFMA.FTZ R11, R11, UR15, -R144.reuse ;  /* 0x0000000f0b0b7c23 */ /* 0x100fe20008010890 */
[-C--:B------:R-:W-:Y:S01]  /*2950*/  @!P0 ISETP.GE.AND P3, PT, R147, R143.reuse, PT ;  /* 0x0000008f9300820c */ /* 0x080fe20003f66270 */
[-C--:B-1----:R-:W-:Y:S01]  /*2960*/  HMMA.16816.F32 R20, R136, R132.reuse, R20 ;  /* 0x000000848814723c */ /* 0x082fe20000001814 */
[----:B------:R-:W-:Y:S02]  /*2970*/  MUFU.EX2 R238, R10 ;  /* 0x0000000a00ee7308 */ /* 0x000fe40000000800 */
[----:B------:R-:W-:Y:S01]  /*2980*/  FFMA.FTZ R14, R14, UR15, -R144 ;  /* 0x0000000f0e0e7c23 */ /* 0x000fe20008010890 */
[----:B------:R-:W-:Y:S02]  /*2990*/  @!P0 FSEL R16, R16, -INF , !P4 ;  /* 0xff80000010108808 */ /* 0x000fe40006000000 */
[----:B------:R-:W-:Y:S02]  /*29a0*/  @!P0 FSEL R17, R17, -INF , !P3 ;  /* 0xff80000011118808 */ /* 0x000fe40005800000 */
[C---:B------:R-:W-:Y:S03]  /*29b0*/  HMMA.16816.F32 R24, R152.reuse, R132, R24 ;  /* 0x000000849818723c */ /* 0x040fe60000001818 */
[----:B------:R-:W-:Y:S01]  /*29c0*/  MUFU.EX2 R237, R11 ;  /* 0x0000000b00ed7308 */ /* 0x000fe20000000800 */
[----:B------:R-:W-:Y:S04]  /*29d0*/  IMAD.WIDE.U32 R132, R163, -0x2daee0ad, RZ ;  /* 0xd2511f53a3847825 */ /* 0x000fe800078e00ff */
[-C--:B------:R-:W-:Y:S05]  /*29e0*/  HMMA.16816.F32 R28, R152, R134.reuse, R28 ;  /* 0x00000086981c723c */ /* 0x080fea000000181c */
[----:B------:R-:W-:Y:S03]  /*29f0*/  MUFU.EX2 R234, R14 ;  /* 0x0000000e00ea7308 */ /* 0x000fe60000000800 */
[----:B------:R-:W-:Y:S04]  /*2a00*/  HMMA.16816.F32 R32, R136, R134, R32 ;  /* 0x000000868820723c */ /* 0x000fe80000001820 */
[C---:B--2---:R-:W-:Y:S01]  /*2a10*/  FSETP.NEU.FTZ.AND P6, PT, R172.reuse, -INF , PT ;  /* 0xff800000ac00780b */ /* 0x044fe20003fdd000 */
[----:B------:R-:W-:Y:S05]  /*2a20*/  FMUL.FTZ R149, R172, 1.4426950216293334961 ;  /* 0x3fb8aa3bac957820 */ /* 0x000fea0000410000 */
[----:B------:R-:W-:Y:S02]  /*2a30*/  FSEL R149, R149, RZ, P6 ;  /* 0x000000ff95957208 */ /* 0x000fe40003000000 */
[----:B------:R-:W-:Y:S01]  /*2a40*/  @!P0 ISETP.GE.AND P6, PT, R2, R142, PT ;  /* 0x0000008e0200820c */ /* 0x000fe20003fc6270 */
[C---:B---3--:R-:W-:Y:S01]  /*2a50*/  FMUL.FTZ R148, R167.reuse, 1.4426950216293334961 ;  /* 0x3fb8aa3ba7947820 */ /* 0x048fe20000410000 */
[----:B------:R-:W-:Y:S01]  /*2a60*/  FSETP.NEU.FTZ.AND P5, PT, R167, -INF , PT ;  /* 0xff800000a700780b */ /* 0x000fe20003fbd000 */
[--C-:B------:R-:W-:Y:S01]  /*2a70*/  FFMA.FTZ R173, R5, UR15, -R149.reuse ;  /* 0x0000000f05ad7c23 */ /* 0x100fe20008010895 */
[----:B------:R-:W-:Y:S01]  /*2a80*/  @!P0 FSEL R6, R6, -INF , !P6 ;  /* 0xff80000006068808 */ /* 0x000fe20007000000 */
[----:B------:R-:W-:Y:S01]  /*2a90*/  @!P0 VIADD R5, R2, 0x11 ;  /* 0x0000001102058836 */ /* 0x000fe20000000000 */
[----:B------:R-:W-:Y:S01]  /*2aa0*/  FSEL R148, R148, RZ, P5 ;  /* 0x000000ff94947208 */ /* 0x000fe20002800000 */
[--C-:B------:R-:W-:Y:S01]  /*2ab0*/  FFMA.FTZ R16, R16, UR15, -R149.reuse ;  /* 0x0000000f10107c23 */ /* 0x100fe20008010895 */
[C---:B------:R-:W-:Y:S01]  /*2ac0*/  @!P0 ISETP.GE.AND P5, PT, R2.reuse, R143, PT ;  /* 0x0000008f0200820c */ /* 0x040fe20003fa6270 */
[----:B------:R-:W-:Y:S01]  /*2ad0*/  MUFU.EX2 R173, R173 ;  /* 0x000000ad00ad7308 */ /* 0x000fe20000000800 */
[-C--:B------:R-:W-:Y:S01]  /*2ae0*/  @!P0 ISETP.GE.AND P6, PT, R2, R141.reuse, PT ;  /* 0x0000008d0200820c */ /* 0x080fe20003fc6270 */
[--C-:B------:R-:W-:Y:S01]  /*2af0*/  FFMA.FTZ R6, R6, UR15, -R148.reuse ;  /* 0x0000000f06067c23 */ /* 0x100fe20008010894 */
[----:B------:R-:W-:Y:S01]  /*2b00*/  @!P0 FSEL R4, R4, -INF , !P5 ;  /* 0xff80000004048808 */ /* 0x000fe20006800000 */
[----:B------:R-:W-:Y:S01]  /*2b10*/  FFMA.FTZ R7, R7, UR15, -R148 ;  /* 0x0000000f07077c23 */ /* 0x000fe20008010894 */
[-C--:B------:R-:W-:Y:S01]  /*2b20*/  @!P0 ISETP.GE.AND P5, PT, R156, R141.reuse, PT ;  /* 0x0000008d9c00820c */ /* 0x080fe20003fa6270 */
[--C-:B------:R-:W-:Y:S01]  /*2b30*/  FFMA.FTZ R17, R17, UR15, -R149.reuse ;  /* 0x0000000f11117c23 */ /* 0x100fe20008010895 */
[----:B------:R-:W-:Y:S01]  /*2b40*/  @!P0 FSEL R8, R8, -INF , !P6 ;  /* 0xff80000008088808 */ /* 0x000fe20007000000 */
[----:B------:R-:W-:Y:S01]  /*2b50*/  FFMA.FTZ R4, R4, UR15, -R149 ;  /* 0x0000000f04047c23 */ /* 0x000fe20008010895 */
[----:B------:R-:W-:Y:S01]  /*2b60*/  @!P0 FSEL R9, R9, -INF , !P5 ;  /* 0xff80000009098808 */ /* 0x000fe20006800000 */
[----:B------:R-:W-:Y:S01]  /*2b70*/  MUFU.EX2 R233, R6 ;  /* 0x0000000600e97308 */ /* 0x000fe20000000800 */
[-C--:B------:R-:W-:Y:S01]  /*2b80*/  @!P0 ISETP.GE.AND P5, PT, R147, R141.reuse, PT ;  /* 0x0000008d9300820c */ /* 0x080fe20003fa6270 */
[--C-:B------:R-:W-:Y:S01]  /*2b90*/  FFMA.FTZ R8, R8, UR15, -R145.reuse ;  /* 0x0000000f08087c23 */ /* 0x100fe20008010891 */
[----:B------:R-:W-:Y:S01]  /*2ba0*/  @!P0 ISETP.GE.AND P6, PT, R146, R141, PT ;  /* 0x0000008d9200820c */ /* 0x000fe20003fc6270 */
[--C-:B------:R-:W-:Y:S01]  /*2bb0*/  FFMA.FTZ R9, R9, UR15, -R145.reuse ;  /* 0x0000000f09097c23 */ /* 0x100fe20008010891 */
[----:B------:R-:W-:Y:S02]  /*2bc0*/  @!P0 FSEL R13, R13, -INF , !P5 ;  /* 0xff8000000d0d8808 */ /* 0x000fe40006800000 */
[----:B------:R-:W-:Y:S03]  /*2bd0*/  @!P0 ISETP.GE.AND P5, PT, R147, R140, PT ;  /* 0x0000008c9300820c */ /* 0x000fe60003fa6270 */
[----:B------:R1:W2:Y:S01]  /*2be0*/  MUFU.EX2 R167, R4 ;  /* 0x0000000400a77308 */ /* 0x0002a20000000800 */
[----:B------:R-:W-:Y:S01]  /*2bf0*/  @!P0 FSEL R12, R12, -INF , !P6 ;  /* 0xff8000000c0c8808 */ /* 0x000fe20007000000 */
[--C-:B------:R-:W-:Y:S01]  /*2c00*/  FFMA.FTZ R13, R13, UR15, -R145.reuse ;  /* 0x0000000f0d0d7c23 */ /* 0x100fe20008010891 */
[----:B------:R-:W-:Y:S02]  /*2c10*/  @!P0 FSEL R15, R15, -INF , !P5 ;  /* 0xff8000000f0f8808 */ /* 0x000fe40006800000 */
[-C--:B------:R-:W-:Y:S01]  /*2c20*/  @!P0 ISETP.GE.AND P6, PT, R146, R142.reuse, PT ;  /* 0x0000008e9200820c */ /* 0x080fe20003fc6270 */
[----:B------:R-:W-:Y:S01]  /*2c30*/  FFMA.FTZ R12, R12, UR15, -R145 ;  /* 0x0000000f0c0c7c23 */ /* 0x000fe20008010891 */
[-C--:B------:R-:W-:Y:S03]  /*2c40*/  @!P0 ISETP.GE.AND P5, PT, R147, R142.reuse, PT ;  /* 0x0000008e9300820c */ /* 0x080fe60003fa6270 */
[----:B------:R3:W4:Y:S01]  /*2c50*/  MUFU.EX2 R174, R7 ;  /* 0x0000000700ae7308 */ /* 0x0007220000000800 */
[-C--:B------:R-:W-:Y:S01]  /*2c60*/  @!P0 ISETP.GE.AND P3, PT, R5, R143.reuse, PT ;  /* 0x0000008f0500820c */ /* 0x080fe20003f66270 */
[----:B------:R-:W-:Y:S01]  /*2c70*/  FFMA.FTZ R15, R15, UR15, -R144 ;  /* 0x0000000f0f0f7c23 */ /* 0x000fe20008010890 */
[----:B------:R-:W-:Y:S02]  /*2c80*/  @!P0 FSEL R18, R18, -INF , !P6 ;  /* 0xff80000012128808 */ /* 0x000fe40007000000 */
[----:B------:R-:W-:Y:S02]  /*2c90*/  @!P0 FSEL R19, R19, -INF , !P5 ;  /* 0xff80000013138808 */ /* 0x000fe40006800000 */
[----:B------:R-:W-:Y:S03]  /*2ca0*/  @!P0 FSEL R21, R21, -INF , !P3 ;  /* 0xff80000015158808 */ /* 0x000fe60005800000 */
[----:B------:R2:W4:Y:S01]  /*2cb0*/  MUFU.EX2 R236, R8 ;  /* 0x0000000800ec7308 */ /* 0x0005220000000800 */
[----:B-1----:R-:W-:Y:S01]  /*2cc0*/  @!P0 VIADD R4, R2, 0x10 ;  /* 0x0000001002048836 */ /* 0x002fe20000000000 */
[-C--:B------:R-:W-:Y:S01]  /*2cd0*/  @!P0 ISETP.GE.AND P3, PT, R5, R142.reuse, PT ;  /* 0x0000008e0500820c */ /* 0x080fe20003f66270 */
[--C-:B------:R-:W-:Y:S01]  /*2ce0*/  FFMA.FTZ R18, R18, UR15, -R148.reuse ;  /* 0x0000000f12127c23 */ /* 0x100fe20008010894 */
[--C-:B------:R-:W-:Y:S01]  /*2cf0*/  FFMA.FTZ R21, R21, UR15, -R149.reuse ;  /* 0x0000000f15157c23 */ /* 0x100fe20008010895 */
[--C-:B------:R-:W-:Y:S01]  /*2d00*/  FFMA.FTZ R19, R19, UR15, -R148.reuse ;  /* 0x0000000f13137c23 */ /* 0x100fe20008010894 */
[C---:B------:R-:W-:Y:S02]  /*2d10*/  @!P0 ISETP.GE.AND P4, PT, R4.reuse, R143, PT ;  /* 0x0000008f0400820c */ /* 0x040fe40003f86270 */
[----:B------:R-:W-:Y:S02]  /*2d20*/  @!P0 ISETP.GE.AND P6, PT, R4, R142, PT ;  /* 0x0000008e0400820c */ /* 0x000fe40003fc6270 */
[----:B------:R1:W-:Y:S01]  /*2d30*/  MUFU.EX2 R235, R9 ;  /* 0x0000000900eb7308 */ /* 0x0003e20000000800 */
[----:B------:R-:W-:Y:S01]  /*2d40*/  @!P0 FSEL R20, R20, -INF , !P4 ;  /* 0xff80000014148808 */ /* 0x000fe20006000000 */
[----:B---3--:R-:W-:Y:S01]  /*2d50*/  IMAD.WIDE.U32 R6, R159, -0x326172a9, RZ ;  /* 0xcd9e8d579f067825 */ /* 0x008fe200078e00ff */
[CC--:B------:R-:W-:Y:S02]  /*2d60*/  @!P0 ISETP.GE.AND P5, PT, R4.reuse, R141.reuse, PT ;  /* 0x0000008d0400820c */ /* 0x0c0fe40003fa6270 */
[-C--:B------:R-:W-:Y:S01]  /*2d70*/  @!P0 ISETP.GE.AND P4, PT, R4, R140.reuse, PT ;  /* 0x0000008c0400820c */ /* 0x080fe20003f86270 */
[----:B------:R-:W-:Y:S01]  /*2d80*/  @!P0 VIADD R4, R2, 0x18 ;  /* 0x0000001802048836 */ /* 0x000fe20000000000 */
[----:B------:R-:W-:Y:S01]  /*2d90*/  @!P0 FSEL R22, R22, -INF , !P6 ;  /* 0xff80000016168808 */ /* 0x000fe20007000000 */
[----:B------:R-:W-:Y:S01]  /*2da0*/  @!P0 VIADD R2, R2, 0x19 ;  /* 0x0000001902028836 */ /* 0x000fe20000000000 */
[----:B------:R-:W-:Y:S01]  /*2db0*/  @!P0 FSEL R23, R23, -INF , !P3 ;  /* 0xff80000017178808 */ /* 0x000fe20005800000 */
[----:B------:R3:W4:Y:S01]  /*2dc0*/  MUFU.EX2 R172, R12 ;  /* 0x0000000c00ac7308 */ /* 0x0007220000000800 */
[----:B------:R-:W-:Y:S01]  /*2dd0*/  @!P0 FSEL R24, R24, -INF , !P5 ;  /* 0xff80000018188808 */ /* 0x000fe20006800000 */
[----:B------:R-:W-:Y:S01]  /*2de0*/  FFMA.FTZ R20, R20, UR15, -R149 ;  /* 0x0000000f14147c23 */ /* 0x000fe20008010895 */
[----:B------:R-:W-:Y:S01]  /*2df0*/  @!P0 FSEL R26, R26, -INF , !P4 ;  /* 0xff8000001a1a8808 */ /* 0x000fe20006000000 */
[--C-:B------:R-:W-:Y:S01]  /*2e00*/  FFMA.FTZ R23, R23, UR15, -R148.reuse ;  /* 0x0000000f17177c23 */ /* 0x100fe20008010894 */
[CC--:B------:R-:W-:Y:S01]  /*2e10*/  @!P0 ISETP.GE.AND P6, PT, R5.reuse, R141.reuse, PT ;  /* 0x0000008d0500820c */ /* 0x0c0fe20003fc6270 */
[--C-:B------:R-:W-:Y:S01]  /*2e20*/  FFMA.FTZ R24, R24, UR15, -R145.reuse ;  /* 0x0000000f18187c23 */ /* 0x100fe20008010891 */
[-C--:B------:R-:W-:Y:S03]  /*2e30*/  @!P0 ISETP.GE.AND P3, PT, R5, R140.reuse, PT ;  /* 0x0000008c0500820c */ /* 0x080fe60003f66270 */
[----:B------:R4:W4:Y:S01]  /*2e40*/  MUFU.EX2 R171, R13 ;  /* 0x0000000d00ab7308 */ /* 0x0009220000000800 */
[-C--:B------:R-:W-:Y:S01]  /*2e50*/  @!P0 ISETP.GE.AND P5, PT, R4, R141.reuse, PT ;  /* 0x0000008d0400820c */ /* 0x080fe20003fa6270 */
[----:B------:R-:W-:Y:S01]  /*2e60*/  FFMA.FTZ R22, R22, UR15, -R148 ;  /* 0x0000000f16167c23 */ /* 0x000fe20008010894 */
[-C--:B------:R-:W-:Y:S01]  /*2e70*/  @!P0 ISETP.GE.AND P4, PT, R4, R140.reuse, PT ;  /* 0x0000008c0400820c */ /* 0x080fe20003f86270 */
[--C-:B------:R-:W-:Y:S01]  /*2e80*/  FFMA.FTZ R26, R26, UR15, -R144.reuse ;  /* 0x0000000f1a1a7c23 */ /* 0x100fe20008010890 */
[----:B------:R-:W-:Y:S02]  /*2e90*/  @!P0 FSEL R28, R28, -INF , !P5 ;  /* 0xff8000001c1c8808 */ /* 0x000fe40006800000 */
[----:B------:R-:W-:Y:S03]  /*2ea0*/  @!P0 FSEL R30, R30, -INF , !P4 ;  /* 0xff8000001e1e8808 */ /* 0x000fe60006000000 */
[----:B------:R4:W4:Y:S01]  /*2eb0*/  MUFU.EX2 R175, R15 ;  /* 0x0000000f00af7308 */ /* 0x0009220000000800 */
[----:B------:R-:W-:Y:S01]  /*2ec0*/  @!P0 FSEL R25, R25, -INF , !P6 ;  /* 0xff80000019198808 */ /* 0x000fe20007000000 */
[--C-:B------:R-:W-:Y:S01]  /*2ed0*/  FFMA.FTZ R28, R28, UR15, -R145.reuse ;  /* 0x0000000f1c1c7c23 */ /* 0x100fe20008010891 */
[----:B------:R-:W-:Y:S01]  /*2ee0*/  @!P0 FSEL R27, R27, -INF , !P3 ;  /* 0xff8000001b1b8808 */ /* 0x000fe20005800000 */
[--C-:B------:R-:W-:Y:S01]  /*2ef0*/  FFMA.FTZ R30, R30, UR15, -R144.reuse ;  /* 0x0000000f1e1e7c23 */ /* 0x100fe20008010890 */
[C---:B------:R-:W-:Y:S01]  /*2f00*/  @!P0 ISETP.GE.AND P6, PT, R2.reuse, R141, PT ;  /* 0x0000008d0200820c */ /* 0x040fe20003fc6270 */
[----:B------:R-:W-:Y:S01]  /*2f10*/  FFMA.FTZ R25, R25, UR15, -R145 ;  /* 0x0000000f19197c23 */ /* 0x000fe20008010891 */
[----:B------:R-:W-:Y:S01]  /*2f20*/  @!P0 ISETP.GE.AND P3, PT, R2, R140, PT ;  /* 0x0000008c0200820c */ /* 0x000fe20003f66270 */
[----:B------:R-:W-:Y:S01]  /*2f30*/  IMAD.WIDE.U32 R140, R161, -0x326172a9, RZ ;  /* 0xcd9e8d57a18c7825 */ /* 0x000fe200078e00ff */
[CC--:B------:R-:W-:Y:S01]  /*2f40*/  @!P0 ISETP.GE.AND P5, PT, R4.reuse, R143.reuse, PT ;  /* 0x0000008f0400820c */ /* 0x0c0fe20003fa6270 */
[----:B------:R-:W-:Y:S01]  /*2f50*/  MUFU.EX2 R170, R18 ;  /* 0x0000001200aa7308 */ /* 0x000fe20000000800 */
[-C--:B------:R-:W-:Y:S01]  /*2f60*/  @!P0 ISETP.GE.AND P4, PT, R4, R142.reuse, PT ;  /* 0x0000008e0400820c */ /* 0x080fe20003f86270 */
[----:B------:R-:W-:Y:S01]  /*2f70*/  IMAD.WIDE.U32 R4, R157, -0x326172a9, RZ ;  /* 0xcd9e8d579d047825 */ /* 0x000fe200078e00ff */
[----:B--2---:R-:W-:Y:S02]  /*2f80*/  LOP3.LUT R8, R158, UR42, R133, 0x96, !PT ;  /* 0x0000002a9e087c12 */ /* 0x004fe4000f8e9685 */
[----:B------:R-:W-:Y:S01]  /*2f90*/  @!P0 FSEL R31, R31, -INF , !P3 ;  /* 0xff8000001f1f8808 */ /* 0x000fe20005800000 */
[--C-:B------:R-:W-:Y:S01]  /*2fa0*/  FFMA.FTZ R27, R27, UR15, -R144.reuse ;  /* 0x0000000f1b1b7c23 */ /* 0x100fe20008010890 */
[----:B------:R-:W-:Y:S01]  /*2fb0*/  @!P0 ISETP.GE.AND P3, PT, R2, R142, PT ;  /* 0x0000008e0200820c */ /* 0x000fe20003f66270 */
[----:B-1----:R-:W-:Y:S01]  /*2fc0*/  IMAD.WIDE.U32 R8, R8, -0x326172a9, RZ ;  /* 0xcd9e8d5708087825 */ /* 0x002fe200078e00ff */
[----:B------:R-:W-:Y:S01]  /*2fd0*/  LOP3.LUT R142, R4, UR41, R141, 0x96, !PT ;  /* 0x00000029048e7c12 */ /* 0x000fe2000f8e968d */
[----:B------:R-:W1:Y:S01]  /*2fe0*/  MUFU.EX2 R158, R16 ;  /* 0x00000010009e7308 */ /* 0x000e620000000800 */
[----:B------:R-:W-:Y:S01]  /*2ff0*/  LOP3.LUT R10, R162, UR43, R7, 0x96, !PT ;  /* 0x0000002ba20a7c12 */ /* 0x000fe2000f8e9607 */
[----:B------:R-:W-:Y:S01]  /*3000*/  FFMA.FTZ R144, R31, UR15, -R144 ;  /* 0x0000000f1f907c23 */ /* 0x000fe20008010890 */
[----:B------:R-:W-:Y:S02]  /*3010*/  LOP3.LUT R5, R164, UR43, R5, 0x96, !PT ;  /* 0x0000002ba4057c12 */ /* 0x000fe4000f8e9605 */
[----:B------:R-:W-:Y:S01]  /*3020*/  @!P0 FSEL R29, R29, -INF , !P6 ;  /* 0xff8000001d1d8808 */ /* 0x000fe20007000000 */
[----:B------:R-:W-:Y:S01]  /*3030*/  IMAD.WIDE.U32 R10, R10, -0x2daee0ad, RZ ;  /* 0xd2511f530a0a7825 */ /* 0x000fe200078e00ff */
[----:B------:R-:W-:Y:S03]  /*3040*/  @!P0 ISETP.GE.AND P6, PT, R2, R143, PT ;  /* 0x0000008f0200820c */ /* 0x000fe60003fc6270 */
[----:B------:R-:W2:Y:S01]  /*3050*/  MUFU.EX2 R157, R17 ;  /* 0x00000011009d7308 */ /* 0x000ea20000000800 */
[----:B------:R-:W-:Y:S01]  /*3060*/  LOP3.LUT R133, R6, UR41, R9, 0x96, !PT ;  /* 0x0000002906857c12 */ /* 0x000fe2000f8e9609 */
[----:B------:R-:W-:Y:S01]  /*3070*/  IMAD.WIDE.U32 R142, R142, -0x2daee0ad, RZ ;  /* 0xd2511f538e8e7825 */ /* 0x000fe200078e00ff */
[----:B---3--:R-:W-:Y:S02]  /*3080*/  LOP3.LUT R12, R132, UR40, R11, 0x96, !PT ;  /* 0x00000028840c7c12 */ /* 0x008fe4000f8e960b */
[----:B------:R-:W-:Y:S01]  /*3090*/  @!P0 FSEL R32, R32, -INF , !P5 ;  /* 0xff80000020208808 */ /* 0x000fe20006800000 */
[----:B------:R-:W-:Y:S01]  /*30a0*/  IMAD.WIDE.U32 R4, R5, -0x2daee0ad, RZ ;  /* 0xd2511f5305047825 */ /* 0x000fe200078e00ff */
[----:B------:R-:W-:Y:S03]  /*30b0*/  @!P0 FSEL R33, R33, -INF , !P6 ;  /* 0xff80000021218808 */ /* 0x000fe60007000000 */
[----:B------:R-:W-:Y:S01]  /*30c0*/  MUFU.EX2 R162, R20 ;  /* 0x0000001400a27308 */ /* 0x000fe20000000800 */
[----:B------:R-:W-:Y:S01]  /*30d0*/  @!P0 FSEL R34, R34, -INF , !P4 ;  /* 0xff80000022228808 */ /* 0x000fe20006000000 */
[----:B------:R-:W-:Y:S01]  /*30e0*/  IMAD.WIDE.U32 R132, R133, -0x2daee0ad, RZ ;  /* 0xd2511f5385847825 */ /* 0x000fe200078e00ff */
[----:B------:R-:W-:Y:S02]  /*30f0*/  LOP3.LUT R6, R4, UR25, R143, 0x96, !PT ;  /* 0x0000001904067c12 */ /* 0x000fe4000f8e968f */
[----:B------:R-:W-:Y:S01]  /*3100*/  LOP3.LUT R5, R160, UR40, R5, 0x96, !PT ;  /* 0x00000028a0057c12 */ /* 0x000fe2000f8e9605 */
[----:B----4-:R-:W-:Y:S01]  /*3110*/  IMAD.WIDE.U32 R12, R12, -0x326172a9, RZ ;  /* 0xcd9e8d570c0c7825 */ /* 0x010fe200078e00ff */
[----:B------:R-:W-:Y:S03]  /*3120*/  LOP3.LUT R10, R10, UR25, R133, 0x96, !PT ;  /* 0x000000190a0a7c12 */ /* 0x000fe6000f8e9685 */
[----:B------:R-:W-:Y:S01]  /*3130*/  MUFU.EX2 R165, R24 ;  /* 0x0000001800a57308 */ /* 0x000fe20000000800 */
[----:B------:R-:W-:Y:S01]  /*3140*/  @!P0 FSEL R35, R35, -INF , !P3 ;  /* 0xff80000023238808 */ /* 0x000fe20005800000 */
[----:B------:R-:W-:Y:S01]  /*3150*/  IMAD.WIDE.U32 R6, R6, -0x326172a9, RZ ;  /* 0xcd9e8d5706067825 */ /* 0x000fe200078e00ff */
[----:B------:R-:W-:Y:S03]  /*3160*/  LOP3.LUT R141, R8, UR33, R13, 0x96, !PT ;  /* 0x00000021088d7c12 */ /* 0x000fe6000f8e960d */
[----:B------:R-:W-:Y:S01]  /*3170*/  FFMA.FTZ R32, R32, UR15, -R149 ;  /* 0x0000000f20207c23 */ /* 0x000fe20008010895 */
[----:B------:R-:W-:Y:S01]  /*3180*/  IMAD.WIDE.U32 R4, R5, -0x326172a9, RZ ;  /* 0xcd9e8d5705047825 */ /* 0x000fe200078e00ff */
[C---:B------:R-:W-:Y:S02]  /*3190*/  PRMT R133, R6.reuse, 0x7772, RZ ;  /* 0x0000777206857816 */ /* 0x040fe400000000ff */
[----:B------:R-:W-:Y:S01]  /*31a0*/  MUFU.EX2 R156, R21 ;  /* 0x00000015009c7308 */ /* 0x000fe20000000800 */
[----:B------:R-:W-:Y:S01]  /*31b0*/  PRMT R13, R6, 0x7770, RZ ;  /* 0x00007770060d7816 */ /* 0x000fe200000000ff */
[--C-:B------:R-:W-:Y:S01]  /*31c0*/  FFMA.FTZ R34, R34, UR15, -R148.reuse ;  /* 0x0000000f22227c23 */ /* 0x100fe20008010894 */
[----:B------:R-:W-:Y:S01]  /*31d0*/  LOP3.LUT R140, R140, UR33, R5, 0x96, !PT ;  /* 0x000000218c8c7c12 */ /* 0x000fe2000f8e9605 */
[----:B------:R-:W-:Y:S01]  /*31e0*/  FFMA.FTZ R148, R35, UR15, -R148 ;  /* 0x0000000f23947c23 */ /* 0x000fe20008010894 */
[----:B------:R-:W-:Y:S01]  /*31f0*/  LOP3.LUT R7, R4, UR24, R7, 0x96, !PT ;  /* 0x0000001804077c12 */ /* 0x000fe2000f8e9607 */
[----:B------:R-:W-:Y:S01]  /*3200*/  IMAD.WIDE.U32 R4, R10, -0x326172a9, RZ ;  /* 0xcd9e8d570a047825 */ /* 0x000fe200078e00ff */
[C---:B------:R-:W-:Y:S03]  /*3210*/  PRMT R14, R6.reuse, 0x7771, RZ ;  /* 0x00007771060e7816 */ /* 0x040fe600000000ff */
[----:B------:R-:W-:Y:S01]  /*3220*/  MUFU.EX2 R166, R19 ;  /* 0x0000001300a67308 */ /* 0x000fe20000000800 */
[----:B------:R-:W-:Y:S01]  /*3230*/  PRMT R15, R6, 0x7773, RZ ;  /* 0x00007773060f7816 */ /* 0x000fe200000000ff */
[----:B------:R-:W-:Y:S01]  /*3240*/  FFMA.FTZ R149, R33, UR15, -R149 ;  /* 0x0000000f21957c23 */ /* 0x000fe20008010895 */
[----:B------:R-:W-:Y:S01]  /*3250*/  LOP3.LUT R6, R7, 0xffff, RZ, 0xc0, !PT ;  /* 0x0000ffff07067812 */ /* 0x000fe200078ec0ff */
[----:B------:R-:W-:Y:S01]  /*3260*/  FFMA.FTZ R145, R29, UR15, -R145 ;  /* 0x0000000f1d917c23 */ /* 0x000fe20008010891 */
[C---:B------:R-:W-:Y:S02]  /*3270*/  PRMT R8, R4.reuse, 0x7770, RZ ;  /* 0x0000777004087816 */ /* 0x040fe400000000ff */
[C---:B------:R-:W-:Y:S03]  /*3280*/  PRMT R9, R4.reuse, 0x7771, RZ ;  /* 0x0000777104097816 */ /* 0x040fe600000000ff */
[----:B------:R-:W-:Y:S01]  /*3290*/  MUFU.EX2 R161, R23 ;  /* 0x0000001700a17308 */ /* 0x000fe20000000800 */
[C---:B------:R-:W-:Y:S02]  /*32a0*/  PRMT R10, R4.reuse, 0x7772, RZ ;  /* 0x00007772040a7816 */ /* 0x040fe400000000ff */
[----:B------:R-:W-:Y:S02]  /*32b0*/  PRMT R11, R4, 0x7773, RZ ;  /* 0x00007773040b7816 */ /* 0x000fe400000000ff */
[----:B------:R-:W-:Y:S02]  /*32c0*/  LOP3.LUT R4, R7, 0xff, RZ, 0xc0, !PT ;  /* 0x000000ff07047812 */ /* 0x000fe400078ec0ff */
[----:B------:R-:W-:Y:S03]  /*32d0*/  SHF.R.U32.HI R6, RZ, 0x8, R6 ;  /* 0x00000008ff067819 */ /* 0x000fe60000011606 */
[----:B------:R-:W3:Y:S01]  /*32e0*/  MUFU.EX2 R154, R32 ;  /* 0x00000020009a7308 */ /* 0x000ee20000000800 */
[----:B------:R-:W-:Y:S02]  /*32f0*/  LOP3.LUT R2, R12, UR24, R5, 0x96, !PT ;  /* 0x000000180c027c12 */ /* 0x000fe4000f8e9605 */
[----:B------:R-:W-:Y:S02]  /*3300*/  ISETP.LE.U32.AND P5, PT, R4, UR14, PT ;  /* 0x0000000e04007c0c */ /* 0x000fe4000bfa3070 */
[--C-:B------:R-:W-:Y:S02]  /*3310*/  SHF.R.U32.HI R5, RZ, 0x18, R7.reuse ;  /* 0x00000018ff057819 */ /* 0x100fe40000011607 */
[----:B------:R-:W-:Y:S03]  /*3320*/  LOP3.LUT R4, R6, 0xffff, RZ, 0xc0, !PT ;  /* 0x0000ffff06047812 */ /* 0x000fe600078ec0ff */
[----:B------:R-:W4:Y:S01]  /*3330*/  MUFU.EX2 R155, R34 ;  /* 0x00000022009b7308 */ /* 0x000f220000000800 */
[----:B------:R-:W-:Y:S02]  /*3340*/  ISETP.LE.U32.AND P6, PT, R5, UR14, PT ;  /* 0x0000000e05007c0c */ /* 0x000fe4000bfc3070 */
[----:B------:R-:W-:Y:S02]  /*3350*/  ISETP.LE.U32.AND P4, PT, R4, UR14, PT ;  /* 0x0000000e04007c0c */ /* 0x000fe4000bf83070 */
[C---:B------:R-:W-:Y:S02]  /*3360*/  LOP3.LUT R4, R2.reuse, 0xffff, RZ, 0xc0, !PT ;  /* 0x0000ffff02047812 */ /* 0x040fe400078ec0ff */
[----:B------:R-:W-:Y:S01]  /*3370*/  LOP3.LUT R5, R2, 0xff, RZ, 0xc0, !PT ;  /* 0x000000ff02057812 */ /* 0x000fe200078ec0ff */
[----:B------:R-:W-:Y:S01]  /*3380*/  @!P5 FADD.FTZ R167, -R167, -RZ ;  /* 0x800000ffa7a7d221 */ /* 0x000fe20000010100 */
[----:B------:R-:W-:Y:S01]  /*3390*/  PRMT R7, R7, 0x7632, R7 ;  /* 0x0000763207077816 */ /* 0x000fe20000000007 */
[----:B------:R-:W4:Y:S01]  /*33a0*/  MUFU.EX2 R160, R25 ;  /* 0x0000001900a07308 */ /* 0x000f220000000800 */
[----:B------:R-:W-:Y:S02]  /*33b0*/  SHF.R.U32.HI R4, RZ, 0x8, R4 ;  /* 0x00000008ff047819 */ /* 0x000fe40000011604 */
[----:B------:R-:W-:Y:S01]  /*33c0*/  ISETP.LE.U32.AND P3, PT, R5, UR14, PT ;  /* 0x0000000e05007c0c */ /* 0x000fe2000bf63070 */
[----:B------:R-:W-:Y:S01]  /*33d0*/  @!P6 FADD.FTZ R174, -R174, -RZ ;  /* 0x800000ffaeaee221 */ /* 0x000fe20000010100 */
[----:B------:R-:W-:Y:S01]  /*33e0*/  LOP3.LUT R7, R7, 0xff, RZ, 0xc0, !PT ;  /* 0x000000ff07077812 */ /* 0x000fe200078ec0ff */
[----:B------:R-:W-:Y:S01]  /*33f0*/  @!P4 FADD.FTZ R173, -R173, -RZ ;  /* 0x800000ffadadc221 */ /* 0x000fe20000010100 */
[----:B------:R-:W-:Y:S03]  /*3400*/  LOP3.LUT R4, R4, 0xffff, RZ, 0xc0, !PT ;  /* 0x0000ffff04047812 */ /* 0x000fe600078ec0ff */
[----:B------:R-:W-:Y:S01]  /*3410*/  MUFU.EX2 R163, R22 ;  /* 0x0000001600a37308 */ /* 0x000fe20000000800 */
[----:B------:R-:W-:Y:S02]  /*3420*/  PRMT R5, R2, 0x7632, R5 ;  /* 0x0000763202057816 */ /* 0x000fe40000000005 */
[----:B------:R-:W-:Y:S02]  /*3430*/  ISETP.LE.U32.AND P6, PT, R8, UR14, PT ;  /* 0x0000000e08007c0c */ /* 0x000fe4000bfc3070 */
[----:B------:R-:W-:Y:S01]  /*3440*/  ISETP.LE.U32.AND P0, PT, R7, UR14, PT ;  /* 0x0000000e07007c0c */ /* 0x000fe2000bf03070 */
[----:B------:R-:W-:Y:S01]  /*3450*/  IMAD.WIDE.U32 R6, R140, -0x2daee0ad, RZ ;  /* 0xd2511f538c067825 */ /* 0x000fe200078e00ff */
        /* <DEDUP_REMOVED lines=11> */
[----:B------:R-:W-:Y:S01]  /*3510*/  @!P0 FADD.FTZ R233, -R233, -RZ ;  /* 0x800000ffe9e98221 */ /* 0x000fe20000010100 */
[----:B------:R-:W-:Y:S01]  /*3520*/  ISETP.LE.U32.AND P0, PT, R2, UR14, PT ;  /* 0x0000000e02007c0c */ /* 0x000fe2000bf03070 */
[----:B------:R-:W-:Y:S01]  /*3530*/  @!P5 FADD.FTZ R235, -R235, -RZ ;  /* 0x800000ffebebd221 */ /* 0x000fe20000010100 */
[----:B------:R-:W-:Y:S01]  /*3540*/  ISETP.GT.U32.AND P6, PT, R11, UR14, PT ;  /* 0x0000000e0b007c0c */ /* 0x000fe2000bfc4070 */
[----:B------:R-:W-:Y:S01]  /*3550*/  IMAD.U32 R141, RZ, RZ, UR5 ;  /* 0x00000005ff8d7e24 */ /* 0x000fe2000f8e00ff */
[----:B------:R-:W-:Y:S03]  /*3560*/  LOP3.LUT R2, R132, UR23, R5, 0x96, !PT ;  /* 0x0000001784027c12 */ /* 0x000fe6000f8e9605 */
[----:B------:R2:W-:Y:S01]  /*3570*/  MUFU.EX2 R152, R149 ;  /* 0x0000009500987308 */ /* 0x0005e20000000800 */
[----:B------:R-:W-:Y:S01]  /*3580*/  PRMT R5, R6, 0x7770, RZ ;  /* 0x0000777006057816 */ /* 0x000fe200000000ff */
[----:B------:R-:W-:Y:S01]  /*3590*/  @!P4 FADD.FTZ R238, -R238, -RZ ;  /* 0x800000ffeeeec221 */ /* 0x000fe20000010100 */
[----:B------:R-:W-:Y:S01]  /*35a0*/  ISETP.LE.U32.AND P4, PT, R13, UR14, PT ;  /* 0x0000000e0d007c0c */ /* 0x000fe2000bf83070 */
[----:B------:R-:W-:Y:S01]  /*35b0*/  @P3 FADD.FTZ R171, -R171, -RZ ;  /* 0x800000ffabab3221 */ /* 0x000fe20000010100 */
[----:B------:R-:W-:Y:S02]  /*35c0*/  LOP3.LUT R7, R142, UR23, R7, 0x96, !PT ;  /* 0x000000178e077c12 */ /* 0x000fe4000f8e9607 */
[----:B------:R-:W-:Y:S01]  /*35d0*/  ISETP.GT.U32.AND P3, PT, R133, UR14, PT ;  /* 0x0000000e85007c0c */ /* 0x000fe2000bf64070 */
[----:B------:R-:W-:Y:S01]  /*35e0*/  @!P0 FADD.FTZ R237, -R237, -RZ ;  /* 0x800000ffeded8221 */ /* 0x000fe20000010100 */
[----:B------:R-:W-:Y:S01]  /*35f0*/  ISETP.GT.U32.AND P0, PT, R14, UR14, PT ;  /* 0x0000000e0e007c0c */ /* 0x000fe2000bf04070 */
[----:B------:R-:W-:Y:S01]  /*3600*/  @P6 FADD.FTZ R175, -R175, -RZ ;  /* 0x800000ffafaf6221 */ /* 0x000fe20000010100 */
[----:B------:R-:W-:Y:S01]  /*3610*/  ISETP.LE.U32.AND P6, PT, R5, UR14, PT ;  /* 0x0000000e05007c0c */ /* 0x000fe2000bfc3070 */
[----:B------:R-:W-:Y:S01]  /*3620*/  MUFU.EX2 R159, R27 ;  /* 0x0000001b009f7308 */ /* 0x000fe20000000800 */
[----:B------:R-:W-:Y:S02]  /*3630*/  LOP3.LUT R5, R7, 0xff, RZ, 0xc0, !PT ;  /* 0x000000ff07057812 */ /* 0x000fe400078ec0ff */
[----:B------:R-:W-:Y:S01]  /*3640*/  ISETP.GT.U32.AND P5, PT, R10, UR14, PT ;  /* 0x0000000e0a007c0c */ /* 0x000fe2000bfa4070 */
[----:B-1----:R-:W-:Y:S01]  /*3650*/  @!P4 FADD.FTZ R158, -R158, -RZ ;  /* 0x800000ff9e9ec221 */ /* 0x002fe20000010100 */
[----:B------:R-:W-:Y:S01]  /*3660*/  ISETP.LE.U32.AND P4, PT, R5, UR14, PT ;  /* 0x0000000e05007c0c */ /* 0x000fe2000bf83070 */
[----:B--2---:R-:W-:Y:S01]  /*3670*/  IMAD.SHL.U32 R149, R230, 0x40, RZ ;  /* 0x00000040e6957824 */ /* 0x004fe200078e00ff */
[----:B------:R-:W-:Y:S01]  /*3680*/  PRMT R9, R6, 0x7772, RZ ;  /* 0x0000777206097816 */ /* 0x000fe200000000ff */
[----:B------:R-:W-:Y:S01]  /*3690*/  @P3 FADD.FTZ R170, -R170, -RZ ;  /* 0x800000ffaaaa3221 */ /* 0x000fe20000010100 */
[C---:B------:R-:W-:Y:S01]  /*36a0*/  PRMT R10, R6.reuse, 0x7771, RZ ;  /* 0x00007771060a7816 */ /* 0x040fe200000000ff */
[----:B------:R-:W-:Y:S01]  /*36b0*/  @P0 FADD.FTZ R157, -R157, -RZ ;  /* 0x800000ff9d9d0221 */ /* 0x000fe20000010100 */
[----:B------:R-:W-:Y:S01]  /*36c0*/  PRMT R11, R6, 0x7773, RZ ;  /* 0x00007773060b7816 */ /* 0x000fe200000000ff */
[----:B---3--:R-:W-:Y:S01]  /*36d0*/  @!P6 FADD.FTZ R154, -R154, -RZ ;  /* 0x800000ff9a9ae221 */ /* 0x008fe20000010100 */
[----:B------:R-:W-:Y:S01]  /*36e0*/  LOP3.LUT R8, R7, 0xffff, RZ, 0xc0, !PT ;  /* 0x0000ffff07087812 */ /* 0x000fe200078ec0ff */
[----:B------:R-:W1:Y:S01]  /*36f0*/  MUFU.EX2 R146, R145 ;  /* 0x0000009100927308 */ /* 0x000e620000000800 */
[----:B------:R-:W-:Y:S01]  /*3700*/  SHF.R.U32.HI R6, RZ, 0x18, R7 ;  /* 0x00000018ff067819 */ /* 0x000fe20000011607 */
[----:B------:R-:W-:Y:S01]  /*3710*/  @P5 FADD.FTZ R234, -R234, -RZ ;  /* 0x800000ffeaea5221 */ /* 0x000fe20000010100 */
[----:B------:R-:W-:Y:S01]  /*3720*/  SHF.R.U32.HI R5, RZ, 0x8, R8 ;  /* 0x00000008ff057819 */ /* 0x000fe20000011608 */
[----:B------:R-:W-:Y:S01]  /*3730*/  @!P4 FADD.FTZ R162, -R162, -RZ ;  /* 0x800000ffa2a2c221 */ /* 0x000fe20000010100 */
[----:B------:R-:W-:Y:S02]  /*3740*/  ISETP.LE.U32.AND P0, PT, R6, UR14, PT ;  /* 0x0000000e06007c0c */ /* 0x000fe4000bf03070 */
[----:B------:R-:W-:Y:S03]  /*3750*/  LOP3.LUT R6, R2, 0xff, RZ, 0xc0, !PT ;  /* 0x000000ff02067812 */ /* 0x000fe600078ec0ff */
[----:B------:R-:W-:Y:S01]  /*3760*/  MUFU.EX2 R153, R28 ;  /* 0x0000001c00997308 */ /* 0x000fe20000000800 */
[----:B------:R-:W-:Y:S02]  /*3770*/  LOP3.LUT R5, R5, 0xffff, RZ, 0xc0, !PT ;  /* 0x0000ffff05057812 */ /* 0x000fe400078ec0ff */
[----:B------:R-:W-:Y:S02]  /*3780*/  ISETP.LE.U32.AND P4, PT, R6, UR14, PT ;  /* 0x0000000e06007c0c */ /* 0x000fe4000bf83070 */
[----:B------:R-:W-:Y:S02]  /*3790*/  ISETP.LE.U32.AND P3, PT, R5, UR14, PT ;  /* 0x0000000e05007c0c */ /* 0x000fe4000bf63070 */
[C---:B------:R-:W-:Y:S03]  /*37a0*/  LOP3.LUT R5, R2.reuse, 0xffff, RZ, 0xc0, !PT ;  /* 0x0000ffff02057812 */ /* 0x040fe600078ec0ff */
[----:B------:R-:W-:Y:S01]  /*37b0*/  MUFU.EX2 R145, R30 ;  /* 0x0000001e00917308 */ /* 0x000fe20000000800 */
        /* <DEDUP_REMOVED lines=8> */
[----:B------:R-:W-:Y:S01]  /*3840*/  PRMT R7, R7, 0x7632, R7 ;  /* 0x0000763207077816 */ /* 0x000fe20000000007 */
[----:B------:R-:W2:Y:S01]  /*3850*/  MUFU.EX2 R144, R144 ;  /* 0x0000009000907308 */ /* 0x000ea20000000800 */
[----:B------:R-:W-:Y:S01]  /*3860*/  ISETP.LE.U32.AND P3, PT, R5, UR14, PT ;  /* 0x0000000e05007c0c */ /* 0x000fe2000bf63070 */
[----:B------:R-:W-:Y:S01]  /*3870*/  @P5 FADD.FTZ R166, -R166, -RZ ;  /* 0x800000ffa6a65221 */ /* 0x000fe20000010100 */
[----:B------:R-:W-:Y:S02]  /*3880*/  LOP3.LUT R5, R6, 0xff, RZ, 0xc0, !PT ;  /* 0x000000ff06057812 */ /* 0x000fe400078ec0ff */
        /* <DEDUP_REMOVED lines=20> */
[----:B------:R-:W-:Y:S01]  /*39d0*/  ISETP.LE.U32.AND P0, PT, R6, UR14, PT ;  /* 0x0000000e06007c0c */ /* 0x000fe2000bf03070 */
[----:B------:R1:W-:Y:S01]  /*39e0*/  STS [R150+0x13400], R2 ;  /* 0x0134000296007388 */ /* 0x0003e20000000800 */
[----:B------:R-:W-:Y:S01]  /*39f0*/  F2FP.RELU.F16.F32.PACK_AB R6, R237, R238 ;  /* 0x000000eeed06723e */ /* 0x000fe200000008ff */
[----:B--2---:R-:W-:Y:S01]  /*3a00*/  @P4 FADD.FTZ R144, -R144, -RZ ;  /* 0x800000ff90904221 */ /* 0x004fe20000010100 */
[----:B------:R-:W-:Y:S02]  /*3a10*/  F2FP.RELU.F16.F32.PACK_AB R9, R171, R172 ;  /* 0x000000acab09723e */ /* 0x000fe400000008ff */
[----:B------:R-:W-:Y:S02]  /*3a20*/  F2FP.RELU.F16.F32.PACK_AB R8, R175, R234 ;  /* 0x000000eaaf08723e */ /* 0x000fe400000008ff */
[----:B------:R-:W-:Y:S01]  /*3a30*/  FSETP.GE.FTZ.AND P4, PT, R173, RZ, PT ;  /* 0x000000ffad00720b */ /* 0x000fe20003f96000 */
[----:B------:R-:W-:Y:S01]  /*3a40*/  @P3 FADD.FTZ R147, -R147, -RZ ;  /* 0x800000ff93933221 */ /* 0x000fe20000010100 */
[----:B------:R-:W-:Y:S01]  /*3a50*/  ISETP.LE.U32.AND P3, PT, R5, UR14, PT ;  /* 0x0000000e05007c0c */ /* 0x000fe2000bf63070 */
[----:B------:R-:W-:Y:S01]  /*3a60*/  @P5 FADD.FTZ R152, -R152, -RZ ;  /* 0x800000ff98985221 */ /* 0x000fe20000010100 */
[----:B------:R-:W-:Y:S01]  /*3a70*/  F2FP.RELU.F16.F32.PACK_AB R5, R157, R158 ;  /* 0x0000009e9d05723e */ /* 0x000fe200000008ff */
[----:B------:R-:W-:Y:S01]  /*3a80*/  @!P0 FADD.FTZ R153, -R153, -RZ ;  /* 0x800000ff99998221 */ /* 0x000fe20000010100 */
[----:B------:R-:W-:Y:S02]  /*3a90*/  ISETP.GT.U32.AND P5, PT, R7, UR14, PT ;  /* 0x0000000e07007c0c */ /* 0x000fe4000bfa4070 */
[----:B------:R-:W-:Y:S02]  /*3aa0*/  F2FP.RELU.F16.F32.PACK_AB R7, R235, R236 ;  /* 0x000000eceb07723e */ /* 0x000fe400000008ff */
[C---:B------:R-:W-:Y:S01]  /*3ab0*/  LEA R142, P0, R248.reuse, R140, 0x2 ;  /* 0x0000008cf88e7211 */ /* 0x040fe200078010ff */
[----:B---3--:R-:W-:Y:S04]  /*3ac0*/  IMAD.IADD R4, R239, 0x1, R150 ;  /* 0x00000001ef047824 */ /* 0x008fe800078e0296 */
[----:B------:R-:W-:Y:S01]  /*3ad0*/  @!P3 FADD.FTZ R159, -R159, -RZ ;  /* 0x800000ff9f9fb221 */ /* 0x000fe20000010100 */
[----:B------:R-:W-:Y:S02]  /*3ae0*/  LEA.HI.X R143, R248, R141, RZ, 0x2, P0 ;  /* 0x0000008df88f7211 */ /* 0x000fe400000f14ff */
[----:B-1----:R-:W-:Y:S01]  /*3af0*/  F2FP.RELU.F16.F32.PACK_AB R2, R166, R170 ;  /* 0x000000aaa602723e */ /* 0x002fe200000008ff */
[----:B------:R1:W-:Y:S01]  /*3b00*/  STS [R4+0x13000], R5 ;  /* 0x0130000504007388 */ /* 0x0003e20000000800 */
[----:B------:R-:W-:Y:S01]  /*3b10*/  @P5 FADD.FTZ R145, -R145, -RZ ;  /* 0x800000ff91915221 */ /* 0x000fe20000010100 */
[----:B------:R-:W-:Y:S02]  /*3b20*/  FSETP.GE.FTZ.AND P0, PT, R167, RZ, PT ;  /* 0x000000ffa700720b */ /* 0x000fe40003f16000 */
[----:B------:R2:W-:Y:S01]  /*3b30*/  STS [R4+0x13400], R2 ;  /* 0x0134000204007388 */ /* 0x0005e20000000800 */
[----:B------:R-:W-:Y:S03]  /*3b40*/  FSETP.GE.FTZ.AND P3, PT, R158, RZ, PT ;  /* 0x000000ff9e00720b */ /* 0x000fe60003f76000 */
[----:B------:R3:W-:Y:S04]  /*3b50*/  STS [R150+0x14000], R7 ;  /* 0x0140000796007388 */ /* 0x0007e80000000800 */
[----:B------:R4:W-:Y:S04]  /*3b60*/  STS [R150+0x14400], R6 ;  /* 0x0144000696007388 */ /* 0x0009e80000000800 */
[----:B------:R-:W-:Y:S04]  /*3b70*/  STS [R4+0x14000], R9 ;  /* 0x0140000904007388 */ /* 0x000fe80000000800 */
[----:B------:R4:W-:Y:S04]  /*3b80*/  STS [R4+0x14400], R8 ;  /* 0x0144000804007388 */ /* 0x0009e80000000800 */
[----:B------:R-:W4:Y:S01]  /*3b90*/  LDG.E R141, desc[UR36][R142.64] ;  /* 0x000000248e8d7981 */ /* 0x000f22000c1e1900 */
[----:B-1----:R-:W-:Y:S03]  /*3ba0*/  F2FP.RELU.F16.F32.PACK_AB R5, R152, R154 ;  /* 0x0000009a9805723e */ /* 0x002fe600000008ff */
[----:B------:R-:W4:Y:S01]  /*3bb0*/  LDG.E R140, desc[UR36][R142.64+0x20] ;  /* 0x000020248e8c7981 */ /* 0x000f22000c1e1900 */
[----:B--2---:R-:W-:Y:S01]  /*3bc0*/  IMAD.IADD R2, R239, 0x1, R151 ;  /* 0x00000001ef027824 */ /* 0x004fe200078e0297 */
[----:B---3--:R-:W-:Y:S02]  /*3bd0*/  F2FP.RELU.F16.F32.PACK_AB R7, R156, R162 ;  /* 0x000000a29c07723e */ /* 0x008fe400000008ff */
[----:B----4-:R-:W-:Y:S03]  /*3be0*/  F2FP.RELU.F16.F32.PACK_AB R6, R161, R163 ;  /* 0x000000a3a106723e */ /* 0x010fe600000008ff */
[----:B------:R1:W-:Y:S04]  /*3bf0*/  STS [R151], R7 ;  /* 0x0000000797007388 */ /* 0x0003e80000000800 */
[----:B------:R2:W-:Y:S01]  /*3c00*/  STS [R151+0x400], R6 ;  /* 0x0004000697007388 */ /* 0x0005e20000000800 */
[----:B------:R-:W-:Y:S03]  /*3c10*/  F2FP.RELU.F16.F32.PACK_AB R4, R147, R155 ;  /* 0x0000009b9304723e */ /* 0x000fe600000008ff */
[----:B------:R3:W-:Y:S04]  /*3c20*/  STS [R2], R5 ;  /* 0x0000000502007388 */ /* 0x0007e80000000800 */
[----:B------:R4:W-:Y:S01]  /*3c30*/  STS [R2+0x400], R4 ;  /* 0x0004000402007388 */ /* 0x0009e20000000800 */
[----:B-1----:R-:W-:Y:S02]  /*3c40*/  F2FP.RELU.F16.F32.PACK_AB R7, R160, R165 ;  /* 0x000000a5a007723e */ /* 0x002fe400000008ff */
[----:B--2---:R-:W-:Y:S03]  /*3c50*/  F2FP.RELU.F16.F32.PACK_AB R6, R159, R164 ;  /* 0x000000a49f06723e */ /* 0x004fe600000008ff */
[----:B------:R-:W-:Y:S01]  /*3c60*/  STS [R151+0x1000], R7 ;  /* 0x0010000797007388 */ /* 0x000fe20000000800 */
[----:B---3--:R-:W-:Y:S03]  /*3c70*/  F2FP.RELU.F16.F32.PACK_AB R5, R146, R153 ;  /* 0x000000999205723e */ /* 0x008fe600000008ff */
[----:B------:R-:W-:Y:S01]  /*3c80*/  STS [R151+0x1400], R6 ;  /* 0x0014000697007388 */ /* 0x000fe20000000800 */
[----:B----4-:R-:W-:Y:S03]  /*3c90*/  F2FP.RELU.F16.F32.PACK_AB R4, R144, R145 ;  /* 0x000000919004723e */ /* 0x010fe600000008ff */
        /* <DEDUP_REMOVED lines=57> */
[----:B--2---:R-:W-:Y:S04]  /*4030*/  LOP3.LUT R2, R232, 0x30, RZ, 0xc0, !PT ;  /* 0x00000030e8027812 */ /* 0x004fe800078ec0ff */
[----:B------:R-:W-:Y:S04]  /*4040*/  LOP3.LUT R2, R2, 0x8, R230, 0xf8, !PT ;  /* 0x0000000802027812 */ /* 0x000fe800078ef8e6 */
[----:B------:R-:W-:Y:S01]  /*4050*/  LOP3.LUT R2, R2, 0x1c0, R149, 0xf8, !PT ;  /* 0x000001c002027812 */ /* 0x000fe200078ef895 */
[-C--:B-1----:R-:W-:Y:S08]  /*4060*/  HMMA.16816.F32 R4, R132, R216.reuse, R4 ;  /* 0x000000d88404723c */ /* 0x082ff00000001804 */
[C---:B---3--:R-:W-:Y:S08]  /*4070*/  HMMA.16816.F32 R8, R136.reuse, R216, R8 ;  /* 0x000000d88808723c */ /* 0x048ff00000001808 */
[-C--:B------:R-:W-:Y:S03]  /*4080*/  HMMA.16816.F32 R12, R136, R218.reuse, R12 ;  /* 0x000000da880c723c */ /* 0x080fe6000000180c */
[C---:B------:R-:W-:Y:S01]  /*4090*/  FADD.FTZ R0, -R141.reuse, R4 ;  /* 0x000000048d007221 */ /* 0x040fe20000010100 */
        /* <DEDUP_REMOVED lines=8> */
[--C-:B------:R-:W-:Y:S01]  /*4120*/  SHF.R.U32.HI R0, RZ, 0x4, R230.reuse ;  /* 0x00000004ff007819 */ /* 0x100fe200000116e6 */
[----:B------:R-:W-:Y:S01]  /*4130*/  IMAD.SHL.U32 R167, R230, 0x8, RZ ;  /* 0x00000008e6a77824 */ /* 0x000fe200078e00ff */
[----:B------:R-:W-:Y:S01]  /*4140*/  FSEL R5, R5, R141, P4 ;  /* 0x0000008d05057208 */ /* 0x000fe20002000000 */
[-C--:B------:R-:W-:Y:S03]  /*4150*/  HMMA.16816.F32 R20, R132, R220.reuse, R20 ;  /* 0x000000dc8414723c */ /* 0x080fe60000001814 */
[----:B------:R-:W-:Y:S01]  /*4160*/  LOP3.LUT R0, R0, 0x8, RZ, 0xc0, !PT ;  /* 0x0000000800007812 */ /* 0x000fe200078ec0ff */
[----:B------:R-:W-:Y:S01]  /*4170*/  FMUL.FTZ R5, R173, R5 ;  /* 0x00000005ad057220 */ /* 0x000fe20000410000 */
[----:B------:R-:W-:Y:S02]  /*4180*/  LOP3.LUT R148, R167, 0x38, RZ, 0xc0, !PT ;  /* 0x00000038a7947812 */ /* 0x000fe400078ec0ff */
[----:B------:R-:W-:Y:S01]  /*4190*/  LOP3.LUT R0, R0, 0x10, R230, 0xf8, !PT ;  /* 0x0000001000007812 */ /* 0x000fe200078ef8e6 */
[C---:B------:R-:W-:Y:S04]  /*41a0*/  HMMA.16816.F32 R24, R136.reuse, R220, R24 ;  /* 0x000000dc8818723c */ /* 0x040fe80000001818 */
[----:B------:R-:W-:Y:S01]  /*41b0*/  LOP3.LUT R0, R0, 0xc0, R231, 0xf8, !PT ;  /* 0x000000c000007812 */ /* 0x000fe200078ef8e7 */
[C---:B------:R-:W-:Y:S01]  /*41c0*/  FADD.FTZ R17, -R141.reuse, R17 ;  /* 0x000000118d117221 */ /* 0x040fe20000010100 */
[----:B------:R-:W-:Y:S01]  /*41d0*/  FSETP.GE.FTZ.AND P4, PT, R162, RZ, PT ;  /* 0x000000ffa200720b */ /* 0x000fe20003f96000 */
[----:B------:R-:W-:Y:S01]  /*41e0*/  FADD.FTZ R16, -R141, R16 ;  /* 0x000000108d107221 */ /* 0x000fe20000010100 */
[----:B------:R-:W-:Y:S01]  /*41f0*/  LOP3.LUT R0, R0, R3, RZ, 0x3c, !PT ;  /* 0x0000000300007212 */ /* 0x000fe200078e3cff */
[-C--:B------:R-:W-:Y:S01]  /*4200*/  HMMA.16816.F32 R28, R136, R222.reuse, R28 ;  /* 0x000000de881c723c */ /* 0x080fe2000000181c */
[----:B------:R1:W5:Y:S02]  /*4210*/  LDG.E R136, desc[UR36][R142.64+0x80] ;  /* 0x000080248e887981 */ /* 0x000364000c1e1900 */
[-C--:B------:R-:W-:Y:S01]  /*4220*/  FSEL R3, R17, R141.reuse, P0 ;  /* 0x0000008d11037208 */ /* 0x080fe20000000000 */
[C---:B------:R-:W-:Y:S01]  /*4230*/  FADD.FTZ R20, -R141.reuse, R20 ;  /* 0x000000148d147221 */ /* 0x040fe20000010100 */
[----:B------:R-:W-:Y:S01]  /*4240*/  FSETP.GE.FTZ.AND P0, PT, R152, RZ, PT ;  /* 0x000000ff9800720b */ /* 0x000fe20003f16000 */
[----:B------:R-:W-:Y:S01]  /*4250*/  FADD.FTZ R21, -R141, R21 ;  /* 0x000000158d157221 */ /* 0x000fe20000010100 */
[----:B------:R-:W-:Y:S01]  /*4260*/  FSEL R16, R16, R141, P3 ;  /* 0x0000008d10107208 */ /* 0x000fe20001800000 */
[----:B------:R-:W-:Y:S04]  /*4270*/  HMMA.16816.F32 R32, R132, R222, R32 ;  /* 0x000000de8420723c */ /* 0x000fe80000001820 */
[----:B------:R-:W-:Y:S01]  /*4280*/  FSETP.GE.FTZ.AND P3, PT, R156, RZ, PT ;  /* 0x000000ff9c00720b */ /* 0x000fe20003f76000 */
[----:B------:R-:W-:Y:S01]  /*4290*/  FMUL.FTZ R17, R157, R3 ;  /* 0x000000039d117220 */ /* 0x000fe20000410000 */
[----:B------:R-:W-:Y:S01]  /*42a0*/  LOP3.LUT R3, R149, 0x400, RZ, 0xc0, !PT ;  /* 0x0000040095037812 */ /* 0x000fe200078ec0ff */
[----:B------:R-:W-:Y:S01]  /*42b0*/  FMUL.FTZ R16, R158, R16 ;  /* 0x000000109e107220 */ /* 0x000fe20000410000 */
[----:B------:R-:W-:Y:S02]  /*42c0*/  LOP3.LUT R2, R2, R148, RZ, 0x3c, !PT ;  /* 0x0000009402027212 */ /* 0x000fe400078e3cff */
[-C--:B------:R-:W-:Y:S02]  /*42d0*/  FSEL R20, R20, R141.reuse, P4 ;  /* 0x0000008d14147208 */ /* 0x080fe40002000000 */
[----:B------:R-:W-:Y:S01]  /*42e0*/  FSEL R21, R21, R141, P3 ;  /* 0x0000008d15157208 */ /* 0x000fe20001800000 */
[----:B------:R-:W-:Y:S01]  /*42f0*/  IMAD R2, R2, 0x2, R3 ;  /* 0x0000000202027824 */ /* 0x000fe200078e0203 */
[----:B------:R-:W-:Y:S01]  /*4300*/  FSETP.GE.FTZ.AND P3, PT, R154, RZ, PT ;  /* 0x000000ff9a00720b */ /* 0x000fe20003f76000 */
[----:B------:R-:W-:Y:S01]  /*4310*/  FMUL.FTZ R20, R162, R20 ;  /* 0x00000014a2147220 */ /* 0x000fe20000410000 */
[----:B------:R-:W-:Y:S01]  /*4320*/  F2FP.F16.F32.PACK_AB R17, R17, R16 ;  /* 0x000000101111723e */ /* 0x000fe200000000ff */
[----:B------:R-:W-:Y:S01]  /*4330*/  FMUL.FTZ R21, R156, R21 ;  /* 0x000000159c157220 */ /* 0x000fe20000410000 */
[----:B------:R-:W-:Y:S01]  /*4340*/  F2FP.F16.F32.PACK_AB R5, R5, R239 ;  /* 0x000000ef0505723e */ /* 0x000fe200000000ff */
[----:B------:R-:W-:Y:S03]  /*4350*/  FADD.FTZ R32, -R141, R32 ;  /* 0x000000208d207221 */ /* 0x000fe60000010100 */
[----:B------:R-:W-:Y:S02]  /*4360*/  F2FP.F16.F32.PACK_AB R21, R21, R20 ;  /* 0x000000141515723e */ /* 0x000fe400000000ff */
        /* <DEDUP_REMOVED lines=8> */
[----:B-1----:R-:W-:Y:S08]  /*43f0*/  BRA.U !UP0, `(.L_x_296) ;  /* 0x00000001084c7547 */ /* 0x002ff0000b800000 */
        /* <DEDUP_REMOVED lines=19> */
.L_x_296:
[----:B------:R2:W-:Y:S01]  /*4530*/  STS [R150+0xf000], R5 ;  /* 0x00f0000596007388 */ /* 0x0005e20000000800 */
[----:B------:R-:W-:Y:S01]  /*4540*/  FADD.FTZ R3, -R140, R18 ;  /* 0x000000128c037221 */ /* 0x000fe20000010100 */
[----:B------:R-:W-:Y:S01]  /*4550*/  FSETP.GE.FTZ.AND P0, PT, R170, RZ, PT ;  /* 0x000000ffaa00720b */ /* 0x000fe20003f16000 */
[----:B------:R-:W-:Y:S01]  /*4560*/  FADD.FTZ R22, -R140, R22 ;  /* 0x000000168c167221 */ /* 0x000fe20000010100 */
[----:B------:R-:W-:Y:S01]  /*4570*/  FSETP.GE.FTZ.AND P4, PT, R163, RZ, PT ;  /* 0x000000ffa300720b */ /* 0x000fe20003f96000 */
[----:B------:R-:W-:Y:S01]  /*4580*/  FMUL.FTZ R233, R233, R16 ;  /* 0x00000010e9e97220 */ /* 0x000fe20000410000 */
[-C--:B------:R-:W-:Y:S01]  /*4590*/  FSEL R3, R3, R140.reuse, P0 ;  /* 0x0000008c03037208 */ /* 0x080fe20000000000 */
[----:B------:R-:W-:Y:S01]  /*45a0*/  FMUL.FTZ R7, R174, R7 ;  /* 0x00000007ae077220 */ /* 0x000fe20000410000 */
[----:B------:R-:W-:Y:S01]  /*45b0*/  FADD.FTZ R16, -R140, R23 ;  /* 0x000000178c107221 */ /* 0x000fe20000010100 */
[----:B------:R-:W-:Y:S01]  /*45c0*/  FSETP.GE.FTZ.AND P3, PT, R161, RZ, PT ;  /* 0x000000ffa100720b */ /* 0x000fe20003f76000 */
[----:B------:R-:W-:Y:S02]  /*45d0*/  IMAD.MOV.U32 R32, RZ, RZ, 0x10 ;  /* 0x00000010ff207424 */ /* 0x000fe400078e00ff */
[----:B------:R-:W-:Y:S01]  /*45e0*/  FMUL.FTZ R170, R170, R3 ;  /* 0x00000003aaaa7220 */ /* 0x000fe20000410000 */
[-C--:B------:R-:W-:Y:S01]  /*45f0*/  FSEL R3, R22, R140.reuse, P4 ;  /* 0x0000008c16037208 */ /* 0x080fe20002000000 */
[----:B------:R-:W-:Y:S01]  /*4600*/  FADD.FTZ R6, -R140, R19 ;  /* 0x000000138c067221 */ /* 0x000fe20000010100 */
[-C--:B------:R-:W-:Y:S01]  /*4610*/  FSEL R16, R16, R140.reuse, P3 ;  /* 0x0000008c10107208 */ /* 0x080fe20001800000 */
[C---:B-----5:R-:W-:Y:S01]  /*4620*/  FADD.FTZ R8, -R136.reuse, R8 ;  /* 0x0000000888087221 */ /* 0x060fe20000010100 */
[----:B------:R-:W-:Y:S01]  /*4630*/  FSETP.GE.FTZ.AND P3, PT, R155, RZ, PT ;  /* 0x000000ff9b00720b */ /* 0x000fe20003f76000 */
[----:B------:R-:W-:Y:S01]  /*4640*/  FMUL.FTZ R163, R163, R3 ;  /* 0x00000003a3a37220 */ /* 0x000fe20000410000 */
[----:B------:R-:W-:Y:S01]  /*4650*/  F2FP.F16.F32.PACK_AB R3, R7, R233 ;  /* 0x000000e90703723e */ /* 0x000fe200000000ff */
[----:B------:R-:W-:Y:S01]  /*4660*/  FADD.FTZ R7, -R136, R9 ;  /* 0x0000000988077221 */ /* 0x000fe20000010100 */
[----:B------:R-:W-:Y:S01]  /*4670*/  FSETP.GE.FTZ.AND P5, PT, R166, RZ, PT ;  /* 0x000000ffa600720b */ /* 0x000fe20003fb6000 */
[----:B------:R-:W-:Y:S01]  /*4680*/  FADD.FTZ R13, -R136, R13 ;  /* 0x0000000d880d7221 */ /* 0x000fe20000010100 */
[----:B------:R-:W-:Y:S01]  /*4690*/  SEL R32, R32, 0xfffffff0, !P1 ;  /* 0xfffffff020207807 */ /* 0x000fe20004800000 */
[----:B------:R3:W-:Y:S01]  /*46a0*/  STS [R150+0xf400], R3 ;  /* 0x00f4000396007388 */ /* 0x0007e20000000800 */
[----:B------:R-:W-:Y:S01]  /*46b0*/  FSEL R6, R6, R140, P5 ;  /* 0x0000008c06067208 */ /* 0x000fe20002800000 */
[----:B--2---:R-:W-:Y:S01]  /*46c0*/  FADD.FTZ R5, -R140, R34 ;  /* 0x000000228c057221 */ /* 0x004fe20000010100 */
[----:B------:R-:W-:Y:S01]  /*46d0*/  FSETP.GE.FTZ.AND P0, PT, R147, RZ, PT ;  /* 0x000000ff9300720b */ /* 0x000fe20003f16000 */
[----:B------:R-:W-:Y:S01]  /*46e0*/  FADD.FTZ R25, -R136, R25 ;  /* 0x0000001988197221 */ /* 0x000fe20000010100 */
[----:B------:R-:W-:Y:S01]  /*46f0*/  FSETP.GE.FTZ.AND P4, PT, R236, RZ, PT ;  /* 0x000000ffec00720b */ /* 0x000fe20003f96000 */
[----:B------:R-:W-:Y:S01]  /*4700*/  FMUL.FTZ R6, R166, R6 ;  /* 0x00000006a6067220 */ /* 0x000fe20000410000 */
[----:B------:R-:W-:Y:S01]  /*4710*/  FSEL R5, R5, R140, P3 ;  /* 0x0000008c05057208 */ /* 0x000fe20001800000 */
[C---:B------:R-:W-:Y:S01]  /*4720*/  FADD.FTZ R24, -R136.reuse, R24 ;  /* 0x0000001888187221 */ /* 0x040fe20000010100 */
[----:B------:R-:W-:Y:S01]  /*4730*/  FSETP.GE.FTZ.AND P3, PT, R235, RZ, PT ;  /* 0x000000ffeb00720b */ /* 0x000fe20003f76000 */
[----:B------:R-:W-:Y:S01]  /*4740*/  FADD.FTZ R28, -R136, R28 ;  /* 0x0000001c881c7221 */ /* 0x000fe20000010100 */
[----:B------:R-:W-:Y:S01]  /*4750*/  F2FP.F16.F32.PACK_AB R6, R6, R170 ;  /* 0x000000aa0606723e */ /* 0x000fe200000000ff */
[----:B------:R-:W-:Y:S01]  /*4760*/  FMUL.FTZ R155, R155, R5 ;  /* 0x000000059b9b7220 */ /* 0x000fe20000410000 */
[----:B------:R-:W-:Y:S01]  /*4770*/  IMAD.IADD R5, R32, 0x1, R150 ;  /* 0x0000000120057824 */ /* 0x000fe200078e0296 */
[-C--:B------:R-:W-:Y:S01]  /*4780*/  FSEL R7, R7, R136.reuse, P3 ;  /* 0x0000008807077208 */ /* 0x080fe20001800000 */
[----:B------:R-:W-:Y:S01]  /*4790*/  FADD.FTZ R10, -R4, R10 ;  /* 0x0000000a040a7221 */ /* 0x000fe20000010100 */
[----:B------:R-:W-:Y:S01]  /*47a0*/  @P0 FADD.FTZ R140, -R140, R35 ;  /* 0x000000238c8c0221 */ /* 0x000fe20000010100 */
[----:B------:R-:W-:Y:S01]  /*47b0*/  FSETP.GE.FTZ.AND P0, PT, R172, RZ, PT ;  /* 0x000000ffac00720b */ /* 0x000fe20003f16000 */
[----:B------:R2:W-:Y:S01]  /*47c0*/  STS [R5+0xf000], R17 ;  /* 0x00f0001105007388 */ /* 0x0005e20000000800 */
[----:B------:R-:W-:Y:S01]  /*47d0*/  FSETP.GE.FTZ.AND P3, PT, R171, RZ, PT ;  /* 0x000000ffab00720b */ /* 0x000fe20003f76000 */
[----:B------:R-:W-:Y:S01]  /*47e0*/  FADD.FTZ R11, -R4, R11 ;  /* 0x0000000b040b7221 */ /* 0x000fe20000010100 */
[-C--:B------:R-:W-:Y:S01]  /*47f0*/  FSEL R8, R8, R136.reuse, P4 ;  /* 0x0000008808087208 */ /* 0x080fe20002000000 */
[----:B------:R4:W-:Y:S01]  /*4800*/  STS [R5+0xf400], R6 ;  /* 0x00f4000605007388 */ /* 0x0009e20000000800 */
[----:B------:R-:W-:Y:S01]  /*4810*/  FSEL R13, R13, R136, P3 ;  /* 0x000000880d0d7208 */ /* 0x000fe20001800000 */
[----:B------:R-:W-:Y:S01]  /*4820*/  FADD.FTZ R14, -R4, R14 ;  /* 0x0000000e040e7221 */ /* 0x000fe20000010100 */
[----:B---3--:R-:W-:Y:S01]  /*4830*/  FADD.FTZ R3, -R136, R12 ;  /* 0x0000000c88037221 */ /* 0x008fe20000010100 */
[----:B------:R-:W-:Y:S01]  /*4840*/  FSETP.GE.FTZ.AND P4, PT, R160, RZ, PT ;  /* 0x000000ffa000720b */ /* 0x000fe20003f96000 */
[----:B------:R-:W-:Y:S01]  /*4850*/  FADD.FTZ R26, -R4, R26 ;  /* 0x0000001a041a7221 */ /* 0x000fe20000010100 */
[----:B------:R-:W-:Y:S01]  /*4860*/  FSETP.GE.FTZ.AND P5, PT, R165, RZ, PT ;  /* 0x000000ffa500720b */ /* 0x000fe20003fb6000 */
[----:B------:R-:W-:Y:S01]  /*4870*/  FMUL.FTZ R16, R161, R16 ;  /* 0x00000010a1107220 */ /* 0x000fe20000410000 */
[----:B------:R-:W-:Y:S01]  /*4880*/  FSEL R3, R3, R136, P0 ;  /* 0x0000008803037208 */ /* 0x000fe20000000000 */
[----:B------:R-:W-:Y:S01]  /*4890*/  FMUL.FTZ R140, R147, R140 ;  /* 0x0000008c938c7220 */ /* 0x000fe20000410000 */
[----:B------:R-:W-:Y:S01]  /*48a0*/  FSETP.GE.FTZ.AND P0, PT, R146, RZ, PT ;  /* 0x000000ff9200720b */ /* 0x000fe20003f16000 */
[----:B------:R-:W-:Y:S01]  /*48b0*/  IMAD R233, R250, UR7, RZ ;  /* 0x00000007fae97c24 */ /* 0x000fe2000f8e02ff */
[----:B------:R-:W-:Y:S01]  /*48c0*/  FSETP.GE.FTZ.AND P3, PT, R153, RZ, PT ;  /* 0x000000ff9900720b */ /* 0x000fe20003f76000 */
[----:B------:R-:W-:Y:S01]  /*48d0*/  FMUL.FTZ R3, R172, R3 ;  /* 0x00000003ac037220 */ /* 0x000fe20000410000 */
[-C--:B------:R-:W-:Y:S02]  /*48e0*/  FSEL R9, R25, R136.reuse, P4 ;  /* 0x0000008819097208 */ /* 0x080fe40002000000 */
[-C--:B------:R-:W-:Y:S02]  /*48f0*/  FSEL R24, R24, R136.reuse, P5 ;  /* 0x0000008818187208 */ /* 0x080fe40002800000 */
[----:B------:R-:W-:Y:S01]  /*4900*/  FSEL R28, R28, R136, P3 ;  /* 0x000000881c1c7208 */ /* 0x000fe20001800000 */
[----:B------:R-:W-:Y:S01]  /*4910*/  FMUL.FTZ R9, R160, R9 ;  /* 0x00000009a0097220 */ /* 0x000fe20000410000 */
[----:B------:R-:W-:Y:S01]  /*4920*/  FSETP.GE.FTZ.AND P3, PT, R238, RZ, PT ;  /* 0x000000ffee00720b */ /* 0x000fe20003f76000 */
[----:B--2---:R-:W-:Y:S01]  /*4930*/  FMUL.FTZ R17, R236, R8 ;  /* 0x00000008ec117220 */ /* 0x004fe20000410000 */
[----:B------:R-:W-:Y:S01]  /*4940*/  FMUL.FTZ R8, R171, R13 ;  /* 0x0000000dab087220 */ /* 0x000fe20000410000 */
[----:B------:R-:W-:Y:S01]  /*4950*/  @P0 FADD.FTZ R136, -R136, R29 ;  /* 0x0000001d88880221 */ /* 0x000fe20000010100 */
[----:B------:R-:W-:Y:S01]  /*4960*/  FSETP.GE.FTZ.AND P0, PT, R237, RZ, PT ;  /* 0x000000ffed00720b */ /* 0x000fe20003f16000 */
[----:B----4-:R-:W-:Y:S01]  /*4970*/  FMUL.FTZ R6, R235, R7 ;  /* 0x00000007eb067220 */ /* 0x010fe20000410000 */
[----:B------:R-:W-:Y:S01]  /*4980*/  FADD.FTZ R13, -R4, R15 ;  /* 0x0000000f040d7221 */ /* 0x000fe20000010100 */
[----:B------:R-:W-:Y:S01]  /*4990*/  F2FP.F16.F32.PACK_AB R8, R8, R3 ;  /* 0x000000030808723e */ /* 0x000fe200000000ff */
[----:B------:R-:W-:Y:S01]  /*49a0*/  FADD.FTZ R7, -R4, R27 ;  /* 0x0000001b04077221 */ /* 0x000fe20000010100 */
[----:B------:R-:W-:Y:S01]  /*49b0*/  FSEL R3, R10, R4, P3 ;  /* 0x000000040a037208 */ /* 0x000fe20001800000 */
[----:B------:R-:W-:Y:S01]  /*49c0*/  FMUL.FTZ R24, R165, R24 ;  /* 0x00000018a5187220 */ /* 0x000fe20000410000 */
[----:B------:R-:W-:Y:S01]  /*49d0*/  FSEL R11, R11, R4, P0 ;  /* 0x000000040b0b7208 */ /* 0x000fe20000000000 */
[----:B------:R-:W-:Y:S01]  /*49e0*/  FMUL.FTZ R28, R153, R28 ;  /* 0x0000001c991c7220 */ /* 0x000fe20000410000 */
[----:B------:R-:W-:Y:S01]  /*49f0*/  FSETP.GE.FTZ.AND P3, PT, R234, RZ, PT ;  /* 0x000000ffea00720b */ /* 0x000fe20003f76000 */
[----:B------:R-:W-:Y:S01]  /*4a00*/  FMUL.FTZ R136, R146, R136 ;  /* 0x0000008892887220 */ /* 0x000fe20000410000 */
[----:B------:R-:W-:Y:S01]  /*4a10*/  F2FP.F16.F32.PACK_AB R6, R6, R17 ;  /* 0x000000110606723e */ /* 0x000fe200000000ff */
[----:B------:R-:W-:Y:S01]  /*4a20*/  FMUL.FTZ R17, R238, R3 ;  /* 0x00000003ee117220 */ /* 0x000fe20000410000 */
[----:B------:R-:W-:Y:S01]  /*4a30*/  FMUL.FTZ R15, R237, R11 ;  /* 0x0000000bed0f7220 */ /* 0x000fe20000410000 */
[----:B------:R-:W-:Y:S01]  /*4a40*/  FADD.FTZ R3, -R4, R30 ;  /* 0x0000001e04037221 */ /* 0x000fe20000010100 */
[-C--:B------:R-:W-:Y:S01]  /*4a50*/  FSEL R11, R14, R4.reuse, P3 ;  /* 0x000000040e0b7208 */ /* 0x080fe20001800000 */
[----:B------:R2:W-:Y:S01]  /*4a60*/  STS [R150+0x10000], R6 ;  /* 0x0100000696007388 */ /* 0x0005e20000000800 */
[----:B------:R-:W-:Y:S02]  /*4a70*/  FSETP.GE.FTZ.AND P3, PT, R145, RZ, PT ;  /* 0x000000ff9100720b */ /* 0x000fe40003f76000 */
[----:B------:R-:W-:Y:S01]  /*4a80*/  FSETP.GE.FTZ.AND P0, PT, R144, RZ, PT ;  /* 0x000000ff9000720b */ /* 0x000fe20003f16000 */
[----:B------:R-:W-:Y:S01]  /*4a90*/  FMUL.FTZ R14, R234, R11 ;  /* 0x0000000bea0e7220 */ /* 0x000fe20000410000 */
[-C--:B------:R-:W-:Y:S02]  /*4aa0*/  FSEL R3, R3, R4.reuse, P3 ;  /* 0x0000000403037208 */ /* 0x080fe40001800000 */
[----:B------:R-:W-:Y:S02]  /*4ab0*/  FSETP.GE.FTZ.AND P6, PT, R175, RZ, PT ;  /* 0x000000ffaf00720b */ /* 0x000fe40003fd6000 */
[----:B------:R-:W-:Y:S01]  /*4ac0*/  FSETP.GE.FTZ.AND P4, PT, R159, RZ, PT ;  /* 0x000000ff9f00720b */ /* 0x000fe20003f96000 */
[----:B------:R-:W-:Y:S01]  /*4ad0*/  FMUL.FTZ R145, R145, R3 ;  /* 0x0000000391917220 */ /* 0x000fe20000410000 */
[----:B------:R-:W-:Y:S02]  /*4ae0*/  F2FP.F16.F32.PACK_AB R3, R15, R17 ;  /* 0x000000110f03723e */ /* 0x000fe400000000ff */
[----:B------:R-:W-:Y:S02]  /*4af0*/  FSETP.GE.FTZ.AND P5, PT, R164, RZ, PT ;  /* 0x000000ffa400720b */ /* 0x000fe40003fb6000 */
[-C--:B------:R-:W-:Y:S01]  /*4b00*/  FSEL R13, R13, R4.reuse, P6 ;  /* 0x000000040d0d7208 */ /* 0x080fe20003000000 */
[----:B------:R3:W-:Y:S01]  /*4b10*/  STS [R150+0x10400], R3 ;  /* 0x0104000396007388 */ /* 0x0007e20000000800 */
[-C--:B------:R-:W-:Y:S02]  /*4b20*/  FSEL R7, R7, R4.reuse, P4 ;  /* 0x0000000407077208 */ /* 0x080fe40002000000 */
[----:B------:R-:W-:Y:S01]  /*4b30*/  FSEL R11, R26, R4, P5 ;  /* 0x000000041a0b7208 */ /* 0x000fe20002800000 */
[----:B------:R-:W-:Y:S01]  /*4b40*/  FMUL.FTZ R13, R175, R13 ;  /* 0x0000000daf0d7220 */ /* 0x000fe20000410000 */
[----:B------:R-:W-:Y:S01]  /*4b50*/  @P0 FADD.FTZ R4, -R4, R31 ;  /* 0x0000001f04040221 */ /* 0x000fe20000010100 */
[----:B------:R-:W-:Y:S01]  /*4b60*/  FMUL.FTZ R159, R159, R7 ;  /* 0x000000079f9f7220 */ /* 0x000fe20000410000 */
[----:B------:R-:W-:Y:S01]  /*4b70*/  F2FP.F16.F32.PACK_AB R16, R16, R163 ;  /* 0x000000a31010723e */ /* 0x000fe200000000ff */
[----:B------:R-:W-:Y:S01]  /*4b80*/  STS [R5+0x10000], R8 ;  /* 0x0100000805007388 */ /* 0x000fe20000000800 */
[----:B------:R-:W-:Y:S01]  /*4b90*/  FMUL.FTZ R7, R144, R4 ;  /* 0x0000000490077220 */ /* 0x000fe20000410000 */
[----:B------:R-:W-:Y:S01]  /*4ba0*/  F2FP.F16.F32.PACK_AB R4, R13, R14 ;  /* 0x0000000e0d04723e */ /* 0x000fe200000000ff */
[----:B------:R-:W-:Y:S01]  /*4bb0*/  FMUL.FTZ R11, R164, R11 ;  /* 0x0000000ba40b7220 */ /* 0x000fe20000410000 */
[----:B------:R-:W-:Y:S02]  /*4bc0*/  F2FP.F16.F32.PACK_AB R20, R20, R154 ;  /* 0x0000009a1414723e */ /* 0x000fe400000000ff */
[----:B------:R-:W-:Y:S01]  /*4bd0*/  F2FP.F16.F32.PACK_AB R12, R140, R155 ;  /* 0x0000009b8c0c723e */ /* 0x000fe200000000ff */
[----:B------:R-:W-:Y:S01]  /*4be0*/  STS [R5+0x10400], R4 ;  /* 0x0104000405007388 */ /* 0x000fe20000000800 */
[----:B------:R-:W-:Y:S02]  /*4bf0*/  F2FP.F16.F32.PACK_AB R9, R9, R24 ;  /* 0x000000180909723e */ /* 0x000fe400000000ff */
[----:B--2---:R-:W-:Y:S01]  /*4c00*/  F2FP.F16.F32.PACK_AB R6, R159, R11 ;  /* 0x0000000b9f06723e */ /* 0x004fe200000000ff */
[----:B------:R-:W-:Y:S01]  /*4c10*/  STS [R151+-0x4000], R21 ;  /* 0xffc0001597007388 */ /* 0x000fe20000000800 */
[----:B------:R-:W-:Y:S02]  /*4c20*/  F2FP.F16.F32.PACK_AB R10, R136, R28 ;  /* 0x0000001c880a723e */ /* 0x000fe400000000ff */
[----:B------:R-:W-:Y:S01]  /*4c30*/  F2FP.F16.F32.PACK_AB R7, R7, R145 ;  /* 0x000000910707723e */ /* 0x000fe200000000ff */
[----:B------:R-:W-:Y:S01]  /*4c40*/  STS [R151+-0x3c00], R16 ;  /* 0xffc4001097007388 */ /* 0x000fe20000000800 */
[----:B------:R-:W-:Y:S01]  /*4c50*/  LOP3.LUT R0, R0, 0x120, R231, 0xf8, !PT ;  /* 0x0000012000007812 */ /* 0x000fe200078ef8e7 */
[----:B---3--:R-:W-:Y:S03]  /*4c60*/  IMAD.IADD R3, R32, 0x1, R151 ;  /* 0x0000000120037824 */ /* 0x008fe600078e0297 */
[----:B------:R-:W-:Y:S02]  /*4c70*/  LEA R0, R0, UR4, 0x1 ;  /* 0x0000000400007c11 */ /* 0x000fe4000f8e08ff */
[----:B------:R-:W-:Y:S04]  /*4c80*/  STS [R3+-0x4000], R20 ;  /* 0xffc0001403007388 */ /* 0x000fe80000000800 */
[----:B------:R-:W-:Y:S04]  /*4c90*/  STS [R3+-0x3c00], R12 ;  /* 0xffc4000c03007388 */ /* 0x000fe80000000800 */
        /* <DEDUP_REMOVED lines=66> */
[----:B------:R-:W-:Y:S02]  /*50c0*/  VIADD R3, R2, UR4 ;  /* 0x0000000402037c36 */ /* 0x000fe40008000000 */
[C---:B------:R-:W-:Y:S04]  /*50d0*/  HMMA.16816.F32 R40, R140.reuse, R136, R40 ;  /* 0x000000888c28723c */ /* 0x040fe80000001828 */
[----:B------:R-:W-:Y:S02]  /*50e0*/  IMAD.MOV.U32 R240, RZ, RZ, R5 ;  /* 0x000000fffff07224 */ /* 0x000fe400078e0005 */
[----:B------:R-:W-:Y:S02]  /*50f0*/  IMAD.MOV.U32 R241, RZ, RZ, R4 ;  /* 0x000000fffff17224 */ /* 0x000fe400078e0004 */
        /* <DEDUP_REMOVED lines=30> */
.L_x_297:
[----:B------:R-:W-:Y:S01]  /*52e0*/  LOP3.LUT R4, R149, 0x200, RZ, 0xc0, !PT ;  /* 0x0000020095047812 */ /* 0x000fe200078ec0ff */
[----:B------:R-:W-:Y:S01]  /*52f0*/  LDSM.16.MT88.4 R8, [R0+0x9000] ;  /* 0x009000000008783b */ /* 0x000fe20000004200 */
[----:B-1----:R-:W-:Y:S01]  /*5300*/  LOP3.LUT R2, R148, 0x1c0, R149, 0xf8, !PT ;  /* 0x000001c094027812 */ /* 0x002fe200078ef895 */
[----:B------:R-:W-:Y:S01]  /*5310*/  IMAD.MOV.U32 R236, RZ, RZ, 0x4 ;  /* 0x00000004ffec7424 */ /* 0x000fe200078e00ff */
[----:B------:R-:W-:Y:S01]  /*5320*/  LOP3.LUT R4, R4, 0xc00, R231, 0xf8, !PT ;  /* 0x00000c0004047812 */ /* 0x000fe200078ef8e7 */
[----:B------:R-:W-:Y:S01]  /*5330*/  LDSM.16.MT88.4 R16, [R0+0xb000] ;  /* 0x00b000000010783b */ /* 0x000fe20000004200 */
[----:B------:R-:W-:Y:S01]  /*5340*/  LOP3.LUT R2, R2, 0x8, R232, 0x78, !PT ;  /* 0x0000000802027812 */ /* 0x000fe200078e78e8 */
[----:B------:R-:W-:Y:S01]  /*5350*/  ULOP3.LUT UR51, UR48, 0x1, URZ, 0xc0, !UPT ;  /* 0x0000000130337892 */ /* 0x000fe2000f8ec0ff */
[----:B------:R-:W-:Y:S01]  /*5360*/  PLOP3.LUT P3, PT, PT, PT, UP0, 0x80, 0x8 ;  /* 0x000000000008781c */ /* 0x000fe20003f6f008 */
[----:B------:R-:W-:Y:S01]  /*5370*/  LDSM.16.MT88.4 R28, [R0+0xd000] ;  /* 0x00d00000001c783b */ /* 0x000fe20000004200 */
[----:B------:R-:W-:Y:S01]  /*5380*/  LOP3.LUT R2, R4, R2, RZ, 0xfc, !PT ;  /* 0x0000000204027212 */ /* 0x000fe200078efcff */
[----:B------:R-:W-:Y:S01]  /*5390*/  UISETP.NE.U32.AND UP1, UPT, UR51, 0x1, UPT ;  /* 0x000000013300788c */ /* 0x000fe2000bf25070 */
[----:B------:R-:W-:Y:S01]  /*53a0*/  VIADD R242, R242, 0xffffffc0 ;  /* 0xffffffc0f2f27836 */ /* 0x000fe20000000000 */
[----:B------:R-:W-:Y:S01]  /*53b0*/  LDSM.16.MT88.4 R132, [R0+0x9400] ;  /* 0x009400000084783b */ /* 0x000fe20000004200 */
[----:B------:R-:W-:Y:S01]  /*53c0*/  LEA R2, R2, UR4, 0x1 ;  /* 0x0000000402027c11 */ /* 0x000fe2000f8e08ff */
[----:B------:R-:W-:Y:S01]  /*53d0*/  @UP0 UIADD3 UR53, UP2, UPT, UR12, -0x100, URZ ;  /* 0xffffff000c350890 */ /* 0x000fe2000ff5e0ff */
[----:B------:R-:W-:Y:S01]  /*53e0*/  VIADD R249, R249, 0xfffffffc ;  /* 0xfffffffcf9f97836 */ /* 0x000fe20000000000 */
[----:B------:R-:W-:Y:S02]  /*53f0*/  LDSM.16.MT88.4 R136, [R0+0xb400] ;  /* 0x00b400000088783b */ /* 0x000fe40000004200 */
[C---:B------:R-:W-:Y:S01]  /*5400*/  IMAD.IADD R165, R2.reuse, 0x1, R228 ;  /* 0x0000000102a57824 */ /* 0x040fe200078e02e4 */
[----:B------:R-:W-:Y:S01]  /*5410*/  @UP0 UIADD3.X UR51, UPT, UPT, UR13, -0x1, URZ, UP2, !UPT ;  /* 0xffffffff0d330890 */ /* 0x000fe200097fe4ff */
[----:B------:R-:W1:Y:S01]  /*5420*/  LDSM.16.M88.4 R24, [R2+0xf000] ;  /* 0x00f000000218783b */ /* 0x000e620000000200 */
[C---:B------:R-:W-:Y:S02]  /*5430*/  VIADD R12, R2.reuse, 0xf000 ;  /* 0x0000f000020c7836 */ /* 0x040fe40000000000 */
[----:B------:R-:W-:Y:S01]  /*5440*/  VIADD R164, R2, 0xf040 ;  /* 0x0000f04002a47836 */ /* 0x000fe20000000000 */
[----:B------:R-:W2:Y:S01]  /*5450*/  LDL R235, [R1+0xc] ;  /* 0x00000c0001eb7983 */ /* 0x000ea20000100800 */
[----:B------:R-:W-:Y:S03]  /*5460*/  @P1 VIADD R164, R12, 0xffffffc0 ;  /* 0xffffffc00ca41836 */ /* 0x000fe60000000000 */
[----:B------:R-:W3:Y:S01]  /*5470*/  LDSM.16.M88.4 R32, [R165+0xf000] ;  /* 0x00f00000a520783b */ /* 0x000ee20000000200 */
[----:B------:R-:W-:Y:S03]  /*5480*/  IMAD.IADD R166, R228, 0x1, R164 ;  /* 0x00000001e4a67824 */ /* 0x000fe600078e02a4 */
[----:B------:R-:W4:Y:S04]  /*5490*/  LDL R234, [R1+0x8] ;  /* 0x0000080001ea7983 */ /* 0x000f280000100800 */
[----:B------:R-:W3:Y:S04]  /*54a0*/  LDSM.16.MT88.4 R140, [R0+0xd400] ;  /* 0x00d40000008c783b */ /* 0x000ee80000004200 */
[----:B------:R-:W-:Y:S04]  /*54b0*/  LDSM.16.MT88.4 R148, [R0+0x9800] ;  /* 0x009800000094783b */ /* 0x000fe80000004200 */
[----:B------:R-:W3:Y:S04]  /*54c0*/  LDSM.16.M88.4 R144, [R164] ;  /* 0x00000000a490783b */ /* 0x000ee80000000200 */
        /* <DEDUP_REMOVED lines=12> */
[----:B------:R-:W3:Y:S07]  /*5590*/  LDSM.16.M88.4 R132, [R166] ;  /* 0x00000000a684783b */ /* 0x000eee0000000200 */
[C---:B------:R-:W-:Y:S08]  /*55a0*/  HMMA.16816.F32 R12, R32.reuse, R136, R12 ;  /* 0x00000088200c723c */ /* 0x040ff0000000180c */
[C---:B------:R-:W-:Y:S01]  /*55b0*/  HMMA.16816.F32 R16, R32.reuse, R138, R16 ;  /* 0x0000008a2010723c */ /* 0x040fe20000001810 */
[----:B------:R-:W-:Y:S07]  /*55c0*/  LDSM.16.MT88.4 R136, [R0+0xdc00] ;  /* 0x00dc00000088783b */ /* 0x000fee0000004200 */
[C---:B------:R-:W-:Y:S08]  /*55d0*/  HMMA.16816.F32 R20, R32.reuse, R140, R20 ;  /* 0x0000008c2014723c */ /* 0x040ff00000001814 */
[----:B------:R-:W-:Y:S01]  /*55e0*/  HMMA.16816.F32 R24, R32, R142, R24 ;  /* 0x0000008e2018723c */ /* 0x000fe20000001818 */
[----:B------:R-:W3:Y:S04]  /*55f0*/  LDSM.16.MT88.4 R32, [R0+0xbc00] ;  /* 0x00bc00000020783b */ /* 0x000ee80000004200 */
[----:B------:R1:W-:Y:S03]  /*5600*/  LDSM.16.M88.4 R140, [R2+0x11000] ;  /* 0x01100000028c783b */ /* 0x0003e60000000200 */
[C---:B------:R-:W-:Y:S08]  /*5610*/  HMMA.16816.F32 R4, R144.reuse, R148, R4 ;  /* 0x000000949004723c */ /* 0x040ff00000001804 */
[C---:B------:R-:W-:Y:S01]  /*5620*/  HMMA.16816.F32 R8, R144.reuse, R150, R8 ;  /* 0x000000969008723c */ /* 0x040fe20000001808 */
[----:B------:R-:W3:Y:S07]  /*5630*/  LDSM.16.MT88.4 R148, [R0+0xa000] ;  /* 0x00a000000094783b */ /* 0x000eee0000004200 */
[C---:B-1----:R-:W-:Y:S01]  /*5640*/  HMMA.16816.F32 R12, R144.reuse, R28, R12 ;  /* 0x0000001c900c723c */ /* 0x042fe2000000180c */
[----:B------:R-:W-:Y:S07]  /*5650*/  IMAD.U32 R2, RZ, RZ, UR16 ;  /* 0x00000010ff027e24 */ /* 0x000fee000f8e00ff */
[C---:B------:R-:W-:Y:S01]  /*5660*/  HMMA.16816.F32 R16, R144.reuse, R30, R16 ;  /* 0x0000001e9010723c */ /* 0x040fe20000001810 */
[----:B------:R-:W1:Y:S07]  /*5670*/  LDSM.16.MT88.4 R28, [R0+0xc000] ;  /* 0x00c00000001c783b */ /* 0x000e6e0000004200 */
[C---:B------:R-:W-:Y:S08]  /*5680*/  HMMA.16816.F32 R20, R144.reuse, R152, R20 ;  /* 0x000000989014723c */ /* 0x040ff00000001814 */
[----:B------:R-:W-:Y:S01]  /*5690*/  HMMA.16816.F32 R24, R144, R154, R24 ;  /* 0x0000009a9018723c */ /* 0x000fe20000001818 */
[----:B------:R-:W1:Y:S04]  /*56a0*/  LDSM.16.MT88.4 R144, [R0+0xe000] ;  /* 0x00e000000090783b */ /* 0x000e680000004200 */
[----:B------:R-:W1:Y:S03]  /*56b0*/  LDSM.16.M88.4 R152, [R165+0x11000] ;  /* 0x01100000a598783b */ /* 0x000e660000000200 */
[C---:B---3--:R-:W-:Y:S01]  /*56c0*/  HMMA.16816.F32 R4, R132.reuse, R156, R4 ;  /* 0x0000009c8404723c */ /* 0x048fe20000001804 */
[----:B------:R-:W-:Y:S05]  /*56d0*/  IMAD.U32 R156, RZ, RZ, UR16 ;  /* 0x00000010ff9c7e24 */ /* 0x000fea000f8e00ff */
[----:B------:R-:W-:Y:S02]  /*56e0*/  LEA R156, P0, R156, R240, 0x2 ;  /* 0x000000f09c9c7211 */ /* 0x000fe400078010ff */
[C---:B------:R-:W-:Y:S03]  /*56f0*/  HMMA.16816.F32 R8, R132.reuse, R158, R8 ;  /* 0x0000009e8408723c */ /* 0x040fe60000001808 */
[----:B------:R-:W-:Y:S02]  /*5700*/  LEA.HI.X.SX32 R157, R2, R241, 0x2, P0 ;  /* 0x000000f1029d7211 */ /* 0x000fe400000f16ff */
[C---:B------:R-:W-:Y:S02]  /*5710*/  LEA R170, P0, R233.reuse, R156, 0x5 ;  /* 0x0000009ce9aa7211 */ /* 0x040fe400078028ff */
[----:B------:R-:W-:Y:S01]  /*5720*/  @P3 LOP3.LUT R2, R232, 0x10, RZ, 0xc0, !PT ;  /* 0x00000010e8023812 */ /* 0x000fe200078ec0ff */
[C---:B------:R-:W-:Y:S03]  /*5730*/  HMMA.16816.F32 R12, R132.reuse, R32, R12 ;  /* 0x00000020840c723c */ /* 0x040fe6000000180c */
[C---:B------:R-:W-:Y:S05]  /*5740*/  LEA.HI.X.SX32 R171, R233.reuse, R157, 0x5, P0 ;  /* 0x0000009de9ab7211 */ /* 0x040fea00000f2eff */
[C---:B------:R-:W-:Y:S01]  /*5750*/  HMMA.16816.F32 R16, R132.reuse, R34, R16 ;  /* 0x000000228410723c */ /* 0x040fe20000001810 */
[----:B------:R-:W3:Y:S07]  /*5760*/  LDSM.16.MT88.4 R32, [R0+0xc400] ;  /* 0x00c400000020783b */ /* 0x000eee0000004200 */
[C---:B------:R-:W-:Y:S08]  /*5770*/  HMMA.16816.F32 R20, R132.reuse, R136, R20 ;  /* 0x000000888414723c */ /* 0x040ff00000001814 */
[----:B------:R-:W-:Y:S01]  /*5780*/  HMMA.16816.F32 R24, R132, R138, R24 ;  /* 0x0000008a8418723c */ /* 0x000fe20000001818 */
[----:B------:R-:W-:Y:S04]  /*5790*/  LDSM.16.MT88.4 R136, [R0+0xa800] ;  /* 0x00a800000088783b */ /* 0x000fe80000004200 */
[----:B------:R3:W-:Y:S03]  /*57a0*/  LDSM.16.M88.4 R132, [R164+0x2000] ;  /* 0x00200000a484783b */ /* 0x0007e60000000200 */
[C---:B------:R-:W-:Y:S08]  /*57b0*/  HMMA.16816.F32 R4, R140.reuse, R148, R4 ;  /* 0x000000948c04723c */ /* 0x040ff00000001804 */
[C---:B------:R-:W-:Y:S08]  /*57c0*/  HMMA.16816.F32 R8, R140.reuse, R150, R8 ;  /* 0x000000968c08723c */ /* 0x040ff00000001808 */
[C---:B-1----:R-:W-:Y:S03]  /*57d0*/  HMMA.16816.F32 R12, R140.reuse, R28, R12 ;  /* 0x0000001c8c0c723c */ /* 0x042fe6000000180c */
[C---:B---3--:R-:W-:Y:S05]  /*57e0*/  LEA R164, P0, R233.reuse, R170, 0x5 ;  /* 0x000000aae9a47211 */ /* 0x048fea00078028ff */
[C---:B------:R-:W-:Y:S01]  /*57f0*/  HMMA.16816.F32 R16, R140.reuse, R30, R16 ;  /* 0x0000001e8c10723c */ /* 0x040fe20000001810 */
[----:B------:R-:W1:Y:S02]  /*5800*/  LDSM.16.MT88.4 R28, [R0+0xe400] ;  /* 0x00e40000001c783b */ /* 0x000e640000004200 */
[C---:B------:R-:W-:Y:S05]  /*5810*/  LEA.HI.X.SX32 R165, R233.reuse, R171, 0x5, P0 ;  /* 0x000000abe9a57211 */ /* 0x040fea00000f2eff */
[C---:B------:R-:W-:Y:S08]  /*5820*/  HMMA.16816.F32 R20, R140.reuse, R144, R20 ;  /* 0x000000908c14723c */ /* 0x040ff00000001814 */
[----:B------:R-:W-:Y:S01]  /*5830*/  HMMA.16816.F32 R24, R140, R146, R24 ;  /* 0x000000928c18723c */ /* 0x000fe20000001818 */
[----:B------:R-:W-:Y:S07]  /*5840*/  LDSM.16.MT88.4 R140, [R0+0xac00] ;  /* 0x00ac0000008c783b */ /* 0x000fee0000004200 */
[C---:B------:R-:W-:Y:S08]  /*5850*/  HMMA.16816.F32 R4, R152.reuse, R160, R4 ;  /* 0x000000a09804723c */ /* 0x040ff00000001804 */
[C---:B------:R-:W-:Y:S03]  /*5860*/  HMMA.16816.F32 R8, R152.reuse, R162, R8 ;  /* 0x000000a29808723c */ /* 0x040fe60000001808 */
[C---:B------:R-:W-:Y:S04]  /*5870*/  LEA R162, P0, R233.reuse, R164, 0x5 ;  /* 0x000000a4e9a27211 */ /* 0x040fe800078028ff */
[C---:B------:R-:W-:Y:S01]  /*5880*/  LEA.HI.X.SX32 R163, R233.reuse, R165, 0x5, P0 ;  /* 0x000000a5e9a37211 */ /* 0x040fe200000f2eff */
[C---:B------:R-:W-:Y:S03]  /*5890*/  HMMA.16816.F32 R12, R152.reuse, R32, R12 ;  /* 0x00000020980c723c */ /* 0x040fe6000000180c */
[C---:B------:R-:W-:Y:S04]  /*58a0*/  LEA R158, P0, R233.reuse, R162, 0x5 ;  /* 0x000000a2e99e7211 */ /* 0x040fe800078028ff */
[C---:B------:R-:W-:Y:S01]  /*58b0*/  LEA.HI.X.SX32 R159, R233.reuse, R163, 0x5, P0 ;  /* 0x000000a3e99f7211 */ /* 0x040fe200000f2eff */
[C---:B------:R-:W-:Y:S01]  /*58c0*/  HMMA.16816.F32 R16, R152.reuse, R34, R16 ;  /* 0x000000229810723c */ /* 0x040fe20000001810 */
[----:B------:R-:W3:Y:S07]  /*58d0*/  LDSM.16.MT88.4 R32, [R0+0xc800] ;  /* 0x00c800000020783b */ /* 0x000eee0000004200 */
[C---:B-1----:R-:W-:Y:S08]  /*58e0*/  HMMA.16816.F32 R20, R152.reuse, R28, R20 ;  /* 0x0000001c9814723c */ /* 0x042ff00000001814 */
[----:B------:R-:W-:Y:S01]  /*58f0*/  HMMA.16816.F32 R24, R152, R30, R24 ;  /* 0x0000001e9818723c */ /* 0x000fe20000001818 */
[----:B------:R-:W1:Y:S02]  /*5900*/  LDSM.16.MT88.4 R28, [R0+0xe800] ;  /* 0x00e80000001c783b */ /* 0x000e640000004200 */
[C---:B------:R-:W-:Y:S04]  /*5910*/  LEA R154, P0, R233.reuse, R158, 0x5 ;  /* 0x0000009ee99a7211 */ /* 0x040fe800078028ff */
[C---:B------:R-:W-:Y:S01]  /*5920*/  LEA.HI.X.SX32 R155, R233.reuse, R159, 0x5, P0 ;  /* 0x0000009fe99b7211 */ /* 0x040fe200000f2eff */
[C---:B------:R-:W-:Y:S05]  /*5930*/  HMMA.16816.F32 R4, R132.reuse, R136, R4 ;  /* 0x000000888404723c */ /* 0x040fea0000001804 */
[C---:B------:R-:W-:Y:S03]  /*5940*/  LEA R172, P0, R233.reuse, R154, 0x5 ;  /* 0x0000009ae9ac7211 */ /* 0x040fe600078028ff */
[C---:B------:R-:W-:Y:S01]  /*5950*/  HMMA.16816.F32 R8, R132.reuse, R138, R8 ;  /* 0x0000008a8408723c */ /* 0x040fe20000001808 */
[----:B------:R-:W4:Y:S02]  /*5960*/  LDSM.16.M88.4 R136, [R166+0x2000] ;  /* 0x00200000a688783b */ /* 0x000f240000000200 */
[C---:B------:R-:W-:Y:S03]  /*5970*/  LEA.HI.X.SX32 R173, R233.reuse, R155, 0x5, P0 ;  /* 0x0000009be9ad7211 */ /* 0x040fe600000f2eff */
[C---:B------:R-:W-:Y:S02]  /*5980*/  IMAD.WIDE R174, R233.reuse, -0xc0, R172 ;  /* 0xffffff40e9ae7825 */ /* 0x040fe400078e02ac */
[C---:B---3--:R-:W-:Y:S03]  /*5990*/  HMMA.16816.F32 R12, R132.reuse, R32, R12 ;  /* 0x00000020840c723c */ /* 0x048fe6000000180c */
[----:B------:R-:W-:Y:S02]  /*59a0*/  @P3 SHF.R.U32.HI R32, RZ, 0x2, R230 ;  /* 0x00000002ff203819 */ /* 0x000fe400000116e6 */
[C---:B------:R-:W-:Y:S02]  /*59b0*/  LEA R152, P0, R233.reuse, R174, 0x5 ;  /* 0x000000aee9987211 */ /* 0x040fe400078028ff */
[----:B------:R-:W-:Y:S01]  /*59c0*/  @P3 LOP3.LUT R248, R2, 0x7, R32, 0xf8, !PT ;  /* 0x0000000702f83812 */ /* 0x000fe200078ef820 */
[C---:B------:R-:W-:Y:S03]  /*59d0*/  HMMA.16816.F32 R16, R132.reuse, R34, R16 ;  /* 0x000000228410723c */ /* 0x040fe60000001810 */
[C---:B------:R-:W-:Y:S01]  /*59e0*/  LEA.HI.X.SX32 R153, R233.reuse, R175, 0x5, P0 ;  /* 0x000000afe9997211 */ /* 0x040fe200000f2eff */
[----:B------:R-:W-:Y:S01]  /*59f0*/  @P3 IMAD.WIDE.U32 R32, R248, R236, UR12 ;  /* 0x0000000cf8203e25 */ /* 0x000fe2000f8e00ec */
[C---:B------:R-:W-:Y:S01]  /*5a00*/  LEA R150, P0, R233.reuse, R152, 0x5 ;  /* 0x00000098e9967211 */ /* 0x040fe200078028ff */
[----:B------:R-:W-:Y:S01]  /*5a10*/  @UP0 UMOV UR12, UR53 ;  /* 0x00000035000c0c82 */ /* 0x000fe20008000000 */
[----:B------:R-:W-:Y:S01]  /*5a20*/  @UP0 UMOV UR13, UR51 ;  /* 0x00000033000d0c82 */ /* 0x000fe20008000000 */
[C---:B-1----:R-:W-:Y:S01]  /*5a30*/  HMMA.16816.F32 R20, R132.reuse, R28, R20 ;  /* 0x0000001c8414723c */ /* 0x042fe20000001814 */
[----:B--2---:R-:W2:Y:S02]  /*5a40*/  @P3 LDG.E R235, desc[UR36][R32.64+-0x100] ;  /* 0xffff002420eb3981 */ /* 0x004ea4000c1e1900 */
[C---:B------:R-:W-:Y:S02]  /*5a50*/  LEA.HI.X.SX32 R151, R233.reuse, R153, 0x5, P0 ;  /* 0x00000099e9977211 */ /* 0x040fe400000f2eff */
[----:B----4-:R-:W3:Y:S01]  /*5a60*/  @P3 LDG.E R234, desc[UR36][R32.64+-0xe0] ;  /* 0xffff202420ea3981 */ /* 0x010ee2000c1e1900 */
[C---:B------:R-:W-:Y:S02]  /*5a70*/  LEA R148, P0, R233.reuse, R150, 0x5 ;  /* 0x00000096e9947211 */ /* 0x040fe400078028ff */
[----:B------:R-:W-:Y:S01]  /*5a80*/  HMMA.16816.F32 R24, R132, R30, R24 ;  /* 0x0000001e8418723c */ /* 0x000fe20000001818 */
[----:B------:R-:W1:Y:S02]  /*5a90*/  LDSM.16.MT88.4 R28, [R0+0xcc00] ;  /* 0x00cc0000001c783b */ /* 0x000e640000004200 */
[C---:B------:R-:W-:Y:S02]  /*5aa0*/  LEA.HI.X.SX32 R149, R233.reuse, R151, 0x5, P0 ;  /* 0x00000097e9957211 */ /* 0x040fe400000f2eff */
[----:B------:R-:W5:Y:S01]  /*5ab0*/  @P3 LDG.E R252, desc[UR36][R32.64+-0x80] ;  /* 0xffff802420fc3981 */ /* 0x000f62000c1e1900 */
[C---:B------:R-:W-:Y:S02]  /*5ac0*/  LEA R146, P0, R233.reuse, R148, 0x5 ;  /* 0x00000094e9927211 */ /* 0x040fe400078028ff */
[C---:B------:R-:W-:Y:S01]  /*5ad0*/  HMMA.16816.F32 R4, R136.reuse, R140, R4 ;  /* 0x0000008c8804723c */ /* 0x040fe20000001804 */
[----:B------:R4:W5:Y:S04]  /*5ae0*/  @P3 LDG.E R251, desc[UR36][R32.64+-0x60] ;  /* 0xffffa02420fb3981 */ /* 0x000968000c1e1900 */
[C---:B------:R-:W-:Y:S02]  /*5af0*/  LEA.HI.X.SX32 R147, R233.reuse, R149, 0x5, P0 ;  /* 0x00000095e9937211 */ /* 0x040fe400000f2eff */
[C---:B------:R-:W-:Y:S01]  /*5b00*/  LEA R144, P0, R233.reuse, R146, 0x5 ;  /* 0x00000092e9907211 */ /* 0x040fe200078028ff */
[C---:B------:R-:W-:Y:S03]  /*5b10*/  HMMA.16816.F32 R8, R136.reuse, R142, R8 ;  /* 0x0000008e8808723c */ /* 0x040fe60000001808 */
[C---:B------:R-:W-:Y:S02]  /*5b20*/  LEA.HI.X.SX32 R145, R233.reuse, R147, 0x5, P0 ;  /* 0x00000093e9917211 */ /* 0x040fe400000f2eff */
[C---:B------:R-:W-:Y:S04]  /*5b30*/  LEA R160, P0, R233.reuse, R144, 0x5 ;  /* 0x00000090e9a07211 */ /* 0x040fe800078028ff */
[C---:B------:R-:W-:Y:S02]  /*5b40*/  LEA.HI.X.SX32 R161, R233.reuse, R145, 0x5, P0 ;  /* 0x00000091e9a17211 */ /* 0x040fe400000f2eff */
[----:B------:R-:W-:Y:S04]  /*5b50*/  REDG.E.ADD.F32.FTZ.RN.STRONG.GPU desc[UR36][R240.64], R4 ;  /* 0x00000004f00079a6 */ /* 0x000fe8000c12f324 */
[----:B------:R1:W-:Y:S04]  /*5b60*/  REDG.E.ADD.F32.FTZ.RN.STRONG.GPU desc[UR36][R156.64], R5 ;  /* 0x000000059c0079a6 */ /* 0x0003e8000c12f324 */
[----:B----4-:R4:W4:Y:S04]  /*5b70*/  LDSM.16.MT88.4 R32, [R0+0xec00] ;  /* 0x00ec00000020783b */ /* 0x0109280000004200 */
[----:B------:R4:W-:Y:S01]  /*5b80*/  REDG.E.ADD.F32.FTZ.RN.STRONG.GPU desc[UR36][R170.64], R6 ;  /* 0x00000006aa0079a6 */ /* 0x0009e2000c12f324 */
[C---:B-1----:R-:W-:Y:S03]  /*5b90*/  HMMA.16816.F32 R12, R136.reuse, R28, R12 ;  /* 0x0000001c880c723c */ /* 0x042fe6000000180c */
[----:B------:R1:W-:Y:S04]  /*5ba0*/  REDG.E.ADD.F32.FTZ.RN.STRONG.GPU desc[UR36][R164.64], R7 ;  /* 0x00000007a40079a6 */ /* 0x0003e8000c12f324 */
[----:B------:R-:W-:Y:S01]  /*5bb0*/  REDG.E.ADD.F32.FTZ.RN.STRONG.GPU desc[UR36][R162.64], R8 ;  /* 0x00000008a20079a6 */ /* 0x000fe2000c12f324 */
[C---:B------:R-:W-:Y:S03]  /*5bc0*/  HMMA.16816.F32 R16, R136.reuse, R30, R16 ;  /* 0x0000001e8810723c */ /* 0x040fe60000001810 */
[----:B------:R-:W-:Y:S04]  /*5bd0*/  REDG.E.ADD.F32.FTZ.RN.STRONG.GPU desc[UR36][R158.64], R9 ;  /* 0x000000099e0079a6 */ /* 0x000fe8000c12f324 */
[----:B------:R-:W-:Y:S01]  /*5be0*/  REDG.E.ADD.F32.FTZ.RN.STRONG.GPU desc[UR36][R154.64], R10 ;  /* 0x0000000a9a0079a6 */ /* 0x000fe2000c12f324 */
[C---:B------:R-:W-:Y:S03]  /*5bf0*/  IMAD.WIDE R156, R233.reuse, -0xc0, R160 ;  /* 0xffffff40e99c7825 */ /* 0x040fe600078e02a0 */
[----:B------:R-:W-:Y:S01]  /*5c00*/  REDG.E.ADD.F32.FTZ.RN.STRONG.GPU desc[UR36][R172.64], R11 ;  /* 0x0000000bac0079a6 */ /* 0x000fe2000c12f324 */
[C---:B----4-:R-:W-:Y:S03]  /*5c10*/  VIADD R0, R224.reuse, 0xffffd000 ;  /* 0xffffd000e0007836 */ /* 0x050fe60000000000 */
[----:B------:R-:W-:Y:S01]  /*5c20*/  REDG.E.ADD.F32.FTZ.RN.STRONG.GPU desc[UR36][R240.64+0x80], R12 ;  /* 0x0000800cf00079a6 */ /* 0x000fe2000c12f324 */
[C---:B------:R-:W-:Y:S03]  /*5c30*/  LEA R140, P0, R233.reuse, R156, 0x5 ;  /* 0x0000009ce98c7211 */ /* 0x040fe600078028ff */
[----:B------:R-:W-:Y:S01]  /*5c40*/  REDG.E.ADD.F32.FTZ.RN.STRONG.GPU desc[UR36][R174.64+0x80], R13 ;  /* 0x0000800dae0079a6 */ /* 0x000fe2000c12f324 */
[C---:B------:R-:W-:Y:S02]  /*5c50*/  LEA.HI.X.SX32 R141, R233.reuse, R157, 0x5, P0 ;  /* 0x0000009de98d7211 */ /* 0x040fe400000f2eff */
[C---:B------:R-:W-:Y:S01]  /*5c60*/  LEA R134, P0, R233.reuse, R140, 0x5 ;  /* 0x0000008ce9867211 */ /* 0x040fe200078028ff */
[----:B------:R-:W-:Y:S03]  /*5c70*/  REDG.E.ADD.F32.FTZ.RN.STRONG.GPU desc[UR36][R152.64+0x80], R14 ;  /* 0x0000800e980079a6 */ /* 0x000fe6000c12f324 */
[C---:B------:R-:W-:Y:S01]  /*5c80*/  LEA.HI.X.SX32 R135, R233.reuse, R141, 0x5, P0 ;  /* 0x0000008de9877211 */ /* 0x040fe200000f2eff */
[C---:B------:R-:W-:Y:S01]  /*5c90*/  HMMA.16816.F32 R20, R136.reuse, R32, R20 ;  /* 0x000000208814723c */ /* 0x040fe20000001814 */
[----:B------:R-:W-:Y:S02]  /*5ca0*/  REDG.E.ADD.F32.FTZ.RN.STRONG.GPU desc[UR36][R150.64+0x80], R15 ;  /* 0x0000800f960079a6 */ /* 0x000fe4000c12f324 */
[C---:B------:R-:W-:Y:S02]  /*5cb0*/  LEA R132, P0, R233.reuse, R134, 0x5 ;  /* 0x00000086e9847211 */ /* 0x040fe400078028ff */
[----:B------:R-:W-:Y:S02]  /*5cc0*/  REDG.E.ADD.F32.FTZ.RN.STRONG.GPU desc[UR36][R148.64+0x80], R16 ;  /* 0x00008010940079a6 */ /* 0x000fe4000c12f324 */
[C---:B------:R-:W-:Y:S01]  /*5cd0*/  LEA.HI.X.SX32 R133, R233.reuse, R135, 0x5, P0 ;  /* 0x00000087e9857211 */ /* 0x040fe200000f2eff */
[----:B------:R-:W-:Y:S01]  /*5ce0*/  HMMA.16816.F32 R24, R136, R34, R24 ;  /* 0x000000228818723c */ /* 0x000fe20000001818 */
[----:B------:R-:W-:Y:S02]  /*5cf0*/  REDG.E.ADD.F32.FTZ.RN.STRONG.GPU desc[UR36][R146.64+0x80], R17 ;  /* 0x00008011920079a6 */ /* 0x000fe4000c12f324 */
[C---:B------:R-:W-:Y:S02]  /*5d00*/  LEA R28, P0, R233.reuse, R132, 0x5 ;  /* 0x00000084e91c7211 */ /* 0x040fe400078028ff */
[----:B------:R-:W-:Y:S02]  /*5d10*/  REDG.E.ADD.F32.FTZ.RN.STRONG.GPU desc[UR36][R144.64+0x80], R18 ;  /* 0x00008012900079a6 */ /* 0x000fe4000c12f324 */
[C---:B------:R-:W-:Y:S02]  /*5d20*/  LEA.HI.X.SX32 R29, R233.reuse, R133, 0x5, P0 ;  /* 0x00000085e91d7211 */ /* 0x040fe400000f2eff */
[----:B------:R-:W-:Y:S01]  /*5d30*/  REDG.E.ADD.F32.FTZ.RN.STRONG.GPU desc[UR36][R160.64+0x80], R19 ;  /* 0x00008013a00079a6 */ /* 0x000fe2000c12f324 */
[C---:B------:R-:W-:Y:S03]  /*5d40*/  LEA R4, P0, R233.reuse, R28, 0x5 ;  /* 0x0000001ce9047211 */ /* 0x040fe600078028ff */
[----:B------:R-:W-:Y:S01]  /*5d50*/  REDG.E.ADD.F32.FTZ.RN.STRONG.GPU desc[UR36][R240.64+0x100], R20 ;  /* 0x00010014f00079a6 */ /* 0x000fe2000c12f324 */
[C---:B------:R-:W-:Y:S02]  /*5d60*/  LEA.HI.X.SX32 R5, R233.reuse, R29, 0x5, P0 ;  /* 0x0000001de9057211 */ /* 0x040fe400000f2eff */
[C---:B------:R-:W-:Y:S01]  /*5d70*/  LEA R6, P0, R233.reuse, R4, 0x5 ;  /* 0x00000004e9067211 */ /* 0x040fe200078028ff */
[----:B------:R-:W-:Y:S03]  /*5d80*/  REDG.E.ADD.F32.FTZ.RN.STRONG.GPU desc[UR36][R156.64+0x100], R21 ;  /* 0x000100159c0079a6 */ /* 0x000fe6000c12f324 */
[----:B-1----:R-:W-:Y:S01]  /*5d90*/  LEA.HI.X.SX32 R7, R233, R5, 0x5, P0 ;  /* 0x00000005e9077211 */ /* 0x002fe200000f2eff */
[----:B------:R-:W-:Y:S01]  /*5da0*/  REDG.E.ADD.F32.FTZ.RN.STRONG.GPU desc[UR36][R140.64+0x100], R22 ;  /* 0x000100168c0079a6 */ /* 0x000fe2000c12f324 */
[----:B------:R-:W-:Y:S01]  /*5db0*/  PLOP3.LUT P0, PT, PT, PT, UP1, 0x80, 0x8 ;  /* 0x000000000008781c */ /* 0x000fe20003f0f018 */
[----:B------:R-:W-:Y:S02]  /*5dc0*/  @UP0 UIADD3 UR52, UP1, UPT, UR52, -0x100, URZ ;  /* 0xffffff0034340890 */ /* 0x000fe4000ff3e0ff */
[----:B------:R-:W-:Y:S02]  /*5dd0*/  REDG.E.ADD.F32.FTZ.RN.STRONG.GPU desc[UR36][R134.64+0x100], R23 ;  /* 0x00010017860079a6 */ /* 0x000fe4000c12f324 */
[----:B------:R-:W-:Y:S02]  /*5de0*/  @UP0 UIADD3.X UR5, UPT, UPT, UR5, -0x1, URZ, UP1, !UPT ;  /* 0xffffffff05050890 */ /* 0x000fe40008ffe4ff */
[----:B------:R-:W-:Y:S01]  /*5df0*/  REDG.E.ADD.F32.FTZ.RN.STRONG.GPU desc[UR36][R132.64+0x100], R24 ;  /* 0x00010018840079a6 */ /* 0x000fe2000c12f324 */
[----:B------:R-:W-:Y:S03]  /*5e00*/  UISETP.GT.AND UP1, UPT, UR48, UR6, UPT ;  /* 0x000000063000728c */ /* 0x000fe6000bf24270 */
[----:B------:R-:W-:Y:S02]  /*5e10*/  REDG.E.ADD.F32.FTZ.RN.STRONG.GPU desc[UR36][R28.64+0x100], R25 ;  /* 0x000100191c0079a6 */ /* 0x000fe4000c12f324 */
[----:B------:R-:W-:Y:S02]  /*5e20*/  @P0 VIADD R0, R224, 0x3000 ;  /* 0x00003000e0000836 */ /* 0x000fe40000000000 */
[----:B------:R-:W-:Y:S04]  /*5e30*/  REDG.E.ADD.F32.FTZ.RN.STRONG.GPU desc[UR36][R4.64+0x100], R26 ;  /* 0x0001001a040079a6 */ /* 0x000fe8000c12f324 */
[----:B------:R-:W-:Y:S04]  /*5e40*/  REDG.E.ADD.F32.FTZ.RN.STRONG.GPU desc[UR36][R6.64+0x100], R27 ;  /* 0x0001001b060079a6 */ /* 0x000fe8000c12f324 */
[----:B------:R-:W-:Y:S04]  /*5e50*/  LDSM.16.MT88.4 R4, [R3+0xf000] ;  /* 0x00f000000304783b */ /* 0x000fe80000004200 */
[----:B------:R-:W1:Y:S04]  /*5e60*/  LDSM.16.MT88.4 R8, [R224] ;  /* 0x00000000e008783b */ /* 0x000e680000004200 */
[----:B------:R-:W4:Y:S04]  /*5e70*/  LDSM.16.MT88.4 R12, [R3+0x11000] ;  /* 0x01100000030c783b */ /* 0x000f280000004200 */
[----:B------:R-:W4:Y:S04]  /*5e80*/  LDSM.16.MT88.4 R16, [R224+0x1000] ;  /* 0x00100000e010783b */ /* 0x000f280000004200 */
[----:B------:R-:W4:Y:S04]  /*5e90*/  LDSM.16.MT88.4 R28, [R224+0x2000] ;  /* 0x00200000e01c783b */ /* 0x000f280000004200 */
[----:B------:R-:W-:Y:S04]  /*5ea0*/  LDSM.16.MT88.4 R32, [R3+0xf800] ;  /* 0x00f800000320783b */ /* 0x000fe80000004200 */
[----:B------:R-:W4:Y:S04]  /*5eb0*/  LDSM.16.MT88.4 R20, [R224+0x400] ;  /* 0x00040000e014783b */ /* 0x000f280000004200 */
[----:B------:R-:W2:Y:S04]  /*5ec0*/  LDSM.16.MT88.4 R132, [R3+0x11800] ;  /* 0x011800000384783b */ /* 0x000ea80000004200 */
[----:B------:R-:W-:Y:S04]  /*5ed0*/  LDSM.16.MT88.4 R24, [R3+0x12000] ;  /* 0x012000000318783b */ /* 0x000fe80000004200 */
[----:B------:R-:W-:Y:S04]  /*5ee0*/  LDSM.16.MT88.4 R136, [R224+0xc00] ;  /* 0x000c0000e088783b */ /* 0x000fe80000004200 */
[----:B------:R-:W-:Y:S01]  /*5ef0*/  LDSM.16.MT88.4 R140, [R3+0x12800] ;  /* 0x01280000038c783b */ /* 0x000fe20000004200 */
[-C--:B-1----:R-:W-:Y:S03]  /*5f00*/  HMMA.16816.F32 R84, R4, R8.reuse, R84 ;  /* 0x000000080454723c */ /* 0x082fe60000001854 */
[----:B------:R-:W-:Y:S04]  /*5f10*/  LDSM.16.MT88.4 R144, [R224+0x1c00] ;  /* 0x001c0000e090783b */ /* 0x000fe80000004200 */
[----:B------:R-:W-:Y:S01]  /*5f20*/  LDSM.16.MT88.4 R148, [R224+0x2c00] ;  /* 0x002c0000e094783b */ /* 0x000fe20000004200 */
[C---:B----4-:R-:W-:Y:S08]  /*5f30*/  HMMA.16816.F32 R88, R12.reuse, R8, R88 ;  /* 0x000000080c58723c */ /* 0x050ff00000001858 */
        /* <DEDUP_REMOVED lines=11> */
[----:B------:R-:W4:Y:S07]  /*5ff0*/  LDSM.16.MT88.4 R12, [R224+0x2400] ;  /* 0x00240000e00c783b */ /* 0x000f2e0000004200 */
[----:B------:R-:W-:Y:S01]  /*6000*/  HMMA.16816.F32 R128, R4, R30, R128 ;  /* 0x0000001e0480723c */ /* 0x000fe20000001880 */
[----:B------:R-:W4:Y:S04]  /*6010*/  LDSM.16.MT88.4 R4, [R3+0x10000] ;  /* 0x010000000304783b */ /* 0x000f280000004200 */
[----:B------:R-:W4:Y:S03]  /*6020*/  LDSM.16.MT88.4 R28, [R224+0x1800] ;  /* 0x00180000e01c783b */ /* 0x000f260000004200 */
[-C--:B------:R-:W-:Y:S08]  /*6030*/  HMMA.16816.F32 R84, R32, R20.reuse, R84 ;  /* 0x000000142054723c */ /* 0x080ff00000001854 */
[C---:B--2---:R-:W-:Y:S08]  /*6040*/  HMMA.16816.F32 R88, R132.reuse, R20, R88 ;  /* 0x000000148458723c */ /* 0x044ff00000001858 */
[-C--:B------:R-:W-:Y:S08]  /*6050*/  HMMA.16816.F32 R92, R132, R22.reuse, R92 ;  /* 0x00000016845c723c */ /* 0x080ff0000000185c */
[C---:B------:R-:W-:Y:S01]  /*6060*/  HMMA.16816.F32 R96, R32.reuse, R22, R96 ;  /* 0x000000162060723c */ /* 0x040fe20000001860 */
[----:B------:R2:W4:Y:S04]  /*6070*/  LDSM.16.MT88.4 R20, [R224+0x2800] ;  /* 0x00280000e014783b */ /* 0x0005280000004200 */
[----:B------:R-:W-:Y:S03]  /*6080*/  @P3 STL [R1+0xc], R235 ;  /* 0x00000ceb01003387 */ /* 0x000fe60000100800 */
[-C--:B-1----:R-:W-:Y:S01]  /*6090*/  HMMA.16816.F32 R100, R32, R8.reuse, R100 ;  /* 0x000000082064723c */ /* 0x082fe20000001864 */
[----:B---3--:R-:W-:Y:S07]  /*60a0*/  @P3 STL [R1+0x8], R234 ;  /* 0x000008ea01003387 */ /* 0x008fee0000100800 */
[C---:B------:R-:W-:Y:S08]  /*60b0*/  HMMA.16816.F32 R104, R132.reuse, R8, R104 ;  /* 0x000000088468723c */ /* 0x040ff00000001868 */
[-C--:B------:R-:W-:Y:S03]  /*60c0*/  HMMA.16816.F32 R108, R132, R10.reuse, R108 ;  /* 0x0000000a846c723c */ /* 0x080fe6000000186c */
[----:B--2---:R-:W-:Y:S05]  /*60d0*/  IMAD.MOV.U32 R224, RZ, RZ, R0 ;  /* 0x000000ffffe07224 */ /* 0x004fea00078e0000 */
[C---:B------:R-:W-:Y:S01]  /*60e0*/  HMMA.16816.F32 R112, R32.reuse, R10, R112 ;  /* 0x0000000a2070723c */ /* 0x040fe20000001870 */
[----:B------:R-:W1:Y:S07]  /*60f0*/  LDSM.16.MT88.4 R8, [R3+0x10800] ;  /* 0x010800000308783b */ /* 0x000e6e0000004200 */
[-C--:B----4-:R-:W-:Y:S08]  /*6100*/  HMMA.16816.F32 R116, R32, R12.reuse, R116 ;  /* 0x0000000c2074723c */ /* 0x090ff00000001874 */
[C---:B------:R-:W-:Y:S08]  /*6110*/  HMMA.16816.F32 R120, R132.reuse, R12, R120 ;  /* 0x0000000c8478723c */ /* 0x040ff00000001878 */
[-C--:B------:R-:W-:Y:S08]  /*6120*/  HMMA.16816.F32 R124, R132, R14.reuse, R124 ;  /* 0x0000000e847c723c */ /* 0x080ff0000000187c */
[----:B------:R-:W-:Y:S08]  /*6130*/  HMMA.16816.F32 R128, R32, R14, R128 ;  /* 0x0000000e2080723c */ /* 0x000ff00000001880 */
        /* <DEDUP_REMOVED lines=26> */
.L_x_295:
[----:B------:R-:W1:Y:S01]  /*62e0*/  LDCU UR6, c[0x0][0x4fc] ;  /* 0x00009f80ff0677ac */ /* 0x000e620008000800 */
[----:B------:R-:W-:Y:S02]  /*62f0*/  LOP3.LUT R168, R168, 0x600, RZ, 0xc0, !PT ;  /* 0x00000600a8a87812 */ /* 0x000fe400078ec0ff */
[----:B------:R-:W-:Y:S01]  /*6300*/  SHF.L.U32 R0, R230, 0x1, RZ ;  /* 0x00000001e6007819 */ /* 0x000fe200000006ff */
[----:B------:R-:W2:Y:S03]  /*6310*/  LDCU UR5, c[0x0][0x500] ;  /* 0x0000a000ff0577ac */ /* 0x000ea60008000800 */
[----:B------:R-:W-:Y:S01]  /*6320*/  LOP3.LUT R168, R168, 0x6, R0, 0xf8, !PT ;  /* 0x00000006a8a87812 */ /* 0x000fe200078ef800 */
[----:B------:R-:W-:Y:S01]  /*6330*/  UMOV UR33, UR28 ;  /* 0x0000001c00217c82 */ /* 0x000fe20008000000 */
[----:B-1----:R-:W-:Y:S01]  /*6340*/  FMUL.FTZ R0, R46, UR6 ;  /* 0x000000062e007c20 */ /* 0x002fe20008410000 */
[----:B------:R-:W-:Y:S01]  /*6350*/  FMUL.FTZ R3, R47, UR6 ;  /* 0x000000062f037c20 */ /* 0x000fe20008410000 */
[----:B------:R-:W-:Y:S01]  /*6360*/  FMUL.FTZ R2, R44, UR6 ;  /* 0x000000062c027c20 */ /* 0x000fe20008410000 */
[----:B------:R-:W-:Y:S01]  /*6370*/  FMUL.FTZ R4, R45, UR6 ;  /* 0x000000062d047c20 */ /* 0x000fe20008410000 */
[----:B--2---:R-:W-:Y:S01]  /*6380*/  FMUL.FTZ R84, R84, UR5 ;  /* 0x0000000554547c20 */ /* 0x004fe20008410000 */
[----:B------:R-:W-:Y:S01]  /*6390*/  FMUL.FTZ R34, R85, UR5 ;  /* 0x0000000555227c20 */ /* 0x000fe20008410000 */
[----:B------:R-:W-:Y:S01]  /*63a0*/  F2FP.F16.F32.PACK_AB R3, R3, R0 ;  /* 0x000000000303723e */ /* 0x000fe200000000ff */
[----:B------:R-:W-:Y:S01]  /*63b0*/  FMUL.FTZ R86, R86, UR5 ;  /* 0x0000000556567c20 */ /* 0x000fe20008410000 */
[----:B------:R-:W-:Y:S01]  /*63c0*/  LOP3.LUT R0, R167, 0xc0, RZ, 0xc0, !PT ;  /* 0x000000c0a7007812 */ /* 0x000fe200078ec0ff */
[----:B------:R-:W-:Y:S01]  /*63d0*/  FMUL.FTZ R33, R87, UR5 ;  /* 0x0000000557217c20 */ /* 0x000fe20008410000 */
[----:B------:R-:W-:Y:S01]  /*63e0*/  F2FP.F16.F32.PACK_AB R4, R4, R2 ;  /* 0x000000020404723e */ /* 0x000fe200000000ff */
[----:B------:R-:W-:Y:S01]  /*63f0*/  FMUL.FTZ R96, R96, UR5 ;  /* 0x0000000560607c20 */ /* 0x000fe20008410000 */
[--C-:B------:R-:W-:Y:S01]  /*6400*/  SHF.R.U32.HI R2, RZ, 0x4, R230.reuse ;  /* 0x00000004ff027819 */ /* 0x100fe200000116e6 */
[----:B------:R-:W-:Y:S01]  /*6410*/  FMUL.FTZ R30, R97, UR5 ;  /* 0x00000005611e7c20 */ /* 0x000fe20008410000 */
[----:B------:R-:W-:Y:S01]  /*6420*/  LOP3.LUT R0, R0, 0x18, R230, 0xf8, !PT ;  /* 0x0000001800007812 */ /* 0x000fe200078ef8e6 */
[----:B------:R-:W-:Y:S01]  /*6430*/  FMUL.FTZ R98, R98, UR5 ;  /* 0x0000000562627c20 */ /* 0x000fe20008410000 */
[----:B------:R-:W-:Y:S01]  /*6440*/  FMUL.FTZ R29, R99, UR5 ;  /* 0x00000005631d7c20 */ /* 0x000fe20008410000 */
[----:B------:R-:W-:Y:S01]  /*6450*/  FMUL.FTZ R88, R88, UR5 ;  /* 0x0000000558587c20 */ /* 0x000fe20008410000 */
[----:B------:R-:W-:Y:S01]  /*6460*/  LOP3.LUT R0, R0, 0x8, R2, 0x78, !PT ;  /* 0x0000000800007812 */ /* 0x000fe200078e7802 */
[----:B------:R-:W-:Y:S01]  /*6470*/  FMUL.FTZ R32, R89, UR5 ;  /* 0x0000000559207c20 */ /* 0x000fe20008410000 */
[----:B------:R-:W-:Y:S01]  /*6480*/  LOP3.LUT R2, R168, 0x20, R167, 0xf8, !PT ;  /* 0x00000020a8027812 */ /* 0x000fe200078ef8a7 */
[----:B------:R-:W-:Y:S01]  /*6490*/  FMUL.FTZ R90, R90, UR5 ;  /* 0x000000055a5a7c20 */ /* 0x000fe20008410000 */
[----:B------:R-:W-:Y:S01]  /*64a0*/  FMUL.FTZ R31, R91, UR5 ;  /* 0x000000055b1f7c20 */ /* 0x000fe20008410000 */
[----:B------:R-:W-:Y:S01]  /*64b0*/  FMUL.FTZ R92, R92, UR5 ;  /* 0x000000055c5c7c20 */ /* 0x000fe20008410000 */
[----:B------:R-:W-:Y:S01]  /*64c0*/  LOP3.LUT R0, R2, R0, RZ, 0xfc, !PT ;  /* 0x0000000002007212 */ /* 0x000fe200078efcff */
        /* <DEDUP_REMOVED lines=53> */
[----:B-----5:R-:W-:Y:S01]  /*6820*/  FMUL.FTZ R12, R125, UR5 ;  /* 0x000000057d0c7c20 */ /* 0x020fe20008410000 */
        /* <DEDUP_REMOVED lines=25> */
[----:B------:R-:W-:Y:S01]  /*69c0*/  F2FP.F16.F32.PACK_AB R14, R14, R128 ;  /* 0x000000800e0e723e */ /* 0x000fe200000000ff */
[----:B------:R-:W-:Y:S01]  /*69d0*/  FMUL.FTZ R52, R52, UR6 ;  /* 0x0000000634347c20 */ /* 0x000fe20008410000 */
[----:B------:R-:W-:Y:S01]  /*69e0*/  F2FP.F16.F32.PACK_AB R13, R13, R130 ;  /* 0x000000820d0d723e */ /* 0x000fe200000000ff */
[----:B------:R-:W-:Y:S01]  /*69f0*/  STS [R0+0xb000], R26 ;  /* 0x00b0001a00007388 */ /* 0x000fe20000000800 */
[----:B------:R-:W-:Y:S01]  /*6a00*/  F2FP.F16.F32.PACK_AB R16, R16, R120 ;  /* 0x000000781010723e */ /* 0x000fe200000000ff */
[----:B------:R-:W-:Y:S01]  /*6a10*/  FMUL.FTZ R36, R53, UR6 ;  /* 0x0000000635247c20 */ /* 0x000fe20008410000 */
[----:B------:R-:W-:Y:S01]  /*6a20*/  F2FP.F16.F32.PACK_AB R15, R15, R122 ;  /* 0x0000007a0f0f723e */ /* 0x000fe200000000ff */
[----:B------:R-:W-:Y:S01]  /*6a30*/  STS [R0+0xb200], R25 ;  /* 0x00b2001900007388 */ /* 0x000fe20000000800 */
[----:B------:R-:W-:Y:S01]  /*6a40*/  FMUL.FTZ R54, R54, UR6 ;  /* 0x0000000636367c20 */ /* 0x000fe20008410000 */
        /* <DEDUP_REMOVED lines=9> */
[----:B------:R-:W-:Y:S01]  /*6ae0*/  FMUL.FTZ R38, R67, UR6 ;  /* 0x0000000643267c20 */ /* 0x000fe20008410000 */
[----:B------:R-:W-:Y:S01]  /*6af0*/  STS [R0+0xc000], R24 ;  /* 0x00c0001800007388 */ /* 0x000fe20000000800 */
[----:B------:R-:W-:Y:S01]  /*6b00*/  F2FP.F16.F32.PACK_AB R10, R10, R137 ;  /* 0x000000890a0a723e */ /* 0x000fe200000000ff */
[----:B------:R-:W1:Y:S01]  /*6b10*/  LDC.64 R62, c[0x0][0x5c0] ;  /* 0x00017000ff3e7b82 */ /* 0x000e620000000a00 */
[----:B------:R-:W-:Y:S01]  /*6b20*/  F2FP.F16.F32.PACK_AB R9, R9, R136 ;  /* 0x000000880909723e */ /* 0x000fe200000000ff */
[----:B------:R-:W-:Y:S01]  /*6b30*/  STS [R0+0xc200], R23 ;  /* 0x00c2001700007388 */ /* 0x000fe20000000800 */
[----:B------:R-:W-:Y:S01]  /*6b40*/  FMUL.FTZ R56, R56, UR6 ;  /* 0x0000000638387c20 */ /* 0x000fe20008410000 */
[----:B------:R-:W-:Y:S01]  /*6b50*/  FMUL.FTZ R39, R57, UR6 ;  /* 0x0000000639277c20 */ /* 0x000fe20008410000 */
[----:B------:R-:W-:Y:S01]  /*6b60*/  FMUL.FTZ R58, R58, UR6 ;  /* 0x000000063a3a7c20 */ /* 0x000fe20008410000 */
[----:B------:R-:W-:Y:S01]  /*6b70*/  STS [R2+0x3020], R20 ;  /* 0x0030201402007388 */ /* 0x000fe20000000800 */
[----:B------:R-:W-:Y:S01]  /*6b80*/  FMUL.FTZ R40, R59, UR6 ;  /* 0x000000063b287c20 */ /* 0x000fe20008410000 */
[----:B------:R-:W-:Y:S01]  /*6b90*/  F2FP.F16.F32.PACK_AB R6, R6, R133 ;  /* 0x000000850606723e */ /* 0x000fe200000000ff */
[----:B------:R-:W-:Y:S01]  /*6ba0*/  FMUL.FTZ R60, R60, UR6 ;  /* 0x000000063c3c7c20 */ /* 0x000fe20008410000 */
[----:B------:R-:W-:Y:S01]  /*6bb0*/  STS [R2+0x3220], R19 ;  /* 0x0032201302007388 */ /* 0x000fe20000000800 */
[----:B------:R-:W-:Y:S01]  /*6bc0*/  F2FP.F16.F32.PACK_AB R5, R5, R132 ;  /* 0x000000840505723e */ /* 0x000fe200000000ff */
        /* <DEDUP_REMOVED lines=9> */
[----:B------:R-:W-:Y:S01]  /*6c60*/  FMUL.FTZ R80, R80, UR6 ;  /* 0x0000000650507c20 */ /* 0x000fe20008410000 */
[----:B------:R-:W-:Y:S01]  /*6c70*/  STS [R2+0x4020], R14 ;  /* 0x0040200e02007388 */ /* 0x000fe20000000800 */
[----:B------:R-:W-:Y:S01]  /*6c80*/  FMUL.FTZ R44, R81, UR6 ;  /* 0x00000006512c7c20 */ /* 0x000fe20008410000 */
[----:B------:R-:W-:Y:S01]  /*6c90*/  FMUL.FTZ R82, R82, UR6 ;  /* 0x0000000652527c20 */ /* 0x000fe20008410000 */
[----:B------:R-:W-:Y:S01]  /*6ca0*/  FMUL.FTZ R46, R83, UR6 ;  /* 0x00000006532e7c20 */ /* 0x000fe20008410000 */
        /* <DEDUP_REMOVED lines=18> */
[----:B------:R-:W-:Y:S01]  /*6dd0*/  USHF.L.U32 UR5, UR39, 0x7, URZ ;  /* 0x0000000727057899 */ /* 0x000fe200080006ff */
[----:B------:R-:W-:Y:S01]  /*6de0*/  F2FP.F16.F32.PACK_AB R40, R40, R58 ;  /* 0x0000003a2828723e */ /* 0x000fe200000000ff */
[----:B------:R2:W-:Y:S01]  /*6df0*/  STS [R0+0xf000], R10 ;  /* 0x00f0000a00007388 */ /* 0x0005e20000000800 */
        /* <DEDUP_REMOVED lines=9> */
[----:B------:R-:W3:Y:S01]  /*6e90*/  LDCU.64 UR6, c[0x0][0x5a8] ;  /* 0x0000b500ff0677ac */ /* 0x000ee20008000a00 */
[----:B------:R-:W-:Y:S01]  /*6ea0*/  F2FP.F16.F32.PACK_AB R47, R47, R72 ;  /* 0x000000482f2f723e */ /* 0x000fe200000000ff */
[----:B------:R4:W-:Y:S01]  /*6eb0*/  STS [R2+0x6220], R5 ;  /* 0x0062200502007388 */ /* 0x0009e20000000800 */
[----:B------:R-:W-:Y:S01]  /*6ec0*/  F2FP.F16.F32.PACK_AB R50, R50, R74 ;  /* 0x0000004a3232723e */ /* 0x000fe200000000ff */
[----:B------:R-:W1:Y:S01]  /*6ed0*/  LDC.64 R60, c[0x0][0x5c8] ;  /* 0x00017200ff3c7b82 */ /* 0x000e620000000a00 */
[----:B------:R-:W-:Y:S01]  /*6ee0*/  F2FP.F16.F32.PACK_AB R49, R49, R76 ;  /* 0x0000004c3131723e */ /* 0x000fe200000000ff */
[----:B------:R-:W-:Y:S01]  /*6ef0*/  STS [R0+0x10000], R8 ;  /* 0x0100000800007388 */ /* 0x000fe20000000800 */
[----:B------:R-:W-:Y:S01]  /*6f00*/  F2FP.F16.F32.PACK_AB R48, R48, R78 ;  /* 0x0000004e3030723e */ /* 0x000fe200000000ff */
[----:B------:R-:W-:-:S02]  /*6f10*/  ULEA.HI.X.SX32 UR50, UR50, UR12, 0x1, UP0 ;  /* 0x0000000c32327291 */ /* 0x000fc400080f0eff */
[----:B------:R-:W-:Y:S01]  /*6f20*/  STS [R0+0x10200], R7 ;  /* 0x0102000700007388 */ /* 0x000fe20000000800 */
[----:B------:R-:W4:Y:S01]  /*6f30*/  LDCU.64 UR12, c[0x0][0x5b0] ;  /* 0x0000b600ff0c77ac */ /* 0x000f220008000a00 */
[----:B------:R-:W1:Y:S02]  /*6f40*/  LDC.64 R64, c[0x0][0x5e0] ;  /* 0x00017800ff407b82 */ /* 0x000e640000000a00 */
[----:B------:R1:W-:Y:S04]  /*6f50*/  STS [R2+0x7020], R4 ;  /* 0x0070200402007388 */ /* 0x0003e80000000800 */
[----:B------:R1:W-:Y:S01]  /*6f60*/  STS [R2+0x7220], R3 ;  /* 0x0072200302007388 */ /* 0x0003e20000000800 */
[----:B---3--:R-:W-:Y:S01]  /*6f70*/  UIMAD UR7, UR33, UR7, URZ ;  /* 0x00000007210772a4 */ /* 0x008fe2000f8e02ff */
[----:B--2---:R-:W2:Y:S02]  /*6f80*/  LDC.64 R10, c[0x0][0x5d8] ;  /* 0x00017600ff0a7b82 */ /* 0x004ea40000000a00 */
[----:B------:R-:W-:Y:S04]  /*6f90*/  STS [R0+0x11000], R36 ;  /* 0x0110002400007388 */ /* 0x000fe80000000800 */
[----:B------:R-:W-:Y:S01]  /*6fa0*/  STS [R0+0x11200], R35 ;  /* 0x0112002300007388 */ /* 0x000fe20000000800 */
[----:B----4-:R-:W-:Y:S01]  /*6fb0*/  MOV R5, RZ ;  /* 0x000000ff00057202 */ /* 0x010fe20000000f00 */
[----:B------:R-:W-:-:S02]  /*6fc0*/  UIMAD UR13, UR33, UR13, URZ ;  /* 0x0000000d210d72a4 */ /* 0x000fc4000f8e02ff */
[----:B------:R-:W-:Y:S04]  /*6fd0*/  STS [R2+0x8020], R37 ;  /* 0x0080202502007388 */ /* 0x000fe80000000800 */
[----:B------:R-:W-:Y:S04]  /*6fe0*/  STS [R2+0x8220], R38 ;  /* 0x0082202602007388 */ /* 0x000fe80000000800 */
[----:B------:R-:W-:Y:S01]  /*6ff0*/  STS [R0+0x12000], R39 ;  /* 0x0120002700007388 */ /* 0x000fe20000000800 */
[----:B-1----:R-:W-:-:S03]  /*7000*/  LOP3.LUT R4, R167, 0x18, RZ, 0xc0, !PT ;  /* 0x00000018a7047812 */ /* 0x002fc600078ec0ff */
[----:B------:R-:W-:Y:S01]  /*7010*/  STS [R0+0x12200], R40 ;  /* 0x0122002800007388 */ /* 0x000fe20000000800 */
[----:B------:R-:W-:Y:S01]  /*7020*/  LOP3.LUT R3, R167, 0xd8, RZ, 0xc0, !PT ;  /* 0x000000d8a7037812 */ /* 0x000fe200078ec0ff */
[----:B------:R-:W-:Y:S02]  /*7030*/  IMAD.WIDE.U32 R6, R62, UR5, R4 ;  /* 0x000000053e067c25 */ /* 0x000fe4000f8e0004 */
[----:B------:R-:W-:Y:S01]  /*7040*/  STS [R2+0x9020], R43 ;  /* 0x0090202b02007388 */ /* 0x000fe20000000800 */
[----:B------:R-:W-:Y:S01]  /*7050*/  LOP3.LUT R3, R3, 0x18, R230, 0x78, !PT ;  /* 0x0000001803037812 */ /* 0x000fe200078e78e6 */
[----:B------:R-:W-:Y:S01]  /*7060*/  IMAD.WIDE.U32 R8, R60, UR5, R4 ;  /* 0x000000053c087c25 */ /* 0x000fe2000f8e0004 */
[----:B------:R-:W-:Y:S01]  /*7070*/  SHF.R.U32.HI R230, RZ, 0x2, R230 ;  /* 0x00000002ffe67819 */ /* 0x000fe200000116e6 */
[----:B------:R-:W-:Y:S01]  /*7080*/  STS [R2+0x9220], R42 ;  /* 0x0092202a02007388 */ /* 0x000fe20000000800 */
[----:B------:R-:W-:Y:S01]  /*7090*/  LOP3.LUT R12, R3, 0x1f20, R167, 0xf8, !PT ;  /* 0x00001f20030c7812 */ /* 0x000fe200078ef8a7 */
[----:B------:R-:W-:-:S02]  /*70a0*/  IMAD R3, R62, UR50, RZ ;  /* 0x000000323e037c24 */ /* 0x000fc4000f8e02ff */
[----:B------:R-:W-:Y:S02]  /*70b0*/  STS [R0+0x13000], R41 ;  /* 0x0130002900007388 */ /* 0x000fe40000000800 */
[----:B------:R-:W-:Y:S02]  /*70c0*/  IMAD R3, R63, UR5, R3 ;  /* 0x000000053f037c24 */ /* 0x000fe4000f8e0203 */
[----:B------:R-:W-:Y:S03]  /*70d0*/  STS [R0+0x13200], R45 ;  /* 0x0132002d00007388 */ /* 0x000fe60000000800 */
[----:B------:R-:W-:Y:S01]  /*70e0*/  IADD3 R7, PT, PT, R7, R3, RZ ;  /* 0x0000000307077210 */ /* 0x000fe20007ffe0ff */
[----:B------:R-:W-:Y:S01]  /*70f0*/  STS [R2+0xa020], R44 ;  /* 0x00a0202c02007388 */ /* 0x000fe20000000800 */
[----:B------:R-:W-:-:S03]  /*7100*/  MOV R3, UR6 ;  /* 0x0000000600037c02 */ /* 0x000fc60008000f00 */
[----:B------:R-:W-:Y:S02]  /*7110*/  STS [R2+0xa220], R46 ;  /* 0x00a2202e02007388 */ /* 0x000fe40000000800 */
[----:B------:R-:W-:Y:S02]  /*7120*/  IMAD.WIDE.U32 R6, R3, UR33, R6 ;  /* 0x0000002103067c25 */ /* 0x000fe4000f8e0006 */
[----:B------:R-:W-:Y:S02]  /*7130*/  STS [R0+0x14000], R47 ;  /* 0x0140002f00007388 */ /* 0x000fe40000000800 */
[----:B------:R-:W-:Y:S01]  /*7140*/  IMAD R3, R60, UR50, RZ ;  /* 0x000000323c037c24 */ /* 0x000fe2000f8e02ff */
[----:B------:R-:W-:Y:S01]  /*7150*/  IADD3 R5, PT, PT, R7, UR7, RZ ;  /* 0x0000000707057c10 */ /* 0x000fe2000fffe0ff */
[----:B------:R1:W-:Y:S01]  /*7160*/  STS [R0+0x14200], R50 ;  /* 0x0142003200007388 */ /* 0x0003e20000000800 */
[----:B------:R-:W-:Y:S01]  /*7170*/  MOV R4, R6 ;  /* 0x0000000600047202 */ /* 0x000fe20000000f00 */
[----:B------:R-:W-:Y:S01]  /*7180*/  IMAD R3, R61, UR5, R3 ;  /* 0x000000053d037c24 */ /* 0x000fe2000f8e0203 */
[----:B------:R-:W-:Y:S01]  /*7190*/  MOV R6, UR12 ;  /* 0x0000000c00067c02 */ /* 0x000fe20008000f00 */
[----:B------:R-:W-:Y:S02]  /*71a0*/  STS [R2+0xb020], R49 ;  /* 0x00b0203102007388 */ /* 0x000fe40000000800 */
[----:B--2---:R-:W-:Y:S01]  /*71b0*/  IMAD.WIDE.U32 R4, R10, UR31, R4 ;  /* 0x0000001f0a047c25 */ /* 0x004fe2000f8e0004 */
[----:B------:R-:W-:Y:S01]  /*71c0*/  IADD3 R3, PT, PT, R9, R3, RZ ;  /* 0x0000000309037210 */ /* 0x000fe20007ffe0ff */
[----:B------:R2:W-:Y:S02]  /*71d0*/  STS [R2+0xb220], R48 ;  /* 0x00b2203002007388 */ /* 0x0005e40000000800 */
[----:B------:R-:W-:Y:S01]  /*71e0*/  IMAD R7, R11, UR31, R5 ;  /* 0x0000001f0b077c24 */ /* 0x000fe2000f8e0205 */
[----:B-1----:R-:W-:Y:S01]  /*71f0*/  LEA R0, R12, UR4, 0x1 ;  /* 0x000000040c007c11 */ /* 0x002fe2000f8e08ff */
[----:B------:R-:W-:Y:S06]  /*7200*/  BAR.SYNC.DEFER_BLOCKING 0x0 ;  /* 0x0000000000007b1d */ /* 0x000fec0000010000 */
[----:B------:R-:W1:Y:S01]  /*7210*/  LDCU.128 UR4, c[0x0][0x560] ;  /* 0x0000ac00ff0477ac */ /* 0x000e620008000c00 */
[----:B--2---:R-:W-:-:S05]  /*7220*/  MOV R2, R8 ;  /* 0x0000000800027202 */ /* 0x004fca0000000f00 */
[----:B------:R-:W-:Y:S01]  /*7230*/  IMAD.WIDE.U32 R2, R6, UR33, R2 ;  /* 0x0000002106027c25 */ /* 0x000fe2000f8e0002 */
[----:B------:R-:W-:-:S04]  /*7240*/  MOV R6, R4 ;  /* 0x0000000400067202 */ /* 0x000fc80000000f00 */
[----:B------:R-:W-:Y:S01]  /*7250*/  IADD3 R3, PT, PT, R3, UR13, RZ ;  /* 0x0000000d03037c10 */ /* 0x000fe2000fffe0ff */
[----:B------:R-:W-:-:S04]  /*7260*/  IMAD.WIDE.U32 R6, R230, R62, R6 ;  /* 0x0000003ee6067225 */ /* 0x000fc800078e0006 */
[----:B------:R-:W-:Y:S01]  /*7270*/  IMAD.WIDE.U32 R4, R64, UR31, R2 ;  /* 0x0000001f40047c25 */ /* 0x000fe2000f8e0002 */
        /* <DEDUP_REMOVED lines=36> */
.L_x_292:
        /* <DEDUP_REMOVED lines=10> */
.L_x_300:
        /* <DEDUP_REMOVED lines=10> */
.L_x_882:


//--------------------- .text._ZN5flash44flash_bwd_dq_dk_dv_loop_seqk_parallel_kernelI23Flash_bwd_kernel_traitsILi96ELi64ELi128ELi8ELi2ELi4ELi4ELb1ELb0EN7cutlass6half_tE19Flash_kernel_traitsILi96ELi64ELi128ELi8ES3_EELb0ELb1ELb0ELb0ELb1ELb1ELb1EEEvNS_16Flash_bwd_paramsE --------------------------
	.section	.text._ZN5flash44flash_bwd_dq_dk_dv_loop_seqk_parallel_kernelI23Flash_bwd_kernel_traitsILi96ELi64ELi128ELi8ELi2ELi4ELi4ELb1ELb0EN7cutlass6half_tE19Flash_kernel_traitsILi96ELi64ELi128ELi8ES3_EELb0ELb1ELb0ELb0ELb1ELb1ELb1EEEvNS_16Flash_bwd_paramsE,"ax",@progbits
	.align	128
        .global         _ZN5flash44flash_bwd_dq_dk_dv_loop_seqk_parallel_kernelI23Flash_bwd_kernel_traitsILi96ELi64ELi128ELi8ELi2ELi4ELi4ELb1ELb0EN7cutlass6half_tE19Flash_kernel_traitsILi96ELi64ELi128ELi8ES3_EELb0ELb1ELb0ELb0ELb1ELb1ELb1EEEvNS_16Flash_bwd_paramsE
        .type           _ZN5flash44flash_bwd_dq_dk_dv_loop_seqk_parallel_kernelI23Flash_bwd_kernel_traitsILi96ELi64ELi128ELi8ELi2ELi4ELi4ELb1ELb0EN7cutlass6half_tE19Flash_kernel_traitsILi96ELi64ELi128ELi8ES3_EELb0ELb1ELb0ELb0ELb1ELb1ELb1EEEvNS_16Flash_bwd_paramsE,@function
        .size           _ZN5flash44flash_bwd_dq_dk_dv_loop_seqk_parallel_kernelI23Flash_bwd_kernel_traitsILi96ELi64ELi128ELi8ELi2ELi4ELi4ELb1ELb0EN7cutlass6half_tE19Flash_kernel_traitsILi96ELi64ELi128ELi8ES3_EELb0ELb1ELb0ELb0ELb1ELb1ELb1EEEvNS_16Flash_bwd_paramsE,(.L_x_883 - _ZN5flash44flash_bwd_dq_dk_dv_loop_seqk_parallel_kernelI23Flash_bwd_kernel_traitsILi96ELi64ELi128ELi8ELi2ELi4ELi4ELb1ELb0EN7cutlass6half_tE19Flash_kernel_traitsILi96ELi64ELi128ELi8ES3_EELb0ELb1ELb0ELb0ELb1ELb1ELb1EEEvNS_16Flash_bwd_paramsE)
        .other          _ZN5flash44flash_bwd_dq_dk_dv_loop_seqk_parallel_kernelI23Flash_bwd_kernel_traitsILi96ELi64ELi128ELi8ELi2ELi4ELi4ELb1ELb0EN7cutlass6half_tE19Flash_kernel_traitsILi96ELi64ELi128ELi8ES3_EELb0ELb1ELb0ELb0ELb1ELb1ELb1EEEvNS_16Flash_bwd_paramsE,@"STO_CUDA_ENTRY STV_DEFAULT"
_ZN5flash44flash_bwd_dq_dk_dv_loop_seqk_parallel_kernelI23Flash_bwd_kernel_traitsILi96ELi64ELi128ELi8ELi2ELi4ELi4ELb1ELb0EN7cutlass6half_tE19Flash_kernel_traitsILi96ELi64ELi128ELi8ES3_EELb0ELb1ELb0ELb0ELb1ELb1ELb1EEEvNS_16Flash_bwd_paramsE:
.text._ZN5flash44flash_bwd_dq_dk_dv_loop_seqk_parallel_kernelI23Flash_bwd_kernel_traitsILi96ELi64ELi128ELi8ELi2ELi4ELi4ELb1ELb0EN7cutlass6half_tE19Flash_kernel_traitsILi96ELi64ELi128ELi8ES3_EELb0ELb1ELb0ELb0ELb1ELb1ELb1EEEvNS_16Flash_bwd_paramsE:
        /* <DEDUP_REMOVED lines=35> */
.L_x_308:
        /* <DEDUP_REMOVED lines=72> */
.L_x_302:
[----:B------:R-:W1:Y:S01]  /*06b0*/  LDCU UR45, c[0x0][0x3e0] ;  /* 0x00007c00ff2d77ac */ /* 0x000e620008000800 */
[----:B------:R-:W2:Y:S01]  /*06c0*/  LDCU UR41, c[0x0][0x444] ;  /* 0x00008880ff2977ac */ /* 0x000ea20008000800 */
[----:B-1----:R-:W-:-:S04]  /*06d0*/  UIMAD UR45, UR33, UR45, UR32 ;  /* 0x0000002d212d72a4 */ /* 0x002fc8000f8e0220 */
[----:B--2---:R-:W-:-:S12]  /*06e0*/  UIMAD UR45, UR45, UR41, URZ ;  /* 0x000000292d2d72a4 */ /* 0x004fd8000f8e02ff */
.L_x_303:
        /* <DEDUP_REMOVED lines=8> */
[----:B------:R-:W-:Y:S01]  /*0770*/  UIADD3 UR44, UPT, UPT, UR48, -0x1, URZ ;  /* 0xffffffff302c7890 */ /* 0x000fe2000fffe0ff */
[----:B------:R-:W-:Y:S01]  /*0780*/  IMAD.U32 R0, RZ, RZ, UR21 ;  /* 0x00000015ff007e24 */ /* 0x000fe2000f8e00ff */
[----:B------:R-:W-:Y:S01]  /*0790*/  USHF.R.S32.HI UR53, URZ, 0x1f, UR50 ;  /* 0x0000001fff357899 */ /* 0x000fe20008011432 */
[----:B---3--:R-:W-:Y:S01]  /*07a0*/  IMAD.U32 R4, RZ, RZ, UR18 ;  /* 0x00000012ff047e24 */ /* 0x008fe2000f8e00ff */
[----:B------:R-:W-:Y:S01]  /*07b0*/  UIADD3 UR54, UP0, UPT, UR40, UR50, URZ ;  /* 0x0000003228367290 */ /* 0x000fe2000ff1e0ff */
[----:B------:R-:W2:Y:S01]  /*07c0*/  LDCU.64 UR12, c[0x0][0x3a0] ;  /* 0x00007400ff0c77ac */ /* 0x000ea20008000a00 */
[----:B----4-:R-:W-:Y:S01]  /*07d0*/  IMAD.U32 R8, RZ, RZ, UR14 ;  /* 0x0000000eff087e24 */ /* 0x010fe2000f8e00ff */
[----:B------:R-:W-:Y:S01]  /*07e0*/  USHF.L.U32 UR43, UR44, 0x6, URZ ;  /* 0x000000062c2b7899 */ /* 0x000fe200080006ff */
[----:B-1----:R-:W-:Y:S01]  /*07f0*/  IMAD.SHL.U32 R167, R228, 0x8, RZ ;  /* 0x00000008e4a77824 */ /* 0x002fe200078e00ff */
[----:B------:R-:W-:Y:S01]  /*0800*/  ULEA.HI.X.SX32 UR53, UR40, UR53, 0x1, UP0 ;  /* 0x0000003528357291 */ /* 0x000fe200080f0eff */
[----:B------:R-:W-:Y:S01]  /*0810*/  SHF.R.U32.HI R22, RZ, 0x2, R228 ;  /* 0x00000002ff167819 */ /* 0x000fe200000116e4 */
[----:B------:R-:W-:Y:S01]  /*0820*/  USHF.R.S32.HI UR52, URZ, 0x1f, UR43 ;  /* 0x0000001fff347899 */ /* 0x000fe2000801142b */
[----:B------:R-:W-:Y:S01]  /*0830*/  IMAD.U32 R12, RZ, RZ, UR4 ;  /* 0x00000004ff0c7e24 */ /* 0x000fe2000f8e00ff */
[----:B------:R-:W-:Y:S01]  /*0840*/  LOP3.LUT R2, R167, 0x18, RZ, 0xc0, !PT ;  /* 0x00000018a7027812 */ /* 0x000fe200078ec0ff */
[----:B------:R-:W-:Y:S01]  /*0850*/  UIMAD UR20, UR53, UR18, URZ ;  /* 0x00000012351472a4 */ /* 0x000fe2000f8e02ff */
[C---:B------:R-:W-:Y:S01]  /*0860*/  IMAD R16, R22.reuse, UR19, RZ ;  /* 0x0000001316107c24 */ /* 0x040fe2000f8e02ff */
[----:B------:R-:W-:Y:S01]  /*0870*/  UIMAD UR53, UR53, UR14, URZ ;  /* 0x0000000e353572a4 */ /* 0x000fe2000f8e02ff */
[----:B------:R-:W-:Y:S01]  /*0880*/  IMAD R19, R22, UR15, RZ ;  /* 0x0000000f16137c24 */ /* 0x000fe2000f8e02ff */
[----:B------:R-:W1:Y:S01]  /*0890*/  LDCU.64 UR22, c[0x0][0x398] ;  /* 0x00007300ff1677ac */ /* 0x000e620008000a00 */
[----:B------:R-:W-:Y:S01]  /*08a0*/  IMAD.WIDE.U32 R6, R6, UR33, R2 ;  /* 0x0000002106067c25 */ /* 0x000fe2000f8e0002 */
[----:B------:R-:W-:Y:S01]  /*08b0*/  SHF.R.U32.HI R223, RZ, 0x1, R228 ;  /* 0x00000001ffdf7819 */ /* 0x000fe200000116e4 */
[----:B------:R-:W-:-:S02]  /*08c0*/  UIMAD UR21, UR52, UR24, URZ ;  /* 0x00000018341572a4 */ /* 0x000fc4000f8e02ff */
[--C-:B------:R-:W-:Y:S01]  /*08d0*/  IMAD.WIDE.U32 R4, R4, UR54, R2.reuse ;  /* 0x0000003604047c25 */ /* 0x100fe2000f8e0002 */
[----:B------:R-:W3:Y:S03]  /*08e0*/  LDCU.64 UR16, c[0x0][0x3a8] ;  /* 0x00007500ff1077ac */ /* 0x000ee60008000a00 */
[----:B------:R-:W-:Y:S01]  /*08f0*/  IMAD.WIDE.U32 R8, R8, UR54, R2 ;  /* 0x0000003608087c25 */ /* 0x000fe2000f8e0002 */
[----:B------:R-:W-:Y:S02]  /*0900*/  UIMAD UR20, UR54, UR19, UR20 ;  /* 0x00000013361472a4 */ /* 0x000fe4000f8e0214 */
[----:B------:R-:W-:Y:S01]  /*0910*/  UIMAD UR53, UR54, UR15, UR53 ;  /* 0x0000000f363572a4 */ /* 0x000fe2000f8e0235 */
[----:B------:R-:W-:Y:S01]  /*0920*/  IMAD R7, R0, UR33, R7 ;  /* 0x0000002100077c24 */ /* 0x000fe2000f8e0207 */
[----:B------:R-:W-:Y:S02]  /*0930*/  UIMAD.WIDE.U32 UR54, UR43, UR24, URZ ;  /* 0x000000182b3672a5 */ /* 0x000fe4000f8e00ff */
[----:B------:R-:W-:Y:S01]  /*0940*/  UIMAD UR21, UR43, UR25, UR21 ;  /* 0x000000192b1572a4 */ /* 0x000fe2000f8e0215 */
[----:B------:R-:W-:Y:S01]  /*0950*/  IMAD.WIDE.U32 R12, R12, UR43, R6 ;  /* 0x0000002b0c0c7c25 */ /* 0x000fe2000f8e0006 */
[----:B------:R-:W-:-:S02]  /*0960*/  ULOP3.LUT UR44, UR44, 0x80000001, URZ, 0xc0, !UPT ;  /* 0x800000012c2c7892 */ /* 0x000fc4000f8ec0ff */
[----:B------:R-:W-:Y:S01]  /*0970*/  UIADD3 UR21, UPT, UPT, UR55, UR21, URZ ;  /* 0x0000001537157290 */ /* 0x000fe2000fffe0ff */
[----:B--2---:R-:W-:Y:S01]  /*0980*/  IMAD.U32 R6, RZ, RZ, UR12 ;  /* 0x0000000cff067e24 */ /* 0x004fe2000f8e00ff */
[----:B------:R-:W-:Y:S01]  /*0990*/  UIMAD UR12, UR52, UR4, URZ ;  /* 0x00000004340c72a4 */ /* 0x000fe2000f8e02ff */
[----:B------:R-:W-:Y:S01]  /*09a0*/  VIADD R9, R9, UR53 ;  /* 0x0000003509097c36 */ /* 0x000fe20008000000 */
[----:B------:R-:W-:Y:S01]  /*09b0*/  LOP3.LUT R2, R2, UR54, RZ, 0xfc, !PT ;  /* 0x0000003602027c12 */ /* 0x000fe2000f8efcff */
[----:B------:R-:W-:Y:S01]  /*09c0*/  VIADD R5, R5, UR20 ;  /* 0x0000001405057c36 */ /* 0x000fe20008000000 */
[----:B------:R-:W-:Y:S01]  /*09d0*/  UIMAD UR12, UR43, UR5, UR12 ;  /* 0x000000052b0c72a4 */ /* 0x000fe2000f8e020c */
[----:B------:R-:W-:Y:S01]  /*09e0*/  IMAD.U32 R3, RZ, RZ, UR21 ;  /* 0x00000015ff037e24 */ /* 0x000fe2000f8e00ff */
[----:B------:R-:W-:Y:S01]  /*09f0*/  UIADD3 UR47, UPT, UPT, UR43, UR47, URZ ;  /* 0x0000002f2b2f7290 */ /* 0x000fe2000fffe0ff */
[----:B-1----:R-:W-:Y:S01]  /*0a00*/  IMAD.U32 R0, RZ, RZ, UR22 ;  /* 0x00000016ff007e24 */ /* 0x002fe2000f8e00ff */
[----:B------:R-:W-:Y:S01]  /*0a10*/  UISETP.NE.AND UP0, UPT, UR44, 0x1, UPT ;  /* 0x000000012c00788c */ /* 0x000fe2000bf05270 */
[----:B---3--:R-:W-:Y:S01]  /*0a20*/  IMAD.U32 R10, RZ, RZ, UR16 ;  /* 0x00000010ff0a7e24 */ /* 0x008fe2000f8e00ff */
[----:B------:R-:W1:Y:S01]  /*0a30*/  LDCU.64 UR20, c[0x0][0x3d8] ;  /* 0x00007b00ff1477ac */ /* 0x000e620008000a00 */
[----:B------:R-:W-:-:S04]  /*0a40*/  IMAD.WIDE.U32 R6, R6, UR33, R8 ;  /* 0x0000002106067c25 */ /* 0x000fc8000f8e0008 */
[----:B------:R-:W-:-:S04]  /*0a50*/  IMAD.WIDE.U32 R8, R0, UR33, R2 ;  /* 0x0000002100087c25 */ /* 0x000fc8000f8e0002 */
[----:B------:R-:W-:-:S04]  /*0a60*/  IMAD.WIDE.U32 R10, R10, UR33, R4 ;  /* 0x000000210a0a7c25 */ /* 0x000fc8000f8e0004 */
[----:B------:R-:W-:Y:S01]  /*0a70*/  IMAD.U32 R2, RZ, RZ, UR17 ;  /* 0x00000011ff027e24 */ /* 0x000fe2000f8e00ff */
[----:B------:R-:W2:Y:S01]  /*0a80*/  LDCU.64 UR16, c[0x0][0x3d0] ;  /* 0x00007a00ff1077ac */ /* 0x000ea20008000a00 */
[----:B------:R-:W-:Y:S02]  /*0a90*/  IMAD.U32 R0, RZ, RZ, UR13 ;  /* 0x0000000dff007e24 */ /* 0x000fe4000f8e00ff */
[----:B------:R-:W-:Y:S01]  /*0aa0*/  VIADD R5, R13, UR12 ;  /* 0x0000000c0d057c36 */ /* 0x000fe20008000000 */
[----:B------:R-:W3:Y:S01]  /*0ab0*/  LDCU.64 UR12, c[0x0][0x3c8] ;  /* 0x00007900ff0c77ac */ /* 0x000ee20008000a00 */
[----:B------:R-:W-:Y:S02]  /*0ac0*/  IMAD R3, R2, UR33, R11 ;  /* 0x0000002102037c24 */ /* 0x000fe4000f8e020b */
[----:B------:R-:W-:Y:S02]  /*0ad0*/  IMAD R7, R0, UR33, R7 ;  /* 0x0000002100077c24 */ /* 0x000fe4000f8e0207 */
[----:B------:R-:W-:-:S02]  /*0ae0*/  IMAD.MOV.U32 R2, RZ, RZ, R10 ;  /* 0x000000ffff027224 */ /* 0x000fc400078e000a */
[----:B------:R-:W-:Y:S01]  /*0af0*/  IMAD.U32 R11, RZ, RZ, UR6 ;  /* 0x00000006ff0b7e24 */ /* 0x000fe2000f8e00ff */
[----:B------:R-:W-:Y:S01]  /*0b00*/  USHF.L.U64.HI UR6, UR18, 0x6, UR19 ;  /* 0x0000000612067899 */ /* 0x000fe20008010213 */
[C---:B-1----:R-:W-:Y:S02]  /*0b10*/  IMAD R0, R15.reuse, UR20, RZ ;  /* 0x000000140f007c24 */ /* 0x042fe4000f8e02ff */
[----:B------:R-:W-:Y:S01]  /*0b20*/  IMAD.U32 R10, RZ, RZ, UR7 ;  /* 0x00000007ff0a7e24 */ /* 0x000fe2000f8e00ff */
[----:B------:R-:W-:Y:S01]  /*0b30*/  USHF.L.U32 UR7, UR18, 0x6, URZ ;  /* 0x0000000612077899 */ /* 0x000fe200080006ff */
[----:B------:R-:W-:Y:S01]  /*0b40*/  IMAD.U32 R13, RZ, RZ, UR23 ;  /* 0x00000017ff0d7e24 */ /* 0x000fe2000f8e00ff */
[----:B------:R-:W1:Y:S01]  /*0b50*/  LDCU.64 UR22, c[0x0][0x550] ;  /* 0x0000aa00ff1677ac */ /* 0x000e620008000a00 */
[----:B------:R-:W-:Y:S02]  /*0b60*/  IMAD R17, R14, UR21, R0 ;  /* 0x000000150e117c24 */ /* 0x000fe4000f8e0200 */
[----:B--2---:R-:W-:-:S02]  /*0b70*/  IMAD R0, R15, UR16, RZ ;  /* 0x000000100f007c24 */ /* 0x004fc4000f8e02ff */
[----:B------:R-:W-:Y:S02]  /*0b80*/  IMAD.MOV.U32 R4, RZ, RZ, R12 ;  /* 0x000000ffff047224 */ /* 0x000fe400078e000c */
[----:B------:R-:W-:Y:S02]  /*0b90*/  IMAD R9, R13, UR33, R9 ;  /* 0x000000210d097c24 */ /* 0x000fe4000f8e0209 */
[----:B---3--:R-:W-:Y:S02]  /*0ba0*/  IMAD.U32 R15, RZ, RZ, UR12 ;  /* 0x0000000cff0f7e24 */ /* 0x008fe4000f8e00ff */
[----:B------:R-:W-:Y:S01]  /*0bb0*/  IMAD.WIDE.U32 R2, R14, UR20, R2 ;  /* 0x000000140e027c25 */ /* 0x000fe2000f8e0002 */
[----:B------:R-:W-:-:S03]  /*0bc0*/  USHF.L.U64.HI UR20, UR14, 0x6, UR15 ;  /* 0x000000060e147899 */ /* 0x000fc6000801020f */
[C---:B------:R-:W-:Y:S02]  /*0bd0*/  IMAD R18, R14.reuse, UR17, R0 ;  /* 0x000000110e127c24 */ /* 0x040fe4000f8e0200 */
        /* <DEDUP_REMOVED lines=8> */
[----:B------:R-:W-:Y:S02]  /*0c60*/  IMAD.MOV.U32 R10, RZ, RZ, R4 ;  /* 0x000000ffff0a7224 */ /* 0x000fe400078e0004 */
[----:B------:R-:W-:Y:S02]  /*0c70*/  IMAD.U32 R5, RZ, RZ, UR20 ;  /* 0x00000014ff057e24 */ /* 0x000fe4000f8e00ff */
[----:B------:R-:W-:-:S02]  /*0c80*/  IMAD.U32 R4, RZ, RZ, UR16 ;  /* 0x00000010ff047e24 */ /* 0x000fc4000f8e00ff */
[----:B------:R-:W-:-:S04]  /*0c90*/  IMAD.WIDE.U32 R12, R22, UR18, R8 ;  /* 0x00000012160c7c25 */ /* 0x000fc8000f8e0008 */
[----:B------:R-:W-:-:S04]  /*0ca0*/  IMAD.WIDE.U32 R8, R22, UR14, R4 ;  /* 0x0000000e16087c25 */ /* 0x000fc8000f8e0004 */
[----:B------:R-:W-:Y:S01]  /*0cb0*/  IMAD.IADD R5, R3, 0x1, R17 ;  /* 0x0000000103057824 */ /* 0x000fe200078e0211 */
[----:B------:R-:W-:Y:S01]  /*0cc0*/  IADD3 R17, P1, PT, R2, R12, RZ ;  /* 0x0000000c02117210 */ /* 0x000fe20007f3e0ff */
[----:B------:R-:W-:Y:S01]  /*0cd0*/  IMAD.IADD R3, R7, 0x1, R18 ;  /* 0x0000000107037824 */ /* 0x000fe200078e0212 */
[----:B------:R-:W-:Y:S01]  /*0ce0*/  IADD3 R18, P0, PT, R6, R8, RZ ;  /* 0x0000000806127210 */ /* 0x000fe20007f1e0ff */
[----:B------:R-:W-:Y:S01]  /*0cf0*/  IMAD.U32 R0, RZ, RZ, UR13 ;  /* 0x0000000dff007e24 */ /* 0x000fe2000f8e00ff */
[----:B------:R-:W-:Y:S01]  /*0d00*/  IADD3.X R21, PT, PT, R5, R16, R13, P1, !PT ;  /* 0x0000001005157210 */ /* 0x000fe20000ffe40d */
[----:B------:R-:W-:Y:S01]  /*0d10*/  IMAD.WIDE.U32 R12, R22, UR4, R10 ;  /* 0x00000004160c7c25 */ /* 0x000fe2000f8e000a */
[----:B------:R-:W-:Y:S01]  /*0d20*/  IADD3.X R20, PT, PT, R3, R19, R9, P0, !PT ;  /* 0x0000001303147210 */ /* 0x000fe200007fe409 */
[----:B------:R-:W3:Y:S01]  /*0d30*/  LDCU.64 UR12, c[0x0][0x390] ;  /* 0x00007200ff0c77ac */ /* 0x000ee20008000a00 */
[----:B--2---:R-:W-:Y:S01]  /*0d40*/  LEA R10, P0, R18, UR6, 0x1 ;  /* 0x00000006120a7c11 */ /* 0x004fe2000f8008ff */
[----:B------:R-:W-:Y:S01]  /*0d50*/  IMAD.MOV.U32 R4, RZ, RZ, R2 ;  /* 0x000000ffff047224 */ /* 0x000fe200078e0002 */
[----:B-1----:R-:W-:Y:S01]  /*0d60*/  LEA R26, P3, R12, UR22, 0x1 ;  /* 0x000000160c1a7c11 */ /* 0x002fe2000f8608ff */
[----:B------:R-:W-:Y:S01]  /*0d70*/  IMAD R15, R0, UR32, R15 ;  /* 0x00000020000f7c24 */ /* 0x000fe2000f8e020f */
[----:B------:R-:W-:Y:S01]  /*0d80*/  LEA.HI.X R11, R18, UR7, R20, 0x1, P0 ;  /* 0x00000007120b7c11 */ /* 0x000fe200080f0c14 */
[----:B------:R-:W-:Y:S01]  /*0d90*/  IMAD.WIDE.U32 R8, R22, UR18, R4 ;  /* 0x0000001216087c25 */ /* 0x000fe2000f8e0004 */
[----:B------:R-:W-:-:S03]  /*0da0*/  ISETP.NE.AND P0, PT, RZ, UR51, PT ;  /* 0x00000033ff007c0c */ /* 0x000fc6000bf05270 */
[----:B------:R-:W-:Y:S01]  /*0db0*/  IMAD R0, R22, UR5, R13 ;  /* 0x0000000516007c24 */ /* 0x000fe2000f8e020d */
[----:B------:R-:W1:Y:S01]  /*0dc0*/  LDCU.64 UR4, c[0x0][0x380] ;  /* 0x00007000ff0477ac */ /* 0x000e620008000a00 */
[----:B------:R-:W-:Y:S02]  /*0dd0*/  IMAD.MOV.U32 R2, RZ, RZ, R6 ;  /* 0x000000ffff027224 */ /* 0x000fe400078e0006 */
[----:B------:R-:W-:Y:S01]  /*0de0*/  IMAD.IADD R7, R9, 0x1, R16 ;  /* 0x0000000109077824 */ /* 0x000fe200078e0210 */
[----:B------:R-:W-:Y:S01]  /*0df0*/  LEA.HI.X R27, R12, UR23, R0, 0x1, P3 ;  /* 0x000000170c1b7c11 */ /* 0x000fe200098f0c00 */
[----:B------:R-:W-:Y:S01]  /*0e00*/  IMAD.WIDE.U32 R12, R22, UR24, R14 ;  /* 0x00000018160c7c25 */ /* 0x000fe2000f8e000e */
[----:B------:R-:W-:Y:S02]  /*0e10*/  LOP3.LUT R0, R167, 0xd8, RZ, 0xc0, !PT ;  /* 0x000000d8a7007812 */ /* 0x000fe400078ec0ff */
[C---:B---3--:R-:W-:Y:S01]  /*0e20*/  LEA R6, P2, R8.reuse, UR12, 0x1 ;  /* 0x0000000c08067c11 */ /* 0x048fe2000f8408ff */
[----:B------:R-:W-:Y:S01]  /*0e30*/  USHF.R.S32.HI UR16, URZ, 0x1f, UR41 ;  /* 0x0000001fff107899 */ /* 0x000fe20008011429 */
[C---:B------:R-:W-:Y:S01]  /*0e40*/  LEA R4, P1, R17.reuse, UR12, 0x1 ;  /* 0x0000000c11047c11 */ /* 0x040fe2000f8208ff */
[----:B------:R-:W-:Y:S01]  /*0e50*/  USEL UR12, URZ, 0x3000, UP0 ;  /* 0x00003000ff0c7887 */ /* 0x000fe20008000000 */
[----:B------:R-:W-:Y:S01]  /*0e60*/  LEA.HI.X R7, R8, UR13, R7, 0x1, P2 ;  /* 0x0000000d08077c11 */ /* 0x000fe200090f0c07 */
[----:B------:R-:W-:Y:S01]  /*0e70*/  IMAD.WIDE.U32 R8, R22, UR14, R2 ;  /* 0x0000000e16087c25 */ /* 0x000fe2000f8e0002 */
[----:B------:R-:W2:Y:S01]  /*0e80*/  LDCU.64 UR14, c[0x0][0x420] ;  /* 0x00008400ff0e77ac */ /* 0x000ea20008000a00 */
[----:B------:R-:W-:Y:S01]  /*0e90*/  LOP3.LUT R16, R0, 0x18, R228, 0x78, !PT ;  /* 0x0000001800107812 */ /* 0x000fe200078e78e4 */
[----:B------:R3:W-:Y:S01]  /*0ea0*/  STL.64 [R1+0x18], R26 ;  /* 0x0000181a01007387 */ /* 0x0007e20000100a00 */
[----:B------:R-:W-:Y:S01]  /*0eb0*/  LEA.HI.X R5, R17, UR13, R21, 0x1, P1 ;  /* 0x0000000d11057c11 */ /* 0x000fe200088f0c15 */
[----:B------:R-:W-:Y:S01]  /*0ec0*/  IMAD.IADD R0, R9, 0x1, R19 ;  /* 0x0000000109007824 */ /* 0x000fe200078e0213 */
[----:B------:R-:W-:Y:S01]  /*0ed0*/  LOP3.LUT R3, R223, 0x10, RZ, 0xc0, !PT ;  /* 0x00000010df037812 */ /* 0x000fe200078ec0ff */
[----:B------:R-:W-:Y:S01]  /*0ee0*/  IMAD R9, R22, UR25, R13 ;  /* 0x0000001916097c24 */ /* 0x000fe2000f8e020d */
[----:B------:R-:W-:Y:S01]  /*0ef0*/  LEA R2, P1, R8, UR6, 0x1 ;  /* 0x0000000608027c11 */ /* 0x000fe2000f8208ff */
[----:B------:R-:W4:Y:S01]  /*0f00*/  LDCU UR13, c[0x0][0x44c] ;  /* 0x00008980ff0d77ac */ /* 0x000f220008000800 */
[----:B------:R-:W-:-:S02]  /*0f10*/  LOP3.LUT R23, R3, 0x7, R22, 0xf8, !PT ;  /* 0x0000000703177812 */ /* 0x000fc400078ef816 */
[----:B------:R-:W-:Y:S01]  /*0f20*/  LEA.HI.X R3, R8, UR7, R0, 0x1, P1 ;  /* 0x0000000708037c11 */ /* 0x000fe200088f0c00 */
[----:B------:R-:W4:Y:S01]  /*0f30*/  LDCU.64 UR6, c[0x0][0x460] ;  /* 0x00008c00ff0677ac */ /* 0x000f220008000a00 */
[----:B------:R-:W-:Y:S02]  /*0f40*/  LOP3.LUT R0, R16, 0x1f20, R167, 0xf8, !PT ;  /* 0x00001f2010007812 */ /* 0x000fe400078ef8a7 */
[----:B-1----:R-:W-:Y:S01]  /*0f50*/  LEA R24, P2, R12, UR4, 0x1 ;  /* 0x000000040c187c11 */ /* 0x002fe2000f8408ff */
[----:B------:R-:W-:Y:S01]  /*0f60*/  UMOV UR4, UR30 ;  /* 0x0000001e00047c82 */ /* 0x000fe20008000000 */
[----:B------:R-:W-:Y:S01]  /*0f70*/  UIMAD.WIDE.U32 UR54, UR33, UR41, URZ ;  /* 0x00000029213672a5 */ /* 0x000fe2000f8e00ff */
[----:B------:R-:W-:Y:S01]  /*0f80*/  LEA R0, R0, UR4, 0x1 ;  /* 0x0000000400007c11 */ /* 0x000fe2000f8e08ff */
[----:B------:R-:W-:Y:S01]  /*0f90*/  @P0 BAR.SYNC.DEFER_BLOCKING 0x0 ;  /* 0x0000000000000b1d */ /* 0x000fe20000010000 */
[----:B------:R-:W-:Y:S01]  /*0fa0*/  LEA.HI.X R25, R12, UR5, R9, 0x1, P2 ;  /* 0x000000050c197c11 */ /* 0x000fe200090f0c09 */
[----:B--2---:R-:W-:-:S02]  /*0fb0*/  UIMAD.WIDE UR14, UR47, 0x4, UR14 ;  /* 0x000000042f0e78a5 */ /* 0x004fc4000f8e020e */
[----:B------:R-:W-:Y:S01]  /*0fc0*/  UIMAD UR16, UR16, UR33, URZ ;  /* 0x00000021101072a4 */ /* 0x000fe2000f8e02ff */
[----:B------:R-:W-:Y:S01]  /*0fd0*/  VIADD R9, R0, UR12 ;  /* 0x0000000c00097c36 */ /* 0x000fe20008000000 */
[----:B------:R-:W1:Y:S01]  /*0fe0*/  LDCU UR5, c[0x0][0x3e0] ;  /* 0x00007c00ff0577ac */ /* 0x000e620008000800 */
[C---:B------:R-:W-:Y:S01]  /*0ff0*/  IMAD.SHL.U32 R169, R228.reuse, 0x4, RZ ;  /* 0x00000004e4a97824 */ /* 0x040fe200078e00ff */
[----:B------:R3:W-:Y:S01]  /*1000*/  STL [R1+0x24], R23 ;  /* 0x0000241701007387 */ /* 0x0007e20000100800 */
[----:B------:R-:W-:Y:S02]  /*1010*/  UIADD3 UR16, UPT, UPT, UR55, UR16, URZ ;  /* 0x0000001037107290 */ /* 0x000fe4000fffe0ff */
[----:B----4-:R-:W-:Y:S02]  /*1020*/  UISETP.NE.U32.AND UP0, UPT, UR6, URZ, UPT ;  /* 0x000000ff0600728c */ /* 0x010fe4000bf05070 */
[----:B------:R-:W-:Y:S02]  /*1030*/  UIMAD UR20, UR32, UR13, URZ ;  /* 0x0000000d201472a4 */ /* 0x000fe4000f8e02ff */
[----:B------:R-:W-:Y:S01]  /*1040*/  USHF.R.S32.HI UR17, URZ, 0x1f, UR13 ;  /* 0x0000001fff117899 */ /* 0x000fe2000801140d */
[----:B------:R-:W-:Y:S01]  /*1050*/  IMAD.SHL.U32 R16, R228, 0x20, RZ ;  /* 0x00000020e4107824 */ /* 0x000fe200078e00ff */
[----:B------:R3:W-:Y:S04]  /*1060*/  STL.64 [R1+0x10], R24 ;  /* 0x0000101801007387 */ /* 0x0007e80000100a00 */
        /* <DEDUP_REMOVED lines=10> */
[----:B------:R-:W-:Y:S01]  /*1110*/  LDGSTS.E.BYPASS.LTC128B.128 [R0+0x6000], desc[UR36][R26.64] ;  /* 0x060000001a007fae */ /* 0x000fe2000b981a24 */
[----:B-1----:R-:W-:-:S03]  /*1120*/  USHF.R.S32.HI UR18, URZ, 0x1f, UR5 ;  /* 0x0000001fff127899 */ /* 0x002fc60008011405 */
[----:B------:R-:W-:Y:S01]  /*1130*/  LDGSTS.E.BYPASS.LTC128B.128 [R0+0x7000], desc[UR36][R26.64+0x40] ;  /* 0x070000401a007fae */ /* 0x000fe2000b981a24 */
[----:B--2---:R-:W-:Y:S01]  /*1140*/  IMAD.MOV.U32 R6, RZ, RZ, 0x4 ;  /* 0x00000004ff067424 */ /* 0x004fe200078e00ff */
[----:B------:R-:W1:Y:S01]  /*1150*/  S2R R7, SR_CTAID.X ;  /* 0x0000000000077919 */ /* 0x000e620000002500 */
[----:B------:R-:W-:Y:S01]  /*1160*/  UIMAD UR16, UR16, UR5, URZ ;  /* 0x00000005101072a4 */ /* 0x000fe2000f8e02ff */
[----:B------:R-:W-:Y:S04]  /*1170*/  LDGSTS.E.BYPASS.LTC128B.128 [R0+0x8000], desc[UR36][R26.64+0x80] ;  /* 0x080000801a007fae */ /* 0x000fe8000b981a24 */
[----:B------:R-:W-:Y:S01]  /*1180*/  LDGSTS.E.BYPASS.LTC128B.128 [R9], desc[UR36][R24.64] ;  /* 0x0000000018097fae */ /* 0x000fe2000b981a24 */
[----:B----4-:R-:W-:-:S03]  /*1190*/  IMAD.WIDE.U32 R4, R23, R6, UR14 ;  /* 0x0000000e17047e25 */ /* 0x010fc6000f8e0006 */
[----:B------:R-:W-:Y:S04]  /*11a0*/  LDGSTS.E.BYPASS.LTC128B.128 [R9+0x1000], desc[UR36][R24.64+0x40] ;  /* 0x0100004018097fae */ /* 0x000fe8000b981a24 */
[----:B------:R-:W-:Y:S04]  /*11b0*/  LDGSTS.E.BYPASS.LTC128B.128 [R9+0x2000], desc[UR36][R24.64+0x80] ;  /* 0x0200008018097fae */ /* 0x000fe8000b981a24 */
[----:B------:R-:W-:Y:S04]  /*11c0*/  LDGSTS.E.BYPASS.LTC128B.128 [R0+0x9000], desc[UR36][R2.64] ;  /* 0x0900000002007fae */ /* 0x000fe8000b981a24 */
[----:B------:R-:W-:Y:S04]  /*11d0*/  LDGSTS.E.BYPASS.LTC128B.128 [R0+0xb000], desc[UR36][R2.64+0x40] ;  /* 0x0b00004002007fae */ /* 0x000fe8000b981a24 */
[----:B------:R-:W-:Y:S04]  /*11e0*/  LDGSTS.E.BYPASS.LTC128B.128 [R0+0xd000], desc[UR36][R2.64+0x80] ;  /* 0x0d00008002007fae */ /* 0x000fe8000b981a24 */
[----:B------:R-:W-:Y:S04]  /*11f0*/  LDGSTS.E.BYPASS.LTC128B.128 [R0+0xa000], desc[UR36][R10.64] ;  /* 0x0a0000000a007fae */ /* 0x000fe8000b981a24 */
[----:B------:R-:W-:Y:S04]  /*1200*/  LDGSTS.E.BYPASS.LTC128B.128 [R0+0xc000], desc[UR36][R10.64+0x40] ;  /* 0x0c0000400a007fae */ /* 0x000fe8000b981a24 */
[----:B------:R2:W-:Y:S04]  /*1210*/  LDGSTS.E.BYPASS.LTC128B.128 [R0+0xe000], desc[UR36][R10.64+0x80] ;  /* 0x0e0000800a007fae */ /* 0x0005e8000b981a24 */
[----:B------:R-:W0:Y:S04]  /*1220*/  LDGDEPBAR ;  /* 0x00000000000079af */ /* 0x000e280000000000 */
[----:B------:R-:W5:Y:S04]  /*1230*/  LDG.E R12, desc[UR36][R4.64] ;  /* 0x00000024040c7981 */ /* 0x000f68000c1e1900 */
[----:B------:R-:W5:Y:S04]  /*1240*/  LDG.E R14, desc[UR36][R4.64+0x20] ;  /* 0x00002024040e7981 */ /* 0x000f68000c1e1900 */
[----:B------:R-:W5:Y:S04]  /*1250*/  LDG.E R15, desc[UR36][R4.64+0x80] ;  /* 0x00008024040f7981 */ /* 0x000f68000c1e1900 */
[----:B------:R4:W5:Y:S01]  /*1260*/  LDG.E R13, desc[UR36][R4.64+0xa0] ;  /* 0x0000a024040d7981 */ /* 0x000962000c1e1900 */
[----:B------:R-:W-:Y:S01]  /*1270*/  UIMAD.WIDE.U32 UR22, UR54, UR5, URZ ;  /* 0x00000005361672a5 */ /* 0x000fe2000f8e00ff */
[----:B------:R-:W-:Y:S01]  /*1280*/  SHF.R.U32.HI R6, RZ, 0x5, R228 ;  /* 0x00000005ff067819 */ /* 0x000fe200000116e4 */
[----:B------:R-:W-:Y:S01]  /*1290*/  UIMAD UR19, UR5, UR13, URZ ;  /* 0x0000000d051372a4 */ /* 0x000fe2000f8e02ff */
[C---:B------:R-:W-:Y:S01]  /*12a0*/  IMAD.SHL.U32 R168, R228.reuse, 0x10, RZ ;  /* 0x00000010e4a87824 */ /* 0x040fe200078e00ff */
[----:B------:R-:W-:Y:S01]  /*12b0*/  UIMAD.WIDE UR24, UR5, UR13, URZ ;  /* 0x0000000d051872a5 */ /* 0x000fe2000f8e02ff */
[----:B------:R-:W-:Y:S01]  /*12c0*/  CS2R R126, SRZ ;  /* 0x00000000007e7805 */ /* 0x000fe2000001ff00 */
[----:B------:R-:W-:Y:S01]  /*12d0*/  UIMAD UR5, UR18, UR54, UR16 ;  /* 0x00000036120572a4 */ /* 0x000fe2000f8e0210 */
[----:B--2---:R-:W-:Y:S01]  /*12e0*/  LOP3.LUT R0, R228, 0x1f, RZ, 0xc0, !PT ;  /* 0x0000001fe4007812 */ /* 0x004fe200078ec0ff */
[----:B------:R-:W-:Y:S01]  /*12f0*/  UISETP.NE.AND.EX UP0, UPT, UR7, URZ, UPT, UP0 ;  /* 0x000000ff0700728c */ /* 0x000fe2000bf05300 */
[----:B------:R-:W-:Y:S01]  /*1300*/  LOP3.LUT R11, R169, 0x18, RZ, 0xc0, !PT ;  /* 0x00000018a90b7812 */ /* 0x000fe200078ec0ff */
[----:B------:R-:W-:Y:S01]  /*1310*/  UIADD3 UR5, UPT, UPT, UR23, UR5, URZ ;  /* 0x0000000517057290 */ /* 0x000fe2000fffe0ff */
[----:B------:R-:W-:-:S04]  /*1320*/  DEPBAR.LE SB0, 0x1 ;  /* 0x000080400000791a */ /* 0x000fc80000000000 */
[----:B------:R-:W-:Y:S01]  /*1330*/  USHF.R.S32.HI UR21, URZ, 0x1f, UR20 ;  /* 0x0000001fff157899 */ /* 0x000fe20008011414 */
[----:B------:R-:W-:Y:S01]  /*1340*/  IMAD R0, R6, UR19, R0 ;  /* 0x0000001306007c24 */ /* 0x000fe2000f8e0200 */
[----:B------:R-:W-:Y:S01]  /*1350*/  UIMAD UR5, UR5, UR13, URZ ;  /* 0x0000000d050572a4 */ /* 0x000fe2000f8e02ff */
[----:B------:R-:W-:Y:S01]  /*1360*/  LOP3.LUT R10, R11, 0xc0, R16, 0xf8, !PT ;  /* 0x000000c00b0a7812 */ /* 0x000fe200078ef810 */
[----:B------:R-:W-:Y:S01]  /*1370*/  USEL UR46, UR46, URZ, UP0 ;  /* 0x000000ff2e2e7287 */ /* 0x000fe20008000000 */
[----:B------:R-:W-:Y:S01]  /*1380*/  LOP3.LUT R6, R168, 0x100, RZ, 0xc0, !PT ;  /* 0x00000100a8067812 */ /* 0x000fe200078ec0ff */
[----:B------:R-:W-:Y:S01]  /*1390*/  UIMAD.WIDE.U32 UR20, UR22, UR13, UR20 ;  /* 0x0000000d161472a5 */ /* 0x000fe2000f8e0014 */
[----:B------:R-:W-:Y:S01]  /*13a0*/  CS2R R124, SRZ ;  /* 0x00000000007c7805 */ /* 0x000fe2000001ff00 */
[----:B------:R-:W-:Y:S01]  /*13b0*/  UIMAD UR5, UR17, UR22, UR5 ;  /* 0x00000016110572a4 */ /* 0x000fe2000f8e0205 */
[----:B----4-:R-:W1:Y:S01]  /*13c0*/  LDC.64 R4, c[0x0][0x5f8] ;  /* 0x00017e00ff047b82 */ /* 0x010e620000000a00 */
[----:B------:R-:W-:Y:S01]  /*13d0*/  UIADD3 UR46, UP0, UPT, UR43, UR46, URZ ;  /* 0x0000002e2b2e7290 */ /* 0x000fe2000ff1e0ff */
[----:B------:R-:W-:Y:S01]  /*13e0*/  CS2R R130, SRZ ;  /* 0x0000000000827805 */ /* 0x000fe2000001ff00 */
[----:B------:R-:W-:Y:S01]  /*13f0*/  UIADD3 UR21, UPT, UPT, UR21, UR5, URZ ;  /* 0x0000000515157290 */ /* 0x000fe2000fffe0ff */
[----:B------:R-:W-:Y:S01]  /*1400*/  CS2R R128, SRZ ;  /* 0x0000000000807805 */ /* 0x000fe2000001ff00 */
[----:B------:R-:W-:Y:S01]  /*1410*/  UIADD3.X UR52, UPT, UPT, URZ, UR52, URZ, UP0, !UPT ;  /* 0x00000034ff347290 */ /* 0x000fe200087fe4ff */
[----:B------:R-:W-:Y:S01]  /*1420*/  CS2R R122, SRZ ;  /* 0x00000000007a7805 */ /* 0x000fe2000001ff00 */
[----:B------:R-:W-:Y:S01]  /*1430*/  UIMAD UR13, UR25, UR46, URZ ;  /* 0x0000002e190d72a4 */ /* 0x000fe2000f8e02ff */
[----:B------:R-:W-:Y:S01]  /*1440*/  CS2R R120, SRZ ;  /* 0x0000000000787805 */ /* 0x000fe2000001ff00 */
[----:B------:R-:W-:Y:S01]  /*1450*/  UIMAD.WIDE.U32 UR20, UR24, UR46, UR20 ;  /* 0x0000002e181472a5 */ /* 0x000fe2000f8e0014 */
[----:B------:R-:W-:Y:S01]  /*1460*/  CS2R R118, SRZ ;  /* 0x0000000000767805 */ /* 0x000fe2000001ff00 */
[----:B------:R-:W-:Y:S01]  /*1470*/  UIMAD UR13, UR24, UR52, UR13 ;  /* 0x00000034180d72a4 */ /* 0x000fe2000f8e020d */
[----:B------:R-:W-:Y:S01]  /*1480*/  CS2R R116, SRZ ;  /* 0x0000000000747805 */ /* 0x000fe2000001ff00 */
[----:B------:R-:W-:Y:S01]  /*1490*/  USHF.L.U32 UR5, UR19, 0x6, URZ ;  /* 0x0000000613057899 */ /* 0x000fe200080006ff */
[----:B------:R-:W-:Y:S01]  /*14a0*/  CS2R R110, SRZ ;  /* 0x00000000006e7805 */ /* 0x000fe2000001ff00 */
[----:B------:R-:W-:Y:S01]  /*14b0*/  UIADD3 UR13, UPT, UPT, UR21, UR13, URZ ;  /* 0x0000000d150d7290 */ /* 0x000fe2000fffe0ff */
[----:B------:R-:W-:Y:S01]  /*14c0*/  CS2R R108, SRZ ;  /* 0x00000000006c7805 */ /* 0x000fe2000001ff00 */
[----:B------:R-:W2:Y:S01]  /*14d0*/  LDCU.64 UR6, c[0x0][0x570] ;  /* 0x0000ae00ff0677ac */ /* 0x000ea20008000a00 */
[----:B------:R-:W-:-:S02]  /*14e0*/  CS2R R114, SRZ ;  /* 0x0000000000727805 */ /* 0x000fc4000001ff00 */
[----:B------:R-:W-:Y:S02]  /*14f0*/  CS2R R112, SRZ ;  /* 0x0000000000707805 */ /* 0x000fe4000001ff00 */
[----:B------:R-:W-:Y:S01]  /*1500*/  CS2R R106, SRZ ;  /* 0x00000000006a7805 */ /* 0x000fe2000001ff00 */
[----:B------:R-:W-:Y:S01]  /*1510*/  UIADD3 UR45, UPT, UPT, UR43, UR45, URZ ;  /* 0x0000002d2b2d7290 */ /* 0x000fe2000fffe0ff */
[----:B------:R-:W-:Y:S02]  /*1520*/  CS2R R104, SRZ ;  /* 0x0000000000687805 */ /* 0x000fe4000001ff00 */
[----:B------:R-:W-:Y:S01]  /*1530*/  CS2R R102, SRZ ;  /* 0x0000000000667805 */ /* 0x000fe2000001ff00 */
[----:B-1----:R-:W-:Y:S01]  /*1540*/  IMAD.WIDE.U32 R2, R7, R4, RZ ;  /* 0x0000000407027225 */ /* 0x002fe200078e00ff */
[----:B------:R-:W-:Y:S02]  /*1550*/  LOP3.LUT R4, R10, 0x8, R228, 0x78, !PT ;  /* 0x000000080a047812 */ /* 0x000fe400078e78e4 */
[----:B------:R-:W-:-:S02]  /*1560*/  CS2R R100, SRZ ;  /* 0x0000000000647805 */ /* 0x000fc4000001ff00 */
[----:B------:R-:W-:Y:S01]  /*1570*/  CS2R R94, SRZ ;  /* 0x00000000005e7805 */ /* 0x000fe2000001ff00 */
[----:B------:R-:W-:Y:S01]  /*1580*/  IMAD R7, R7, R5, R3 ;  /* 0x0000000507077224 */ /* 0x000fe200078e0203 */
[----:B------:R-:W-:Y:S01]  /*1590*/  SEL R2, R2, RZ, P0 ;  /* 0x000000ff02027207 */ /* 0x000fe20000000000 */
[----:B------:R-:W-:Y:S01]  /*15a0*/  BAR.SYNC.DEFER_BLOCKING 0x0 ;  /* 0x0000000000007b1d */ /* 0x000fe20000010000 */
[----:B------:R-:W-:Y:S02]  /*15b0*/  LOP3.LUT R3, R168, 0x3c00, RZ, 0xc0, !PT ;  /* 0x00003c00a8037812 */ /* 0x000fe400078ec0ff */
[----:B------:R-:W-:Y:S02]  /*15c0*/  CS2R R92, SRZ ;  /* 0x00000000005c7805 */ /* 0x000fe4000001ff00 */
[----:B------:R-:W-:Y:S02]  /*15d0*/  IADD3 R8, P2, P1, R0, UR20, R2 ;  /* 0x0000001400087c10 */ /* 0x000fe4000f95e002 */
[----:B------:R-:W-:-:S02]  /*15e0*/  CS2R R98, SRZ ;  /* 0x0000000000627805 */ /* 0x000fc4000001ff00 */
[----:B------:R-:W-:Y:S01]  /*15f0*/  LOP3.LUT R5, R3, 0x20, R16, 0xf8, !PT ;  /* 0x0000002003057812 */ /* 0x000fe200078ef810 */
[----:B------:R-:W1:Y:S01]  /*1600*/  LDCU.64 UR20, c[0x0][0x5e8] ;  /* 0x0000bd00ff1477ac */ /* 0x000e620008000a00 */
[----:B------:R-:W-:Y:S02]  /*1610*/  SHF.R.S32.HI R3, RZ, 0x1f, R0 ;  /* 0x0000001fff037819 */ /* 0x000fe40000011400 */
[----:B------:R-:W-:Y:S02]  /*1620*/  CS2R R96, SRZ ;  /* 0x0000000000607805 */ /* 0x000fe4000001ff00 */
[----:B------:R-:W-:Y:S02]  /*1630*/  SEL R2, R7, RZ, P0 ;  /* 0x000000ff07027207 */ /* 0x000fe40000000000 */
[----:B------:R-:W-:Y:S02]  /*1640*/  CS2R R90, SRZ ;  /* 0x00000000005a7805 */ /* 0x000fe4000001ff00 */
[----:B------:R-:W-:-:S02]  /*1650*/  LOP3.LUT R0, R4, R5, R6, 0xfe, !PT ;  /* 0x0000000504007212 */ /* 0x000fc400078efe06 */
[----:B------:R-:W-:Y:S02]  /*1660*/  CS2R R88, SRZ ;  /* 0x0000000000587805 */ /* 0x000fe4000001ff00 */
[----:B------:R-:W-:Y:S01]  /*1670*/  IADD3.X R4, PT, PT, R3, UR13, R2, P2, P1 ;  /* 0x0000000d03047c10 */ /* 0x000fe200097e2402 */
[----:B------:R-:W-:Y:S01]  /*1680*/  IMAD.U32 R3, RZ, RZ, UR5 ;  /* 0x00000005ff037e24 */ /* 0x000fe2000f8e00ff */
[----:B------:R-:W-:Y:S01]  /*1690*/  IADD3 R2, P1, PT, R8, UR5, RZ ;  /* 0x0000000508027c10 */ /* 0x000fe2000ff3e0ff */
[----:B------:R-:W4:Y:S01]  /*16a0*/  LDCU UR5, c[0x0][0x508] ;  /* 0x0000a100ff0577ac */ /* 0x000f220008000800 */
[----:B------:R-:W-:Y:S02]  /*16b0*/  LOP3.LUT P0, RZ, R228, 0x4, RZ, 0xc0, !PT ;  /* 0x00000004e4ff7812 */ /* 0x000fe4000780c0ff */
[----:B------:R-:W-:Y:S02]  /*16c0*/  CS2R R86, SRZ ;  /* 0x0000000000567805 */ /* 0x000fe4000001ff00 */
[----:B------:R-:W-:-:S02]  /*16d0*/  LEA R222, R0, UR4, 0x1 ;  /* 0x0000000400de7c11 */ /* 0x000fc4000f8e08ff */
[----:B------:R-:W-:Y:S02]  /*16e0*/  CS2R R84, SRZ ;  /* 0x0000000000547805 */ /* 0x000fe4000001ff00 */
[----:B------:R-:W-:Y:S02]  /*16f0*/  LEA.HI.X.SX32 R3, R3, R4, 0x1, P1 ;  /* 0x0000000403037211 */ /* 0x000fe400008f0eff */
[----:B------:R-:W-:Y:S02]  /*1700*/  CS2R R78, SRZ ;  /* 0x00000000004e7805 */ /* 0x000fe4000001ff00 */
[----:B--2---:R-:W-:Y:S01]  /*1710*/  LEA R4, P1, R2, UR6, 0x2 ;  /* 0x0000000602047c11 */ /* 0x004fe2000f8210ff */
[C---:B------:R-:W-:Y:S01]  /*1720*/  VIADD R0, R222.reuse, 0xf000 ;  /* 0x0000f000de007836 */ /* 0x040fe20000000000 */
[----:B------:R3:W2:Y:S01]  /*1730*/  LDSM.16.M88.4 R172, [R222+0xf000] ;  /* 0x00f00000deac783b */ /* 0x0006a20000000200 */
[----:B------:R-:W-:Y:S01]  /*1740*/  VIADD R216, R222, 0xf020 ;  /* 0x0000f020ded87836 */ /* 0x000fe20000000000 */
[----:B------:R-:W-:-:S02]  /*1750*/  LEA.HI.X R5, R2, UR7, R3, 0x2, P1 ;  /* 0x0000000702057c11 */ /* 0x000fc400088f1403 */
[----:B------:R-:W-:Y:S01]  /*1760*/  CS2R R76, SRZ ;  /* 0x00000000004c7805 */ /* 0x000fe2000001ff00 */
[----:B------:R3:W1:Y:S01]  /*1770*/  LDSM.16.M88.4 R176, [R222+0xf400] ;  /* 0x00f40000deb0783b */ /* 0x0006620000000200 */
[----:B------:R-:W-:Y:S01]  /*1780*/  @P0 VIADD R216, R0, 0xffffffe0 ;  /* 0xffffffe000d80836 */ /* 0x000fe20000000000 */
[----:B------:R-:W-:Y:S02]  /*1790*/  CS2R R82, SRZ ;  /* 0x0000000000527805 */ /* 0x000fe4000001ff00 */
[----:B------:R-:W-:Y:S01]  /*17a0*/  CS2R R80, SRZ ;  /* 0x0000000000507805 */ /* 0x000fe2000001ff00 */
[----:B------:R3:W1:Y:S01]  /*17b0*/  LDSM.16.M88.4 R188, [R222+0x11000] ;  /* 0x01100000debc783b */ /* 0x0006620000000200 */
[----:B----4-:R-:W-:Y:S01]  /*17c0*/  UIADD3 UR5, UPT, UPT, UR49, UR5, URZ ;  /* 0x0000000531057290 */ /* 0x010fe2000fffe0ff */
[----:B------:R-:W-:Y:S02]  /*17d0*/  CS2R R74, SRZ ;  /* 0x00000000004a7805 */ /* 0x000fe4000001ff00 */
[----:B------:R-:W-:Y:S01]  /*17e0*/  CS2R R72, SRZ ;  /* 0x0000000000487805 */ /* 0x000fe2000001ff00 */
[----:B------:R3:W4:Y:S01]  /*17f0*/  LDSM.16.M88.4 R180, [R216] ;  /* 0x00000000d8b4783b */ /* 0x0007220000000200 */
[----:B------:R-:W-:Y:S01]  /*1800*/  UIADD3 UR6, UPT, UPT, -UR5, UR42, UR40 ;  /* 0x0000002a05067290 */ /* 0x000fe2000fffe128 */
[----:B------:R-:W-:-:S02]  /*1810*/  CS2R R70, SRZ ;  /* 0x0000000000467805 */ /* 0x000fc4000001ff00 */
[----:B------:R-:W-:Y:S01]  /*1820*/  CS2R R68, SRZ ;  /* 0x0000000000447805 */ /* 0x000fe2000001ff00 */
[----:B------:R3:W2:Y:S01]  /*1830*/  LDSM.16.M88.4 R184, [R216+0x400] ;  /* 0x00040000d8b8783b */ /* 0x0006a20000000200 */
[----:B------:R-:W-:Y:S01]  /*1840*/  USHF.R.S32.HI UR5, URZ, 0x1f, UR6 ;  /* 0x0000001fff057899 */ /* 0x000fe20008011406 */
[----:B------:R-:W-:Y:S02]  /*1850*/  CS2R R62, SRZ ;  /* 0x00000000003e7805 */ /* 0x000fe4000001ff00 */
[----:B------:R-:W-:Y:S01]  /*1860*/  CS2R R60, SRZ ;  /* 0x00000000003c7805 */ /* 0x000fe2000001ff00 */
[----:B------:R3:W2:Y:S01]  /*1870*/  LDSM.16.M88.4 R196, [R216+0x2000] ;  /* 0x00200000d8c4783b */ /* 0x0006a20000000200 */
[----:B------:R-:W-:Y:S01]  /*1880*/  ULEA.HI UR5, UR5, UR6, URZ, 0x6 ;  /* 0x0000000605057291 */ /* 0x000fe2000f8f30ff */
[----:B------:R-:W-:Y:S02]  /*1890*/  CS2R R66, SRZ ;  /* 0x0000000000427805 */ /* 0x000fe4000001ff00 */
[----:B------:R-:W-:Y:S01]  /*18a0*/  CS2R R64, SRZ ;  /* 0x0000000000407805 */ /* 0x000fe2000001ff00 */
[----:B------:R3:W2:Y:S01]  /*18b0*/  LDSM.16.M88.4 R200, [R216+0x2400] ;  /* 0x00240000d8c8783b */ /* 0x0006a20000000200 */
[----:B------:R-:W-:Y:S01]  /*18c0*/  USHF.R.S32.HI UR5, URZ, 0x6, UR5 ;  /* 0x00000006ff057899 */ /* 0x000fe20008011405 */
[----:B------:R-:W-:-:S02]  /*18d0*/  CS2R R58, SRZ ;  /* 0x00000000003a7805 */ /* 0x000fc4000001ff00 */
[----:B------:R-:W-:Y:S01]  /*18e0*/  CS2R R56, SRZ ;  /* 0x0000000000387805 */ /* 0x000fe2000001ff00 */
[----:B------:R3:W2:Y:S01]  /*18f0*/  LDSM.16.M88.4 R212, [R216+0x4000] ;  /* 0x00400000d8d4783b */ /* 0x0006a20000000200 */
[----:B------:R-:W-:Y:S01]  /*1900*/  UISETP.LT.AND UP0, UPT, URZ, UR5, UPT ;  /* 0x00000005ff00728c */ /* 0x000fe2000bf01270 */
[----:B------:R-:W-:Y:S02]  /*1910*/  CS2R R54, SRZ ;  /* 0x0000000000367805 */ /* 0x000fe4000001ff00 */
[----:B------:R-:W-:Y:S01]  /*1920*/  CS2R R52, SRZ ;  /* 0x0000000000347805 */ /* 0x000fe2000001ff00 */
[----:B------:R-:W2:Y:S01]  /*1930*/  LDSM.16.M88.4 R216, [R216+0x4400] ;  /* 0x00440000d8d8783b */ /* 0x000ea20000000200 */
[----:B------:R-:W-:Y:S01]  /*1940*/  USEL UR5, URZ, UR5, !UP0 ;  /* 0x00000005ff057287 */ /* 0x000fe2000c000000 */
[----:B------:R-:W-:Y:S02]  /*1950*/  CS2R R46, SRZ ;  /* 0x00000000002e7805 */ /* 0x000fe4000001ff00 */
[----:B------:R-:W-:Y:S01]  /*1960*/  CS2R R44, SRZ ;  /* 0x00000000002c7805 */ /* 0x000fe2000001ff00 */
[----:B------:R3:W2:Y:S01]  /*1970*/  LDSM.16.M88.4 R192, [R222+0x11400] ;  /* 0x01140000dec0783b */ /* 0x0006a20000000200 */
[----:B------:R-:W-:Y:S01]  /*1980*/  UISETP.GT.AND UP0, UPT, UR48, UR5, UPT ;  /* 0x000000053000728c */ /* 0x000fe2000bf04270 */
[----:B------:R-:W-:-:S02]  /*1990*/  CS2R R50, SRZ ;  /* 0x0000000000327805 */ /* 0x000fc4000001ff00 */
[----:B------:R-:W-:Y:S01]  /*19a0*/  CS2R R48, SRZ ;  /* 0x0000000000307805 */ /* 0x000fe2000001ff00 */
[----:B------:R3:W2:Y:S01]  /*19b0*/  LDSM.16.M88.4 R204, [R222+0x13000] ;  /* 0x01300000decc783b */ /* 0x0006a20000000200 */
[----:B------:R-:W-:Y:S02]  /*19c0*/  CS2R R42, SRZ ;  /* 0x00000000002a7805 */ /* 0x000fe4000001ff00 */
[----:B------:R-:W-:Y:S02]  /*19d0*/  CS2R R40, SRZ ;  /* 0x0000000000287805 */ /* 0x000fe4000001ff00 */
[----:B------:R-:W-:Y:S01]  /*19e0*/  CS2R R38, SRZ ;  /* 0x0000000000267805 */ /* 0x000fe2000001ff00 */
[----:B------:R3:W2:Y:S01]  /*19f0*/  LDSM.16.M88.4 R208, [R222+0x13400] ;  /* 0x01340000ded0783b */ /* 0x0006a20000000200 */
[----:B------:R-:W-:Y:S01]  /*1a00*/  CS2R R36, SRZ ;  /* 0x0000000000247805 */ /* 0x000fe2000001ff00 */
[----:B-1----:R-:W-:Y:S01]  /*1a10*/  UIMAD.WIDE UR20, UR45, 0x4, UR20 ;  /* 0x000000042d1478a5 */ /* 0x002fe2000f8e0214 */
[----:B----4-:R-:W-:Y:S11]  /*1a20*/  BRA.U !UP0, `(.L_x_304) ;  /* 0x0000004908147547 */ /* 0x010ff6000b800000 */
[----:B------:R-:W-:Y:S01]  /*1a30*/  SHF.R.U32.HI R2, RZ, 0x4, R228 ;  /* 0x00000004ff027819 */ /* 0x000fe200000116e4 */
[----:B------:R-:W-:Y:S01]  /*1a40*/  USHF.L.U32 UR6, UR48, 0x6, URZ ;  /* 0x0000000630067899 */ /* 0x000fe200080006ff */
[----:B------:R-:W-:Y:S01]  /*1a50*/  LOP3.LUT R0, R16, 0x120, RZ, 0xc0, !PT ;  /* 0x0000012010007812 */ /* 0x000fe200078ec0ff */
[----:B------:R-:W-:Y:S01]  /*1a60*/  IMAD.U32 R6, RZ, RZ, UR42 ;  /* 0x0000002aff067e24 */ /* 0x000fe2000f8e00ff */
[----:B------:R-:W-:Y:S01]  /*1a70*/  LOP3.LUT R2, R2, 0x8, RZ, 0xc0, !PT ;  /* 0x0000000802027812 */ /* 0x000fe200078ec0ff */
[----:B------:R-:W1:Y:S01]  /*1a80*/  LDCU UR13, c[0x0][0x3b0] ;  /* 0x00007600ff0d77ac */ /* 0x000e620008000800 */
[----:B------:R-:W-:Y:S01]  /*1a90*/  LOP3.LUT R168, R0, 0x200, R168, 0xf8, !PT ;  /* 0x0000020000a87812 */ /* 0x000fe200078ef8a8 */
[----:B------:R-:W-:Y:S01]  /*1aa0*/  IMAD.U32 R0, RZ, RZ, UR6 ;  /* 0x00000006ff007e24 */ /* 0x000fe2000f8e00ff */
[----:B------:R-:W-:Y:S01]  /*1ab0*/  LOP3.LUT R2, R2, 0x10, R228, 0xf8, !PT ;  /* 0x0000001002027812 */ /* 0x000fe200078ef8e4 */
[----:B------:R-:W4:Y:S01]  /*1ac0*/  LDCU UR7, c[0x0][0x590] ;  /* 0x0000b200ff0777ac */ /* 0x000f220008000800 */
[----:B------:R-:W3:Y:S01]  /*1ad0*/  S2R R228, SR_TID.X ;  /* 0x0000000000e47919 */ /* 0x000ee20000002100 */
[----:B------:R-:W-:Y:S01]  /*1ae0*/  LOP3.LUT R10, R10, 0x8, R223, 0x78, !PT ;  /* 0x000000080a0a7812 */ /* 0x000fe200078e78df */
[----:B------:R-:W-:Y:S01]  /*1af0*/  IMAD.MOV.U32 R227, RZ, RZ, 0x20 ;  /* 0x00000020ffe37424 */ /* 0x000fe200078e00ff */
[----:B------:R-:W-:Y:S01]  /*1b00*/  LOP3.LUT R2, R2, 0xc0, R16, 0xf8, !PT ;  /* 0x000000c002027812 */ /* 0x000fe200078ef810 */
[----:B------:R-:W-:Y:S01]  /*1b10*/  UIADD3 UR40, UPT, UPT, -UR49, UR42, UR40 ;  /* 0x0000002a31287290 */ /* 0x000fe2000fffe128 */
[----:B------:R-:W-:Y:S01]  /*1b20*/  IADD3 R3, PT, PT, R0, UR49, R23 ;  /* 0x0000003100037c10 */ /* 0x000fe2000fffe017 */
[----:B------:R-:W-:Y:S01]  /*1b30*/  IMAD.MOV.U32 R225, RZ, RZ, 0x20 ;  /* 0x00000020ffe17424 */ /* 0x000fe200078e00ff */
[----:B------:R-:W-:Y:S01]  /*1b40*/  LOP3.LUT R11, R2, R11, RZ, 0x3c, !PT ;  /* 0x0000000b020b7212 */ /* 0x000fe200078e3cff */
[----:B------:R-:W-:Y:S01]  /*1b50*/  IMAD.MOV.U32 R127, RZ, RZ, RZ ;  /* 0x000000ffff7f7224 */ /* 0x000fe200078e00ff */
[----:B------:R-:W-:Y:S01]  /*1b60*/  IADD3 R2, PT, PT, R3, -0x1f, -R6 ;  /* 0xffffffe103027810 */ /* 0x000fe20007ffe806 */
[----:B------:R-:W-:Y:S01]  /*1b70*/  USHF.L.U32 UR19, UR19, 0x3, URZ ;  /* 0x0000000313137899 */ /* 0x000fe200080006ff */
[----:B------:R-:W-:Y:S01]  /*1b80*/  LOP3.LUT R10, R168, R10, RZ, 0xfc, !PT ;  /* 0x0000000aa80a7212 */ /* 0x000fe200078efcff */
[----:B------:R-:W2:Y:S01]  /*1b90*/  LDCU UR16, c[0x0][0x3e0] ;  /* 0x00007c00ff1077ac */ /* 0x000ea20008000800 */
[----:B------:R-:W-:Y:S01]  /*1ba0*/  LOP3.LUT R11, R11, 0x120, R16, 0xf8, !PT ;  /* 0x000001200b0b7812 */ /* 0x000fe200078ef810 */
[----:B------:R2:W-:Y:S01]  /*1bb0*/  STL [R1+0xc], R2 ;  /* 0x00000c0201007387 */ /* 0x0005e20000100800 */
[----:B------:R-:W-:Y:S01]  /*1bc0*/  SEL R227, R227, 0xffffffe0, !P0 ;  /* 0xffffffe0e3e37807 */ /* 0x000fe20004000000 */
[----:B------:R-:W2:Y:S01]  /*1bd0*/  LDCU UR18, c[0x0][0x50c] ;  /* 0x0000a180ff1277ac */ /* 0x000ea20008000800 */
[----:B------:R-:W-:Y:S01]  /*1be0*/  LEA R221, R10, UR4, 0x1 ;  /* 0x000000040add7c11 */ /* 0x000fe2000f8e08ff */
[----:B------:R2:W-:Y:S01]  /*1bf0*/  STL.64 [R1], R4 ;  /* 0x0000000401007387 */ /* 0x0005e20000100a00 */
[----:B------:R-:W2:Y:S03]  /*1c00*/  LDCU UR17, c[0x0][0x45c] ;  /* 0x00008b80ff1177ac */ /* 0x000ea60008000800 */
[----:B------:R2:W-:Y:S01]  /*1c10*/  STL [R1+0x20], R9 ;  /* 0x0000200901007387 */ /* 0x0005e20000100800 */
[----:B-1----:R-:W-:-:S03]  /*1c20*/  USHF.L.U32 UR13, UR13, 0x6, URZ ;  /* 0x000000060d0d7899 */ /* 0x002fc600080006ff */
[----:B-----5:R1:W-:Y:S01]  /*1c30*/  STL [R1+0x34], R12 ;  /* 0x0000340c01007387 */ /* 0x0203e20000100800 */
[----:B----4-:R-:W-:Y:S02]  /*1c40*/  USHF.L.U32 UR7, UR7, 0x6, URZ ;  /* 0x0000000607077899 */ /* 0x010fe400080006ff */
[----:B------:R-:W-:Y:S01]  /*1c50*/  UIADD3 UR40, UPT, UPT, UR40, 0x80, URZ ;  /* 0x0000008028287890 */ /* 0x000fe2000fffe0ff */
[----:B------:R1:W-:Y:S01]  /*1c60*/  STL [R1+0x30], R14 ;  /* 0x0000300e01007387 */ /* 0x0003e20000100800 */
[----:B---3--:R-:W-:-:S03]  /*1c70*/  LOP3.LUT P2, R0, R228, 0x4, RZ, 0xc0, !PT ;  /* 0x00000004e4007812 */ /* 0x008fc6000784c0ff */
[----:B------:R1:W-:Y:S01]  /*1c80*/  STL [R1+0x2c], R15 ;  /* 0x00002c0f01007387 */ /* 0x0003e20000100800 */
[----:B------:R-:W-:-:S03]  /*1c90*/  ISETP.NE.AND P1, PT, R0, RZ, PT ;  /* 0x000000ff0000720c */ /* 0x000fc60003f25270 */
[----:B------:R1:W-:Y:S01]  /*1ca0*/  STL [R1+0x28], R13 ;  /* 0x0000280d01007387 */ /* 0x0003e20000100800 */
[----:B--2---:R-:W-:Y:S02]  /*1cb0*/  IMAD.MOV.U32 R2, RZ, RZ, 0x10 ;  /* 0x00000010ff027424 */ /* 0x004fe400078e00ff */
[C---:B------:R-:W-:Y:S01]  /*1cc0*/  IMAD.SHL.U32 R229, R228.reuse, 0x20, RZ ;  /* 0x00000020e4e57824 */ /* 0x040fe200078e00ff */
[----:B------:R-:W-:Y:S01]  /*1cd0*/  LEA R220, R11, UR4, 0x1 ;  /* 0x000000040bdc7c11 */ /* 0x000fe2000f8e08ff */
[C---:B------:R-:W-:Y:S01]  /*1ce0*/  IMAD.SHL.U32 R3, R228.reuse, 0x2, RZ ;  /* 0x00000002e4037824 */ /* 0x040fe200078e00ff */
[----:B------:R-:W-:Y:S01]  /*1cf0*/  LOP3.LUT P0, RZ, R228, 0x2, RZ, 0xc0, !PT ;  /* 0x00000002e4ff7812 */ /* 0x000fe2000780c0ff */
[----:B------:R-:W-:Y:S01]  /*1d00*/  IMAD.IADD R224, R222, 0x1, R227 ;  /* 0x00000001dee07824 */ /* 0x000fe200078e02e3 */
[----:B------:R-:W-:Y:S01]  /*1d10*/  LOP3.LUT R0, R229, 0x7400, RZ, 0xc0, !PT ;  /* 0x00007400e5007812 */ /* 0x000fe200078ec0ff */
[----:B------:R-:W-:Y:S01]  /*1d20*/  VIADD R221, R221, UR12 ;  /* 0x0000000cdddd7c36 */ /* 0x000fe20008000000 */
[----:B------:R-:W-:Y:S01]  /*1d30*/  LOP3.LUT P3, R226, R228, 0x8, RZ, 0xc0, !PT ;  /* 0x00000008e4e27812 */ /* 0x000fe2000786c0ff */
[----:B------:R-:W-:Y:S01]  /*1d40*/  VIADD R220, R220, UR12 ;  /* 0x0000000cdcdc7c36 */ /* 0x000fe20008000000 */
[----:B------:R-:W-:-:S02]  /*1d50*/  SEL R2, R2, 0xfffffff0, !P2 ;  /* 0xfffffff002027807 */ /* 0x000fc40005000000 */
[----:B------:R-:W-:Y:S02]  /*1d60*/  SEL R225, R225, 0xffffffe0, !P0 ;  /* 0xffffffe0e1e17807 */ /* 0x000fe40004000000 */
[----:B------:R-:W-:-:S07]  /*1d70*/  LOP3.LUT R0, R0, 0x6, R3, 0xf8, !PT ;  /* 0x0000000600007812 */ /* 0x000fce00078ef803 */
.L_x_307:
[----:B------:R-:W0:Y:S01]  /*1d80*/  LDGDEPBAR ;  /* 0x00000000000079af */ /* 0x000e220000000000 */
[----:B------:R-:W-:Y:S01]  /*1d90*/  IMAD.IADD R0, R221, 0x1, R227 ;  /* 0x00000001dd007824 */ /* 0x000fe200078e02e3 */
[----:B------:R-:W-:Y:S01]  /*1da0*/  UIADD3 UR6, UPT, UPT, UR6, -0x40, URZ ;  /* 0xffffffc006067890 */ /* 0x000fe2000fffe0ff */
[----:B------:R-:W-:Y:S05]  /*1db0*/  MOV R235, 0x20 ;  /* 0x0000002000eb7802 */ /* 0x000fea0000000f00 */
[----:B------:R-:W2:Y:S01]  /*1dc0*/  LDL R232, [R1+0xc] ;  /* 0x00000c0001e87983 */ /* 0x000ea20000100800 */
[----:B------:R-:W-:Y:S02]  /*1dd0*/  USHF.L.U32 UR12, UR39, 0x7, URZ ;  /* 0x00000007270c7899 */ /* 0x000fe400080006ff */
[----:B------:R-:W-:Y:S01]  /*1de0*/  UISETP.GE.AND UP0, UPT, UR6, UR40, UPT ;  /* 0x000000280600728c */ /* 0x000fe2000bf06270 */
[----:B------:R-:W3:Y:S01]  /*1df0*/  LDL R2, [R1+0x34] ;  /* 0x0000340001027983 */ /* 0x000ee20000100800 */
[----:B------:R-:W-:Y:S01]  /*1e00*/  UMOV UR4, UR29 ;  /* 0x0000001d00047c82 */ /* 0x000fe20008000000 */
[----:B------:R-:W-:Y:S02]  /*1e10*/  UIADD3 UR48, UPT, UPT, UR48, -0x1, URZ ;  /* 0xffffffff30307890 */ /* 0x000fe4000fffe0ff */
[----:B----4-:R-:W4:Y:S01]  /*1e20*/  LDL R3, [R1+0x30] ;  /* 0x0000300001037983 */ /* 0x010f220000100800 */
[----:B------:R-:W-:Y:S01]  /*1e30*/  PLOP3.LUT P0, PT, PT, PT, UP0, 0x80, 0x8 ;  /* 0x000000000008781c */ /* 0x000fe20003f0f008 */
[----:B------:R-:W-:Y:S02]  /*1e40*/  UISETP.GT.AND UP0, UPT, UR48, UR5, UPT ;  /* 0x000000053000728c */ /* 0x000fe4000bf04270 */
[----:B------:R-:W-:Y:S04]  /*1e50*/  STL [R1+0x74], R51 ;  /* 0x0000743301007387 */ /* 0x000fe80000100800 */
        /* <DEDUP_REMOVED lines=14> */
[----:B------:R-:W-:Y:S01]  /*1f40*/  STL [R1+0x38], R36 ;  /* 0x0000382401007387 */ /* 0x000fe20000100800 */
[----:B----4-:R-:W-:Y:S01]  /*1f50*/  FSETP.NEU.FTZ.AND P4, PT, R3, -INF , PT ;  /* 0xff8000000300780b */ /* 0x010fe20003f9d000 */
[----:B------:R-:W-:Y:S04]  /*1f60*/  DEPBAR.LE SB0, 0x0 ;  /* 0x000080000000791a */ /* 0x000fe80000000000 */
[----:B------:R-:W-:Y:S01]  /*1f70*/  BAR.SYNC.DEFER_BLOCKING 0x0 ;  /* 0x0000000000007b1d */ /* 0x000fe20000010000 */
[----:B---3--:R-:W-:Y:S05]  /*1f80*/  FSETP.NEU.FTZ.AND P5, PT, R2, -INF , PT ;  /* 0xff8000000200780b */ /* 0x008fea0003fbd000 */
[----:B------:R-:W-:Y:S08]  /*1f90*/  LDSM.16.M88.4 R32, [R221] ;  /* 0x00000000dd20783b */ /* 0x000ff00000000200 */
[----:B------:R-:W3:Y:S08]  /*1fa0*/  LDSM.16.M88.4 R16, [R222+0x9000] ;  /* 0x00900000de10783b */ /* 0x000ef00000000200 */
[----:B------:R-:W4:Y:S08]  /*1fb0*/  LDSM.16.M88.4 R28, [R221+0x800] ;  /* 0x00080000dd1c783b */ /* 0x000f300000000200 */
[----:B------:R-:W2:Y:S08]  /*1fc0*/  LDSM.16.M88.4 R132, [R222+0x9400] ;  /* 0x00940000de84783b */ /* 0x000eb00000000200 */
[----:B------:R-:W-:Y:S08]  /*1fd0*/  LDSM.16.M88.4 R136, [R0] ;  /* 0x000000000088783b */ /* 0x000ff00000000200 */
[----:B------:R-:W2:Y:S01]  /*1fe0*/  LDSM.16.M88.4 R140, [R224+0x9000] ;  /* 0x00900000e08c783b */ /* 0x000ea20000000200 */
[-C--:B---3--:R-:W-:Y:S07]  /*1ff0*/  HMMA.16816.F32 R4, R32, R16.reuse, RZ ;  /* 0x000000102004723c */ /* 0x088fee00000018ff */
[----:B------:R-:W3:Y:S01]  /*2000*/  LDSM.16.M88.4 R144, [R0+0x800] ;  /* 0x000800000090783b */ /* 0x000ee20000000200 */
[C---:B----4-:R-:W-:Y:S07]  /*2010*/  HMMA.16816.F32 R8, R28.reuse, R16, RZ ;  /* 0x000000101c08723c */ /* 0x050fee00000018ff */
[----:B------:R-:W4:Y:S01]  /*2020*/  LDSM.16.M88.4 R148, [R224+0x9400] ;  /* 0x00940000e094783b */ /* 0x000f220000000200 */
[-C--:B-1----:R-:W-:Y:S07]  /*2030*/  HMMA.16816.F32 R12, R28, R18.reuse, RZ ;  /* 0x000000121c0c723c */ /* 0x082fee00000018ff */
[----:B------:R-:W-:Y:S01]  /*2040*/  LDSM.16.M88.4 R152, [R221+0x1000] ;  /* 0x00100000dd98783b */ /* 0x000fe20000000200 */
[C---:B------:R-:W-:Y:S07]  /*2050*/  HMMA.16816.F32 R16, R32.reuse, R18, RZ ;  /* 0x000000122010723c */ /* 0x040fee00000018ff */
[----:B------:R-:W1:Y:S01]  /*2060*/  LDSM.16.M88.4 R156, [R222+0xb000] ;  /* 0x00b00000de9c783b */ /* 0x000e620000000200 */
[-C--:B--2---:R-:W-:Y:S07]  /*2070*/  HMMA.16816.F32 R20, R32, R132.reuse, RZ ;  /* 0x000000842014723c */ /* 0x084fee00000018ff */
[----:B------:R-:W2:Y:S01]  /*2080*/  LDSM.16.M88.4 R160, [R221+0x1800] ;  /* 0x00180000dda0783b */ /* 0x000ea20000000200 */
[C---:B------:R-:W-:Y:S07]  /*2090*/  HMMA.16816.F32 R24, R28.reuse, R132, RZ ;  /* 0x000000841c18723c */ /* 0x040fee00000018ff */
[----:B------:R-:W-:Y:S01]  /*20a0*/  LDSM.16.M88.4 R164, [R224+0xb000] ;  /* 0x00b00000e0a4783b */ /* 0x000fe20000000200 */
[-C--:B------:R-:W-:Y:S07]  /*20b0*/  HMMA.16816.F32 R28, R28, R134.reuse, RZ ;  /* 0x000000861c1c723c */ /* 0x080fee00000018ff */
[----:B------:R-:W-:Y:S01]  /*20c0*/  LDSM.16.M88.4 R168, [R222+0xd000] ;  /* 0x00d00000dea8783b */ /* 0x000fe20000000200 */
[----:B------:R-:W-:Y:S07]  /*20d0*/  HMMA.16816.F32 R32, R32, R134, RZ ;  /* 0x000000862020723c */ /* 0x000fee00000018ff */
[----:B------:R-:W2:Y:S01]  /*20e0*/  LDSM.16.M88.4 R132, [R222+0xb400] ;  /* 0x00b40000de84783b */ /* 0x000ea20000000200 */
[-C--:B------:R-:W-:Y:S08]  /*20f0*/  HMMA.16816.F32 R4, R136, R140.reuse, R4 ;  /* 0x0000008c8804723c */ /* 0x080ff00000001804 */
[C---:B---3--:R-:W-:Y:S08]  /*2100*/  HMMA.16816.F32 R8, R144.reuse, R140, R8 ;  /* 0x0000008c9008723c */ /* 0x048ff00000001808 */
[-C--:B------:R-:W-:Y:S08]  /*2110*/  HMMA.16816.F32 R12, R144, R142.reuse, R12 ;  /* 0x0000008e900c723c */ /* 0x080ff0000000180c */
[C---:B------:R-:W-:Y:S01]  /*2120*/  HMMA.16816.F32 R16, R136.reuse, R142, R16 ;  /* 0x0000008e8810723c */ /* 0x040fe20000001810 */
[----:B------:R-:W3:Y:S07]  /*2130*/  LDSM.16.M88.4 R140, [R0+0x1000] ;  /* 0x00100000008c783b */ /* 0x000eee0000000200 */
[-C--:B----4-:R-:W-:Y:S08]  /*2140*/  HMMA.16816.F32 R20, R136, R148.reuse, R20 ;  /* 0x000000948814723c */ /* 0x090ff00000001814 */
        /* <DEDUP_REMOVED lines=16> */
[----:B------:R-:W2:Y:S07]  /*2250*/  LDSM.16.M88.4 R132, [R221+0x2800] ;  /* 0x00280000dd84783b */ /* 0x000eae0000000200 */
[-C--:B---3--:R-:W-:Y:S01]  /*2260*/  HMMA.16816.F32 R4, R140, R164.reuse, R4 ;  /* 0x000000a48c04723c */ /* 0x088fe20000001804 */
[----:B------:R-:W3:Y:S07]  /*2270*/  LDSM.16.M88.4 R152, [R222+0xd400] ;  /* 0x00d40000de98783b */ /* 0x000eee0000000200 */
[C---:B----4-:R-:W-:Y:S08]  /*2280*/  HMMA.16816.F32 R8, R136.reuse, R164, R8 ;  /* 0x000000a48808723c */ /* 0x050ff00000001808 */
[-C--:B------:R-:W-:Y:S08]  /*2290*/  HMMA.16816.F32 R12, R136, R166.reuse, R12 ;  /* 0x000000a6880c723c */ /* 0x080ff0000000180c */
[C---:B------:R-:W-:Y:S08]  /*22a0*/  HMMA.16816.F32 R16, R140.reuse, R166, R16 ;  /* 0x000000a68c10723c */ /* 0x040ff00000001810 */
[-C--:B------:R-:W-:Y:S08]  /*22b0*/  HMMA.16816.F32 R20, R140, R144.reuse, R20 ;  /* 0x000000908c14723c */ /* 0x080ff00000001814 */
[C---:B------:R-:W-:Y:S08]  /*22c0*/  HMMA.16816.F32 R24, R136.reuse, R144, R24 ;  /* 0x000000908818723c */ /* 0x040ff00000001818 */
[-C--:B------:R-:W-:Y:S01]  /*22d0*/  HMMA.16816.F32 R28, R136, R146.reuse, R28 ;  /* 0x00000092881c723c */ /* 0x080fe2000000181c */
[----:B------:R4:W3:Y:S07]  /*22e0*/  LDSM.16.M88.4 R136, [R0+0x2800] ;  /* 0x002800000088783b */ /* 0x0008ee0000000200 */
[----:B------:R-:W-:Y:S01]  /*22f0*/  HMMA.16816.F32 R32, R140, R146, R32 ;  /* 0x000000928c20723c */ /* 0x000fe20000001820 */
[----:B------:R-:W-:Y:S01]  /*2300*/  IMAD.U32 R140, RZ, RZ, UR20 ;  /* 0x00000014ff8c7e24 */ /* 0x000fe2000f8e00ff */
[----:B------:R-:W-:Y:S06]  /*2310*/  MOV R141, UR21 ;  /* 0x00000015008d7c02 */ /* 0x000fec0008000f00 */
[-C--:B-1----:R-:W-:Y:S08]  /*2320*/  HMMA.16816.F32 R4, R148, R168.reuse, R4 ;  /* 0x000000a89404723c */ /* 0x082ff00000001804 */
[C---:B--2---:R-:W-:Y:S04]  /*2330*/  HMMA.16816.F32 R8, R132.reuse, R168, R8 ;  /* 0x000000a88408723c */ /* 0x044fe80000001808 */
[C---:B----4-:R-:W-:Y:S01]  /*2340*/  @!P0 IMAD.SHL.U32 R0, R228.reuse, 0x2, RZ ;  /* 0x00000002e4008824 */ /* 0x050fe200078e00ff */
[C---:B------:R-:W-:Y:S01]  /*2350*/  SHF.L.U32 R169, R228.reuse, 0x2, RZ ;  /* 0x00000002e4a97819 */ /* 0x040fe200000006ff */
[----:B------:R-:W-:Y:S02]  /*2360*/  IMAD.SHL.U32 R168, R228, 0x10, RZ ;  /* 0x00000010e4a87824 */ /* 0x000fe400078e00ff */
[-C--:B------:R-:W-:Y:S03]  /*2370*/  HMMA.16816.F32 R12, R132, R170.reuse, R12 ;  /* 0x000000aa840c723c */ /* 0x080fe6000000180c */
[----:B------:R-:W-:Y:S04]  /*2380*/  @!P0 LOP3.LUT R0, R0, 0x6, RZ, 0xc0, !PT ;  /* 0x0000000600008812 */ /* 0x000fe800078ec0ff */
[----:B------:R-:W-:Y:S01]  /*2390*/  @!P0 LOP3.LUT R0, R0, 0x1e0, R223, 0xf8, !PT ;  /* 0x000001e000008812 */ /* 0x000fe200078ef8df */
[C---:B------:R-:W-:Y:S04]  /*23a0*/  HMMA.16816.F32 R16, R148.reuse, R170, R16 ;  /* 0x000000aa9410723c */ /* 0x040fe80000001810 */
[----:B------:R-:W-:Y:S01]  /*23b0*/  @!P0 VIADD R0, R0, UR12 ;  /* 0x0000000c00008c36 */ /* 0x000fe20008000000 */
[----:B------:R-:W-:Y:S03]  /*23c0*/  SHF.R.U32.HI R223, RZ, 0x1, R228 ;  /* 0x00000001ffdf7819 */ /* 0x000fe600000116e4 */
[-C--:B---3--:R-:W-:Y:S08]  /*23d0*/  HMMA.16816.F32 R20, R148, R152.reuse, R20 ;  /* 0x000000989414723c */ /* 0x088ff00000001814 */
        /* <DEDUP_REMOVED lines=22> */
[----:B------:R3:W-:Y:S01]  /*2540*/  MUFU.TANH R165, R13 ;  /* 0x0000000d00a57308 */ /* 0x0007e20000002400 */
[----:B------:R-:W-:Y:S01]  /*2550*/  FMUL.FTZ R16, R16, UR18 ;  /* 0x0000001210107c20 */ /* 0x000fe20008410000 */
[----:B------:R-:W-:Y:S01]  /*2560*/  FMUL.FTZ R17, R17, UR18 ;  /* 0x0000001211117c20 */ /* 0x000fe20008410000 */
[----:B------:R-:W-:Y:S01]  /*2570*/  FMUL.FTZ R19, R19, UR18 ;  /* 0x0000001213137c20 */ /* 0x000fe20008410000 */
[----:B------:R-:W-:Y:S06]  /*2580*/  FMUL.FTZ R18, R18, UR18 ;  /* 0x0000001212127c20 */ /* 0x000fec0008410000 */
[----:B------:R-:W4:Y:S10]  /*2590*/  MUFU.TANH R37, R6 ;  /* 0x0000000600257308 */ /* 0x000f340000002400 */
[----:B------:R1:W-:Y:S01]  /*25a0*/  MUFU.TANH R234, R14 ;  /* 0x0000000e00ea7308 */ /* 0x0003e20000002400 */
[----:B---3--:R-:W3:Y:S09]  /*25b0*/  LDL R13, [R1+0x2c] ;  /* 0x00002c00010d7983 */ /* 0x008ef20000100800 */
[----:B------:R2:W4:Y:S10]  /*25c0*/  MUFU.TANH R36, R7 ;  /* 0x0000000700247308 */ /* 0x0005340000002400 */
[----:B------:R4:W-:Y:S01]  /*25d0*/  MUFU.TANH R231, R8 ;  /* 0x0000000800e77308 */ /* 0x0009e20000002400 */
[----:B-1----:R-:W3:Y:S09]  /*25e0*/  LDL R14, [R1+0x28] ;  /* 0x00002800010e7983 */ /* 0x002ef20000100800 */
[----:B------:R1:W-:Y:S01]  /*25f0*/  MUFU.TANH R230, R9 ;  /* 0x0000000900e67308 */ /* 0x0003e20000002400 */
[----:B--2---:R-:W2:Y:S09]  /*2600*/  LDSM.16.M88.4 R4, [R224+0xd400] ;  /* 0x00d40000e004783b */ /* 0x004eb20000000200 */
[----:B------:R1:W-:Y:S01]  /*2610*/  MUFU.TANH R236, R11 ;  /* 0x0000000b00ec7308 */ /* 0x0003e20000002400 */
[----:B----4-:R-:W-:Y:S04]  /*2620*/  @!P0 VIADDMNMX R8, R232, -R235, UR49, PT ;  /* 0x00000031e8088e46 */ /* 0x010fe8000b8009eb */
[-C--:B------:R-:W-:Y:S05]  /*2630*/  @!P0 ISETP.GE.AND P6, PT, R0, R8.reuse, PT ;  /* 0x000000080000820c */ /* 0x080fea0003fc6270 */
[----:B------:R4:W-:Y:S01]  /*2640*/  MUFU.TANH R237, R10 ;  /* 0x0000000a00ed7308 */ /* 0x0009e20000002400 */
[----:B-1----:R-:W-:Y:S01]  /*2650*/  FMUL.FTZ R9, R2, 1.4426950216293334961 ;  /* 0x3fb8aa3b02097820 */ /* 0x002fe20000410000 */
[----:B------:R-:W-:Y:S01]  /*2660*/  IMAD.MOV.U32 R2, RZ, RZ, R145 ;  /* 0x000000ffff027224 */ /* 0x000fe200078e0091 */
[----:B------:R-:W-:Y:S03]  /*2670*/  @!P0 FSEL R2, R145, -INF , !P6 ;  /* 0xff80000091028808 */ /* 0x000fe60007000000 */
[----:B------:R-:W-:Y:S04]  /*2680*/  FSEL R9, R9, RZ, P5 ;  /* 0x000000ff09097208 */ /* 0x000fe80002800000 */
[----:B------:R1:W-:Y:S01]  /*2690*/  MUFU.TANH R166, R12 ;  /* 0x0000000c00a67308 */ /* 0x0003e20000002400 */
[----:B------:R-:W-:Y:S01]  /*26a0*/  FMUL.FTZ R11, R3, 1.4426950216293334961 ;  /* 0x3fb8aa3b030b7820 */ /* 0x000fe20000410000 */
[----:B------:R-:W-:Y:S01]  /*26b0*/  MOV R3, 0x18 ;  /* 0x0000001800037802 */ /* 0x000fe20000000f00 */
[----:B------:R-:W-:Y:S03]  /*26c0*/  FFMA.FTZ R2, R2, UR17, -R9 ;  /* 0x0000001102027c23 */ /* 0x000fe60008010809 */
[----:B------:R-:W-:Y:S04]  /*26d0*/  FSEL R11, R11, RZ, P4 ;  /* 0x000000ff0b0b7208 */ /* 0x000fe80002000000 */
[----:B------:R1:W-:Y:S01]  /*26e0*/  MUFU.EX2 R148, R2 ;  /* 0x0000000200947308 */ /* 0x0003e20000000800 */
[----:B----4-:R-:W-:Y:S09]  /*26f0*/  IMAD.MOV.U32 R10, RZ, RZ, R167 ;  /* 0x000000ffff0a7224 */ /* 0x010ff200078e00a7 */
[----:B------:R-:W-:Y:S01]  /*2700*/  MUFU.TANH R150, R16 ;  /* 0x0000001000967308 */ /* 0x000fe20000002400 */
[-C--:B--2---:R-:W-:Y:S01]  /*2710*/  HMMA.16816.F32 R20, R156, R4.reuse, R20 ;  /* 0x000000049c14723c */ /* 0x084fe20000001814 */
[----:B-1----:R-:W-:Y:S08]  /*2720*/  IMAD.MOV.U32 R12, RZ, RZ, 0x8 ;  /* 0x00000008ff0c7424 */ /* 0x002ff000078e00ff */
[----:B------:R1:W2:Y:S01]  /*2730*/  MUFU.TANH R233, R15 ;  /* 0x0000000f00e97308 */ /* 0x0002a20000002400 */
[C---:B------:R-:W-:Y:S04]  /*2740*/  HMMA.16816.F32 R24, R136.reuse, R4, R24 ;  /* 0x000000048818723c */ /* 0x040fe80000001818 */
[----:B------:R-:W-:Y:S01]  /*2750*/  @!P0 VIADDMNMX R5, R232, -R3, UR49, PT ;  /* 0x00000031e8058e46 */ /* 0x000fe2000b800903 */
[C---:B------:R-:W-:Y:S01]  /*2760*/  @!P0 VIADD R4, R0.reuse, 0x1 ;  /* 0x0000000100048836 */ /* 0x040fe20000000000 */
[----:B------:R-:W-:Y:S03]  /*2770*/  MOV R2, R37 ;  /* 0x0000002500027202 */ /* 0x000fe60000000f00 */
[----:B------:R-:W-:Y:S01]  /*2780*/  MUFU.TANH R46, R17 ;  /* 0x00000011002e7308 */ /* 0x000fe20000002400 */
[-C--:B------:R-:W-:Y:S03]  /*2790*/  HMMA.16816.F32 R28, R136, R6.reuse, R28 ;  /* 0x00000006881c723c */ /* 0x080fe6000000181c */
[-C--:B------:R-:W-:Y:S01]  /*27a0*/  @!P0 ISETP.GE.AND P4, PT, R0, R5.reuse, PT ;  /* 0x000000050000820c */ /* 0x080fe20003f86270 */
[----:B------:R-:W-:Y:S01]  /*27b0*/  IMAD.MOV.U32 R3, RZ, RZ, R36 ;  /* 0x000000ffff037224 */ /* 0x000fe200078e0024 */
[----:B------:R-:W-:Y:S01]  /*27c0*/  @!P0 ISETP.GE.AND P5, PT, R4, R8, PT ;  /* 0x000000080400820c */ /* 0x000fe20003fa6270 */
[----:B------:R-:W-:Y:S03]  /*27d0*/  FMUL.FTZ R20, R20, UR18 ;  /* 0x0000001214147c20 */ /* 0x000fe60008410000 */
[----:B------:R4:W-:Y:S01]  /*27e0*/  MUFU.TANH R155, R18 ;  /* 0x00000012009b7308 */ /* 0x0009e20000002400 */
[----:B------:R-:W-:Y:S04]  /*27f0*/  HMMA.16816.F32 R32, R156, R6, R32 ;  /* 0x000000069c20723c */ /* 0x000fe80000001820 */
[----:B------:R-:W-:Y:S01]  /*2800*/  @!P0 FSEL R2, R37, -INF , !P4 ;  /* 0xff80000025028808 */ /* 0x000fe20006000000 */
[----:B-1----:R-:W-:Y:S01]  /*2810*/  IMAD.MOV.U32 R15, RZ, RZ, R165 ;  /* 0x000000ffff0f7224 */ /* 0x002fe200078e00a5 */
[----:B------:R-:W-:Y:S03]  /*2820*/  @!P0 FSEL R10, R167, -INF , !P5 ;  /* 0xff800000a70a8808 */ /* 0x000fe60006800000 */
[----:B------:R-:W-:Y:S01]  /*2830*/  MUFU.TANH R160, R19 ;  /* 0x0000001300a07308 */ /* 0x000fe20000002400 */
[----:B------:R-:W-:Y:S01]  /*2840*/  @!P0 ISETP.GE.AND P5, PT, R4, R5, PT ;  /* 0x000000050400820c */ /* 0x000fe20003fa6270 */
[----:B------:R-:W-:Y:S01]  /*2850*/  FFMA.FTZ R2, R2, UR17, -R11 ;  /* 0x0000001102027c23 */ /* 0x000fe2000801080b */
[----:B------:R-:W-:Y:S01]  /*2860*/  MOV R6, R234 ;  /* 0x000000ea00067202 */ /* 0x000fe20000000f00 */
[----:B------:R-:W-:Y:S01]  /*2870*/  FFMA.FTZ R10, R10, UR17, -R9 ;  /* 0x000000110a0a7c23 */ /* 0x000fe20008010809 */
[----:B------:R-:W-:Y:S01]  /*2880*/  @!P0 FSEL R3, R36, -INF , !P5 ;  /* 0xff80000024038808 */ /* 0x000fe20006800000 */
[----:B--2---:R-:W-:Y:S02]  /*2890*/  IMAD.MOV.U32 R7, RZ, RZ, R233 ;  /* 0x000000ffff077224 */ /* 0x004fe400078e00e9 */
[----:B------:R-:W-:Y:S02]  /*28a0*/  FMUL.FTZ R21, R21, UR18 ;  /* 0x0000001215157c20 */ /* 0x000fe40008410000 */
[----:B------:R1:W-:Y:S01]  /*28b0*/  MUFU.EX2 R40, R2 ;  /* 0x0000000200287308 */ /* 0x0003e20000000800 */
[----:B------:R-:W-:Y:S01]  /*28c0*/  FMUL.FTZ R22, R22, UR18 ;  /* 0x0000001216167c20 */ /* 0x000fe20008410000 */
[----:B------:R-:W-:Y:S01]  /*28d0*/  FMUL.FTZ R23, R23, UR18 ;  /* 0x0000001217177c20 */ /* 0x000fe20008410000 */
[----:B------:R-:W-:Y:S01]  /*28e0*/  FMUL.FTZ R24, R24, UR18 ;  /* 0x0000001218187c20 */ /* 0x000fe20008410000 */
[----:B------:R-:W-:Y:S01]  /*28f0*/  FMUL.FTZ R25, R25, UR18 ;  /* 0x0000001219197c20 */ /* 0x000fe20008410000 */
[----:B------:R-:W-:Y:S01]  /*2900*/  FMUL.FTZ R26, R26, UR18 ;  /* 0x000000121a1a7c20 */ /* 0x000fe20008410000 */
[----:B------:R-:W-:Y:S01]  /*2910*/  FMUL.FTZ R28, R28, UR18 ;  /* 0x000000121c1c7c20 */ /* 0x000fe20008410000 */
[----:B------:R-:W-:Y:S03]  /*2920*/  FMUL.FTZ R27, R27, UR18 ;  /* 0x000000121b1b7c20 */ /* 0x000fe60008410000 */
[----:B------:R2:W-:Y:S01]  /*2930*/  MUFU.EX2 R51, R10 ;  /* 0x0000000a00337308 */ /* 0x0005e20000000800 */
[----:B------:R-:W-:Y:S01]  /*2940*/  FMUL.FTZ R32, R32, UR18 ;  /* 0x0000001220207c20 */ /* 0x000fe20008410000 */
[----:B------:R-:W-:Y:S01]  /*2950*/  FMUL.FTZ R29, R29, UR18 ;  /* 0x000000121d1d7c20 */ /* 0x000fe20008410000 */
[----:B------:R-:W-:Y:S01]  /*2960*/  FMUL.FTZ R34, R34, UR18 ;  /* 0x0000001222227c20 */ /* 0x000fe20008410000 */
[----:B------:R-:W-:Y:S01]  /*2970*/  FMUL.FTZ R33, R33, UR18 ;  /* 0x0000001221217c20 */ /* 0x000fe20008410000 */
[----:B----4-:R-:W-:Y:S01]  /*2980*/  SHF.L.U32 R18, R228, 0x1, RZ ;  /* 0x00000001e4127819 */ /* 0x010fe200000006ff */
[----:B------:R-:W-:Y:S01]  /*2990*/  FMUL.FTZ R35, R35, UR18 ;  /* 0x0000001223237c20 */ /* 0x000fe20008410000 */
[----:B------:R-:W-:Y:S03]  /*29a0*/  LOP3.LUT R17, R229, 0x7400, RZ, 0xc0, !PT ;  /* 0x00007400e5117812 */ /* 0x000fe600078ec0ff */
[----:B------:R-:W-:Y:S01]  /*29b0*/  MUFU.TANH R45, R20 ;  /* 0x00000014002d7308 */ /* 0x000fe20000002400 */
[----:B-1----:R-:W-:Y:S01]  /*29c0*/  FFMA.FTZ R2, R3, UR17, -R11 ;  /* 0x0000001103027c23 */ /* 0x002fe2000801080b */
[----:B------:R-:W-:Y:S01]  /*29d0*/  FMUL.FTZ R30, R30, UR18 ;  /* 0x000000121e1e7c20 */ /* 0x000fe20008410000 */
[----:B------:R-:W-:Y:S01]  /*29e0*/  LOP3.LUT R17, R17, 0x6, R18, 0xf8, !PT ;  /* 0x0000000611117812 */ /* 0x000fe200078ef812 */
[----:B------:R-:W-:Y:S06]  /*29f0*/  FMUL.FTZ R31, R31, UR18 ;  /* 0x000000121f1f7c20 */ /* 0x000fec0008410000 */
[----:B------:R1:W-:Y:S01]  /*2a00*/  MUFU.EX2 R39, R2 ;  /* 0x0000000200277308 */ /* 0x0003e20000000800 */
[C---:B--2---:R-:W-:Y:S01]  /*2a10*/  @!P0 VIADDMNMX R10, R232.reuse, R12, UR49, PT ;  /* 0x00000031e80a8e46 */ /* 0x044fe2000b80010c */
[----:B------:R-:W-:Y:S08]  /*2a20*/  IMAD.MOV.U32 R12, RZ, RZ, R230 ;  /* 0x000000ffff0c7224 */ /* 0x000ff000078e00e6 */
[----:B------:R-:W-:Y:S10]  /*2a30*/  MUFU.TANH R44, R21 ;  /* 0x00000015002c7308 */ /* 0x000ff40000002400 */
[----:B------:R-:W-:Y:S01]  /*2a40*/  MUFU.TANH R151, R22 ;  /* 0x0000001600977308 */ /* 0x000fe20000002400 */
[----:B-1----:R-:W-:Y:S04]  /*2a50*/  @!P0 VIMNMX R2, PT, PT, R232, UR49, PT ;  /* 0x00000031e8028c48 */ /* 0x002fe8000bfe0100 */
[-C--:B------:R-:W-:Y:S02]  /*2a60*/  @!P0 ISETP.GE.AND P4, PT, R0, R2.reuse, PT ;  /* 0x000000020000820c */ /* 0x080fe40003f86270 */
[----:B------:R-:W-:Y:S03]  /*2a70*/  @!P0 ISETP.GE.AND P6, PT, R4, R2, PT ;  /* 0x000000020400820c */ /* 0x000fe60003fc6270 */
[----:B------:R-:W-:Y:S01]  /*2a80*/  MUFU.TANH R154, R23 ;  /* 0x00000017009a7308 */ /* 0x000fe20000002400 */
[----:B------:R-:W-:Y:S02]  /*2a90*/  @!P0 FSEL R12, R230, -INF , !P6 ;  /* 0xff800000e60c8808 */ /* 0x000fe40007000000 */
[-C--:B------:R-:W-:Y:S07]  /*2aa0*/  @!P0 ISETP.GE.AND P6, PT, R0, R10.reuse, PT ;  /* 0x0000000a0000820c */ /* 0x080fee0003fc6270 */
        /* <DEDUP_REMOVED lines=12> */
[C---:B---3--:R-:W-:Y:S01]  /*2b70*/  FMUL.FTZ R3, R13.reuse, 1.4426950216293334961 ;  /* 0x3fb8aa3b0d037820 */ /* 0x048fe20000410000 */
[----:B------:R-:W-:Y:S02]  /*2b80*/  FSETP.NEU.FTZ.AND P5, PT, R13, -INF , PT ;  /* 0xff8000000d00780b */ /* 0x000fe40003fbd000 */
[----:B------:R-:W-:Y:S02]  /*2b90*/  MOV R13, R231 ;  /* 0x000000e7000d7202 */ /* 0x000fe40000000f00 */
[----:B------:R-:W-:Y:S02]  /*2ba0*/  @!P0 FSEL R13, R231, -INF , !P4 ;  /* 0xff800000e70d8808 */ /* 0x000fe40006000000 */
[----:B------:R-:W-:Y:S02]  /*2bb0*/  FSEL R3, R3, RZ, P5 ;  /* 0x000000ff03037208 */ /* 0x000fe40002800000 */
[----:B------:R-:W-:Y:S03]  /*2bc0*/  @!P0 ISETP.GE.AND P5, PT, R4, R10, PT ;  /* 0x0000000a0400820c */ /* 0x000fe60003fa6270 */
[--C-:B------:R-:W-:Y:S01]  /*2bd0*/  FFMA.FTZ R4, R13, UR17, -R3.reuse ;  /* 0x000000110d047c23 */ /* 0x100fe20008010803 */
[----:B------:R-:W-:Y:S01]  /*2be0*/  FFMA.FTZ R12, R12, UR17, -R3 ;  /* 0x000000110c0c7c23 */ /* 0x000fe20008010803 */
[----:B------:R-:W-:Y:S01]  /*2bf0*/  IMAD.MOV.U32 R13, RZ, RZ, R237 ;  /* 0x000000ffff0d7224 */ /* 0x000fe200078e00ed */
[----:B------:R-:W-:Y:S01]  /*2c00*/  @!P0 FSEL R13, R237, -INF , !P6 ;  /* 0xff800000ed0d8808 */ /* 0x000fe20007000000 */
[----:B------:R1:W-:Y:S01]  /*2c10*/  MUFU.EX2 R249, R4 ;  /* 0x0000000400f97308 */ /* 0x0003e20000000800 */
[C---:B------:R-:W-:Y:S01]  /*2c20*/  FSETP.NEU.FTZ.AND P4, PT, R14.reuse, -INF , PT ;  /* 0xff8000000e00780b */ /* 0x040fe20003f9d000 */
[----:B------:R-:W-:Y:S08]  /*2c30*/  FMUL.FTZ R14, R14, 1.4426950216293334961 ;  /* 0x3fb8aa3b0e0e7820 */ /* 0x000ff00000410000 */
[----:B------:R2:W-:Y:S01]  /*2c40*/  MUFU.EX2 R248, R12 ;  /* 0x0000000c00f87308 */ /* 0x0005e20000000800 */
[----:B-1----:R-:W-:Y:S02]  /*2c50*/  FSEL R4, R14, RZ, P4 ;  /* 0x000000ff0e047208 */ /* 0x002fe40002000000 */
[----:B------:R-:W-:Y:S02]  /*2c60*/  MOV R14, R236 ;  /* 0x000000ec000e7202 */ /* 0x000fe40000000f00 */
[----:B------:R-:W-:Y:S01]  /*2c70*/  @!P0 FSEL R14, R236, -INF , !P5 ;  /* 0xff800000ec0e8808 */ /* 0x000fe20006800000 */
[--C-:B--2---:R-:W-:Y:S01]  /*2c80*/  FFMA.FTZ R12, R13, UR17, -R4.reuse ;  /* 0x000000110d0c7c23 */ /* 0x104fe20008010804 */
[----:B------:R-:W-:Y:S03]  /*2c90*/  @!P0 VIADD R13, R0, 0x8 ;  /* 0x00000008000d8836 */ /* 0x000fe60000000000 */
[----:B------:R1:W2:Y:S02]  /*2ca0*/  MUFU.EX2 R16, R12 ;  /* 0x0000000c00107308 */ /* 0x0002a40000000800 */
[C---:B------:R-:W-:Y:S02]  /*2cb0*/  @!P0 ISETP.GE.AND P5, PT, R13.reuse, R10, PT ;  /* 0x0000000a0d00820c */ /* 0x040fe40003fa6270 */
[-C--:B------:R-:W-:Y:S02]  /*2cc0*/  @!P0 ISETP.GE.AND P4, PT, R13, R2.reuse, PT ;  /* 0x000000020d00820c */ /* 0x080fe40003f86270 */
[----:B------:R-:W-:Y:S05]  /*2cd0*/  @!P0 FSEL R6, R234, -INF , !P5 ;  /* 0xff800000ea068808 */ /* 0x000fea0006800000 */
[--C-:B------:R-:W-:Y:S04]  /*2ce0*/  FFMA.FTZ R6, R6, UR17, -R4.reuse ;  /* 0x0000001106067c23 */ /* 0x100fe80008010804 */
[----:B------:R-:W-:Y:S01]  /*2cf0*/  MUFU.EX2 R251, R6 ;  /* 0x0000000600fb7308 */ /* 0x000fe20000000800 */
[----:B-1----:R-:W-:Y:S01]  /*2d00*/  FFMA.FTZ R12, R14, UR17, -R4 ;  /* 0x000000110e0c7c23 */ /* 0x002fe20008010804 */
[----:B------:R-:W-:Y:S01]  /*2d10*/  IMAD.MOV.U32 R14, RZ, RZ, R166 ;  /* 0x000000ffff0e7224 */ /* 0x000fe200078e00a6 */
[----:B------:R-:W-:Y:S01]  /*2d20*/  @!P0 FSEL R14, R166, -INF , !P4 ;  /* 0xff800000a60e8808 */ /* 0x000fe20006000000 */
[----:B--2---:R-:W-:Y:S06]  /*2d30*/  STL [R1+0x8], R16 ;  /* 0x0000081001007387 */ /* 0x004fec0000100800 */
[----:B------:R1:W-:Y:S01]  /*2d40*/  MUFU.EX2 R252, R12 ;  /* 0x0000000c00fc7308 */ /* 0x0003e20000000800 */
[--C-:B------:R-:W-:Y:S09]  /*2d50*/  FFMA.FTZ R14, R14, UR17, -R3.reuse ;  /* 0x000000110e0e7c23 */ /* 0x100ff20008010803 */
[----:B------:R2:W-:Y:S01]  /*2d60*/  MUFU.EX2 R245, R14 ;  /* 0x0000000e00f57308 */ /* 0x0005e20000000800 */
[----:B-1----:R-:W-:Y:S04]  /*2d70*/  @!P0 IADD3 R12, PT, PT, R0, 0x9, RZ ;  /* 0x00000009000c8810 */ /* 0x002fe80007ffe0ff */
[C---:B------:R-:W-:Y:S04]  /*2d80*/  @!P0 ISETP.GE.AND P4, PT, R12.reuse, R2, PT ;  /* 0x000000020c00820c */ /* 0x040fe80003f86270 */
[----:B------:R-:W-:Y:S02]  /*2d90*/  @!P0 FSEL R15, R165, -INF , !P4 ;  /* 0xff800000a50f8808 */ /* 0x000fe40006000000 */
[----:B------:R-:W-:Y:S03]  /*2da0*/  @!P0 ISETP.GE.AND P4, PT, R12, R10, PT ;  /* 0x0000000a0c00820c */ /* 0x000fe60003f86270 */
[----:B--2---:R-:W-:Y:S01]  /*2db0*/  FFMA.FTZ R14, R15, UR17, -R3 ;  /* 0x000000110f0e7c23 */ /* 0x004fe20008010803 */
[----:B------:R-:W-:Y:S02]  /*2dc0*/  @!P0 FSEL R7, R233, -INF , !P4 ;  /* 0xff800000e9078808 */ /* 0x000fe40006000000 */
[----:B------:R-:W-:Y:S01]  /*2dd0*/  @!P0 ISETP.GE.AND P4, PT, R13, R8, PT ;  /* 0x000000080d00820c */ /* 0x000fe20003f86270 */
[----:B------:R1:W-:Y:S02]  /*2de0*/  MUFU.EX2 R244, R14 ;  /* 0x0000000e00f47308 */ /* 0x0003e40000000800 */
[----:B------:R-:W-:Y:S01]  /*2df0*/  FFMA.FTZ R6, R7, UR17, -R4 ;  /* 0x0000001107067c23 */ /* 0x000fe20008010804 */
[----:B------:R-:W-:Y:S07]  /*2e00*/  IMAD.MOV.U32 R7, RZ, RZ, R46 ;  /* 0x000000ffff077224 */ /* 0x000fee00078e002e */
[----:B------:R2:W3:Y:S01]  /*2e10*/  MUFU.EX2 R250, R6 ;  /* 0x0000000600fa7308 */ /* 0x0004e20000000800 */
[----:B-1----:R-:W-:Y:S01]  /*2e20*/  IMAD.MOV.U32 R14, RZ, RZ, R44 ;  /* 0x000000ffff0e7224 */ /* 0x002fe200078e002c */
[----:B--2---:R-:W-:Y:S02]  /*2e30*/  MOV R6, R150 ;  /* 0x0000009600067202 */ /* 0x004fe40000000f00 */
[----:B------:R-:W-:Y:S02]  /*2e40*/  @!P0 FSEL R6, R150, -INF , !P4 ;  /* 0xff80000096068808 */ /* 0x000fe40006000000 */
[-C--:B------:R-:W-:Y:S03]  /*2e50*/  @!P0 ISETP.GE.AND P4, PT, R12, R8.reuse, PT ;  /* 0x000000080c00820c */ /* 0x080fe60003f86270 */
[----:B------:R-:W-:Y:S01]  /*2e60*/  FFMA.FTZ R6, R6, UR17, -R9 ;  /* 0x0000001106067c23 */ /* 0x000fe20008010809 */
[----:B------:R-:W-:Y:S02]  /*2e70*/  @!P0 FSEL R7, R46, -INF , !P4 ;  /* 0xff8000002e078808 */ /* 0x000fe40006000000 */
[----:B------:R-:W-:Y:S01]  /*2e80*/  @!P0 ISETP.GE.AND P4, PT, R13, R5, PT ;  /* 0x000000050d00820c */ /* 0x000fe20003f86270 */
[----:B------:R1:W-:Y:S01]  /*2e90*/  MUFU.EX2 R50, R6 ;  /* 0x0000000600327308 */ /* 0x0003e20000000800 */
[----:B------:R-:W-:Y:S02]  /*2ea0*/  IMAD.MOV.U32 R13, RZ, RZ, R45 ;  /* 0x000000ffff0d7224 */ /* 0x000fe400078e002d */
[----:B------:R-:W-:Y:S07]  /*2eb0*/  FFMA.FTZ R7, R7, UR17, -R9 ;  /* 0x0000001107077c23 */ /* 0x000fee0008010809 */
[----:B------:R2:W-:Y:S01]  /*2ec0*/  MUFU.EX2 R49, R7 ;  /* 0x0000000700317308 */ /* 0x0005e20000000800 */
[----:B-1----:R-:W-:Y:S02]  /*2ed0*/  MOV R6, R155 ;  /* 0x0000009b00067202 */ /* 0x002fe40000000f00 */
[----:B------:R-:W-:Y:S02]  /*2ee0*/  @!P0 FSEL R6, R155, -INF , !P4 ;  /* 0xff8000009b068808 */ /* 0x000fe40006000000 */
[-C--:B------:R-:W-:Y:S01]  /*2ef0*/  @!P0 ISETP.GE.AND P4, PT, R12, R5.reuse, PT ;  /* 0x000000050c00820c */ /* 0x080fe20003f86270 */
[----:B------:R-:W-:Y:S02]  /*2f00*/  IMAD.MOV.U32 R12, RZ, RZ, R160 ;  /* 0x000000ffff0c7224 */ /* 0x000fe400078e00a0 */
[--C-:B------:R-:W-:Y:S01]  /*2f10*/  FFMA.FTZ R6, R6, UR17, -R11.reuse ;  /* 0x0000001106067c23 */ /* 0x100fe2000801080b */
[----:B------:R-:W-:Y:S02]  /*2f20*/  @!P0 FSEL R12, R160, -INF , !P4 ;  /* 0xff800000a00c8808 */ /* 0x000fe40006000000 */
[----:B--2---:R-:W-:Y:S01]  /*2f30*/  @!P0 IADD3 R7, PT, PT, R0, 0x10, RZ ;  /* 0x0000001000078810 */ /* 0x004fe20007ffe0ff */
[----:B------:R1:W-:Y:S02]  /*2f40*/  MUFU.EX2 R232, R6 ;  /* 0x0000000600e87308 */ /* 0x0003e40000000800 */
[----:B------:R-:W-:Y:S01]  /*2f50*/  FFMA.FTZ R12, R12, UR17, -R11 ;  /* 0x000000110c0c7c23 */ /* 0x000fe2000801080b */
[-C--:B------:R-:W-:Y:S04]  /*2f60*/  @!P0 ISETP.GE.AND P4, PT, R7, R8.reuse, PT ;  /* 0x000000080700820c */ /* 0x080fe80003f86270 */
[----:B------:R-:W-:Y:S03]  /*2f70*/  @!P0 FSEL R13, R45, -INF , !P4 ;  /* 0xff8000002d0d8808 */ /* 0x000fe60006000000 */
[----:B------:R2:W4:Y:S01]  /*2f80*/  MUFU.EX2 R235, R12 ;  /* 0x0000000c00eb7308 */ /* 0x0005220000000800 */
[----:B-1----:R-:W-:Y:S04]  /*2f90*/  @!P0 IADD3 R6, PT, PT, R0, 0x11, RZ ;  /* 0x0000001100068810 */ /* 0x002fe80007ffe0ff */
[----:B------:R-:W-:Y:S01]  /*2fa0*/  @!P0 ISETP.GE.AND P4, PT, R6, R8, PT ;  /* 0x000000080600820c */ /* 0x000fe20003f86270 */
[--C-:B--2---:R-:W-:Y:S03]  /*2fb0*/  FFMA.FTZ R12, R13, UR17, -R9.reuse ;  /* 0x000000110d0c7c23 */ /* 0x104fe60008010809 */
[----:B------:R-:W-:Y:S02]  /*2fc0*/  @!P0 FSEL R14, R44, -INF , !P4 ;  /* 0xff8000002c0e8808 */ /* 0x000fe40006000000 */
[----:B------:R-:W-:Y:S01]  /*2fd0*/  @!P0 ISETP.GE.AND P4, PT, R7, R5, PT ;  /* 0x000000050700820c */ /* 0x000fe20003f86270 */
[----:B------:R1:W-:Y:S02]  /*2fe0*/  MUFU.EX2 R48, R12 ;  /* 0x0000000c00307308 */ /* 0x0003e40000000800 */
[----:B------:R-:W-:Y:S01]  /*2ff0*/  FFMA.FTZ R13, R14, UR17, -R9 ;  /* 0x000000110e0d7c23 */ /* 0x000fe20008010809 */
[----:B------:R-:W-:Y:S04]  /*3000*/  MOV R14, 0x10 ;  /* 0x00000010000e7802 */ /* 0x000fe80000000f00 */
[----:B------:R-:W-:Y:S03]  /*3010*/  SEL R14, R14, 0xfffffff0, !P2 ;  /* 0xfffffff00e0e7807 */ /* 0x000fe60005000000 */
[----:B------:R2:W-:Y:S01]  /*3020*/  MUFU.EX2 R47, R13 ;  /* 0x0000000d002f7308 */ /* 0x0005e20000000800 */
[----:B-1----:R-:W-:Y:S02]  /*3030*/  MOV R12, R151 ;  /* 0x00000097000c7202 */ /* 0x002fe40000000f00 */
[----:B------:R-:W-:Y:S02]  /*3040*/  @!P0 FSEL R12, R151, -INF , !P4 ;  /* 0xff800000970c8808 */ /* 0x000fe40006000000 */
[----:B------:R-:W-:Y:S03]  /*3050*/  @!P0 ISETP.GE.AND P4, PT, R6, R5, PT ;  /* 0x000000050600820c */ /* 0x000fe60003f86270 */
[--C-:B------:R-:W-:Y:S01]  /*3060*/  FFMA.FTZ R12, R12, UR17, -R11.reuse ;  /* 0x000000110c0c7c23 */ /* 0x100fe2000801080b */
[----:B--2---:R-:W-:Y:S01]  /*3070*/  IMAD.MOV.U32 R13, RZ, RZ, R154 ;  /* 0x000000ffff0d7224 */ /* 0x004fe200078e009a */
[----:B------:R-:W-:Y:S02]  /*3080*/  @!P0 FSEL R13, R154, -INF , !P4 ;  /* 0xff8000009a0d8808 */ /* 0x000fe40006000000 */
[----:B------:R1:W-:Y:S01]  /*3090*/  MUFU.EX2 R158, R12 ;  /* 0x0000000c009e7308 */ /* 0x0003e20000000800 */
[----:B------:R-:W-:Y:S02]  /*30a0*/  @!P0 ISETP.GE.AND P4, PT, R7, R2, PT ;  /* 0x000000020700820c */ /* 0x000fe40003f86270 */
[----:B------:R-:W-:Y:S07]  /*30b0*/  FFMA.FTZ R13, R13, UR17, -R11 ;  /* 0x000000110d0d7c23 */ /* 0x000fee000801080b */
[----:B------:R2:W4:Y:S01]  /*30c0*/  MUFU.EX2 R159, R13 ;  /* 0x0000000d009f7308 */ /* 0x0005220000000800 */
[----:B-1----:R-:W-:Y:S02]  /*30d0*/  MOV R12, R162 ;  /* 0x000000a2000c7202 */ /* 0x002fe40000000f00 */
[----:B------:R-:W-:Y:S02]  /*30e0*/  @!P0 FSEL R12, R162, -INF , !P4 ;  /* 0xff800000a20c8808 */ /* 0x000fe40006000000 */
[----:B------:R-:W-:Y:S03]  /*30f0*/  @!P0 ISETP.GE.AND P4, PT, R6, R2, PT ;  /* 0x000000020600820c */ /* 0x000fe60003f86270 */
[----:B------:R-:W-:Y:S01]  /*3100*/  FFMA.FTZ R12, R12, UR17, -R3 ;  /* 0x000000110c0c7c23 */ /* 0x000fe20008010803 */
[----:B--2---:R-:W-:Y:S01]  /*3110*/  IMAD.MOV.U32 R13, RZ, RZ, R161 ;  /* 0x000000ffff0d7224 */ /* 0x004fe200078e00a1 */
[----:B------:R-:W-:Y:S02]  /*3120*/  @!P0 FSEL R13, R161, -INF , !P4 ;  /* 0xff800000a10d8808 */ /* 0x000fe40006000000 */
[----:B------:R1:W-:Y:S01]  /*3130*/  MUFU.EX2 R242, R12 ;  /* 0x0000000c00f27308 */ /* 0x0003e20000000800 */
[-C--:B------:R-:W-:Y:S02]  /*3140*/  @!P0 ISETP.GE.AND P4, PT, R7, R10.reuse, PT ;  /* 0x0000000a0700820c */ /* 0x080fe40003f86270 */
[----:B------:R-:W-:Y:S02]  /*3150*/  MOV R7, R171 ;  /* 0x000000ab00077202 */ /* 0x000fe40000000f00 */
[----:B------:R-:W-:Y:S02]  /*3160*/  @!P0 FSEL R7, R171, -INF , !P4 ;  /* 0xff800000ab078808 */ /* 0x000fe40006000000 */
[----:B------:R-:W-:Y:S01]  /*3170*/  @!P0 ISETP.GE.AND P4, PT, R6, R10, PT ;  /* 0x0000000a0600820c */ /* 0x000fe20003f86270 */
[----:B------:R-:W-:Y:S05]  /*3180*/  @!P0 VIADD R6, R0, 0x18 ;  /* 0x0000001800068836 */ /* 0x000fea0000000000 */
[C---:B------:R-:W-:Y:S02]  /*3190*/  @!P0 ISETP.GE.AND P5, PT, R6.reuse, R2, PT ;  /* 0x000000020600820c */ /* 0x040fe40003fa6270 */
[-C--:B------:R-:W-:Y:S01]  /*31a0*/  @!P0 ISETP.GE.AND P6, PT, R6, R8.reuse, PT ;  /* 0x000000080600820c */ /* 0x080fe20003fc6270 */
[----:B-1----:R-:W-:Y:S01]  /*31b0*/  FFMA.FTZ R12, R13, UR17, -R3 ;  /* 0x000000110d0c7c23 */ /* 0x002fe20008010803 */
[--C-:B------:R-:W-:Y:S01]  /*31c0*/  FFMA.FTZ R13, R7, UR17, -R4.reuse ;  /* 0x00000011070d7c23 */ /* 0x100fe20008010804 */
[----:B------:R-:W-:Y:S01]  /*31d0*/  @!P0 IADD3 R7, PT, PT, R0, 0x19, RZ ;  /* 0x0000001900078810 */ /* 0x000fe20007ffe0ff */
[----:B------:R-:W-:Y:S01]  /*31e0*/  IMAD.MOV.U32 R0, RZ, RZ, R153 ;  /* 0x000000ffff007224 */ /* 0x000fe200078e0099 */
[----:B------:R1:W-:Y:S01]  /*31f0*/  MUFU.EX2 R240, R12 ;  /* 0x0000000c00f07308 */ /* 0x0003e20000000800 */
[----:B------:R-:W-:Y:S02]  /*3200*/  @!P0 FSEL R0, R153, -INF , !P5 ;  /* 0xff80000099008808 */ /* 0x000fe40006800000 */
[C---:B------:R-:W-:Y:S03]  /*3210*/  @!P0 ISETP.GE.AND P5, PT, R7.reuse, R8, PT ;  /* 0x000000080700820c */ /* 0x040fe60003fa6270 */
[----:B------:R-:W-:Y:S04]  /*3220*/  FFMA.FTZ R0, R0, UR17, -R3 ;  /* 0x0000001100007c23 */ /* 0x000fe80008010803 */
[----:B------:R2:W-:Y:S10]  /*3230*/  MUFU.EX2 R247, R13 ;  /* 0x0000000d00f77308 */ /* 0x0005f40000000800 */
[----:B------:R3:W-:Y:S01]  /*3240*/  MUFU.EX2 R239, R0 ;  /* 0x0000000000ef7308 */ /* 0x0007e20000000800 */
[----:B-1----:R-:W-:Y:S02]  /*3250*/  MOV R12, R170 ;  /* 0x000000aa000c7202 */ /* 0x002fe40000000f00 */
[----:B------:R-:W-:Y:S02]  /*3260*/  @!P0 FSEL R12, R170, -INF , !P4 ;  /* 0xff800000aa0c8808 */ /* 0x000fe40006000000 */
[----:B------:R-:W-:Y:S02]  /*3270*/  @!P0 ISETP.GE.AND P4, PT, R7, R2, PT ;  /* 0x000000020700820c */ /* 0x000fe40003f86270 */
[----:B------:R-:W-:Y:S01]  /*3280*/  LOP3.LUT R2, R168, 0x1c0, RZ, 0xc0, !PT ;  /* 0x000001c0a8027812 */ /* 0x000fe200078ec0ff */
[----:B------:R-:W-:Y:S03]  /*3290*/  FFMA.FTZ R12, R12, UR17, -R4 ;  /* 0x000000110c0c7c23 */ /* 0x000fe60008010804 */
[----:B--2---:R-:W-:Y:S01]  /*32a0*/  LOP3.LUT R13, R2, 0x38, R18, 0xf8, !PT ;  /* 0x00000038020d7812 */ /* 0x004fe200078ef812 */
[----:B------:R1:W-:Y:S01]  /*32b0*/  MUFU.EX2 R246, R12 ;  /* 0x0000000c00f67308 */ /* 0x0003e20000000800 */
[----:B------:R-:W-:Y:S02]  /*32c0*/  LOP3.LUT R2, R223, 0x20, RZ, 0xc0, !PT ;  /* 0x00000020df027812 */ /* 0x000fe400078ec0ff */
[----:B---3--:R-:W-:Y:S02]  /*32d0*/  MOV R0, R43 ;  /* 0x0000002b00007202 */ /* 0x008fe40000000f00 */
[----:B------:R-:W-:Y:S02]  /*32e0*/  @!P0 FSEL R0, R43, -INF , !P6 ;  /* 0xff8000002b008808 */ /* 0x000fe40007000000 */
[----:B------:R-:W-:Y:S02]  /*32f0*/  @!P0 ISETP.GE.AND P6, PT, R7, R5, PT ;  /* 0x000000050700820c */ /* 0x000fe40003fc6270 */
[----:B------:R-:W-:Y:S01]  /*3300*/  LOP3.LUT R13, R17, R13, R2, 0xf6, !PT ;  /* 0x0000000d110d7212 */ /* 0x000fe200078ef602 */
[----:B------:R-:W-:Y:S01]  /*3310*/  IMAD.MOV.U32 R2, RZ, RZ, R38 ;  /* 0x000000ffff027224 */ /* 0x000fe200078e0026 */
[----:B------:R-:W-:Y:S02]  /*3320*/  @!P0 FSEL R2, R38, -INF , !P5 ;  /* 0xff80000026028808 */ /* 0x000fe40006800000 */
[----:B------:R-:W-:Y:S01]  /*3330*/  LEA R142, R13, UR4, 0x1 ;  /* 0x000000040d8e7c11 */ /* 0x000fe2000f8e08ff */
[----:B-1----:R-:W-:Y:S01]  /*3340*/  IMAD.MOV.U32 R12, RZ, RZ, R152 ;  /* 0x000000ffff0c7224 */ /* 0x002fe200078e0098 */
[----:B------:R-:W-:Y:S02]  /*3350*/  @!P0 FSEL R12, R152, -INF , !P4 ;  /* 0xff800000980c8808 */ /* 0x000fe40006000000 */
[----:B------:R-:W-:Y:S01]  /*3360*/  @!P0 ISETP.GE.AND P4, PT, R6, R5, PT ;  /* 0x000000050600820c */ /* 0x000fe20003f86270 */
[----:B------:R-:W-:Y:S01]  /*3370*/  FFMA.FTZ R5, R0, UR17, -R9 ;  /* 0x0000001100057c23 */ /* 0x000fe20008010809 */
[----:B------:R-:W-:Y:S01]  /*3380*/  LOP3.LUT R0, R168, 0x200, RZ, 0xc0, !PT ;  /* 0x00000200a8007812 */ /* 0x000fe200078ec0ff */
[----:B------:R-:W-:Y:S01]  /*3390*/  FFMA.FTZ R3, R12, UR17, -R3 ;  /* 0x000000110c037c23 */ /* 0x000fe20008010803 */
[----:B------:R-:W-:Y:S01]  /*33a0*/  FFMA.FTZ R9, R2, UR17, -R9 ;  /* 0x0000001102097c23 */ /* 0x000fe20008010809 */
[----:B------:R1:W-:Y:S01]  /*33b0*/  MUFU.EX2 R42, R5 ;  /* 0x00000005002a7308 */ /* 0x0003e20000000800 */
[----:B------:R-:W-:Y:S01]  /*33c0*/  LOP3.LUT R2, R0, 0x120, R229, 0xf8, !PT ;  /* 0x0000012000027812 */ /* 0x000fe200078ef8e5 */
[----:B------:R-:W-:Y:S01]  /*33d0*/  VIADD R8, R142, 0x13000 ;  /* 0x000130008e087836 */ /* 0x000fe20000000000 */
[----:B------:R-:W-:Y:S02]  /*33e0*/  @!P0 ISETP.GE.AND P5, PT, R6, R10, PT ;  /* 0x0000000a0600820c */ /* 0x000fe40003fa6270 */
[----:B------:R-:W-:Y:S02]  /*33f0*/  MOV R6, R146 ;  /* 0x0000009200067202 */ /* 0x000fe40000000f00 */
[----:B------:R-:W-:Y:S03]  /*3400*/  @!P0 FSEL R6, R146, -INF , !P6 ;  /* 0xff80000092068808 */ /* 0x000fe60007000000 */
[----:B------:R2:W-:Y:S01]  /*3410*/  MUFU.EX2 R238, R3 ;  /* 0x0000000300ee7308 */ /* 0x0005e20000000800 */
[----:B------:R-:W-:Y:S01]  /*3420*/  IADD3 R143, PT, PT, R142, 0x13020, RZ ;  /* 0x000130208e8f7810 */ /* 0x000fe20007ffe0ff */
[----:B------:R-:W-:Y:S01]  /*3430*/  @P3 VIADD R143, R8, 0xffffffe0 ;  /* 0xffffffe0088f3836 */ /* 0x000fe20000000000 */
[----:B------:R-:W-:Y:S07]  /*3440*/  F2FP.F16.F32.PACK_AB R8, R248, R249 ;  /* 0x000000f9f808723e */ /* 0x000fee00000000ff */
[----:B------:R3:W4:Y:S01]  /*3450*/  MUFU.EX2 R41, R9 ;  /* 0x0000000900297308 */ /* 0x0007220000000800 */
[----:B-1----:R-:W-:Y:S01]  /*3460*/  IMAD.MOV.U32 R5, RZ, RZ, R147 ;  /* 0x000000ffff057224 */ /* 0x002fe200078e0093 */
[----:B------:R-:W-:Y:S02]  /*3470*/  @!P0 FSEL R5, R147, -INF , !P4 ;  /* 0xff80000093058808 */ /* 0x000fe40006000000 */
[----:B------:R-:W-:Y:S01]  /*3480*/  @!P0 ISETP.GE.AND P4, PT, R7, R10, PT ;  /* 0x0000000a0700820c */ /* 0x000fe20003f86270 */
[----:B------:R-:W-:Y:S02]  /*3490*/  IMAD.MOV.U32 R7, RZ, RZ, R163 ;  /* 0x000000ffff077224 */ /* 0x000fe400078e00a3 */
[--C-:B------:R-:W-:Y:S01]  /*34a0*/  FFMA.FTZ R5, R5, UR17, -R11.reuse ;  /* 0x0000001105057c23 */ /* 0x100fe2000801080b */
[----:B------:R-:W-:Y:S01]  /*34b0*/  FFMA.FTZ R11, R6, UR17, -R11 ;  /* 0x00000011060b7c23 */ /* 0x000fe2000801080b */
[----:B--2---:R-:W-:Y:S02]  /*34c0*/  LOP3.LUT R3, R169, 0x18, RZ, 0xc0, !PT ;  /* 0x00000018a9037812 */ /* 0x004fe400078ec0ff */
[----:B------:R1:W-:Y:S01]  /*34d0*/  MUFU.EX2 R157, R5 ;  /* 0x00000005009d7308 */ /* 0x0003e20000000800 */
[----:B------:R-:W-:Y:S02]  /*34e0*/  MOV R6, R164 ;  /* 0x000000a400067202 */ /* 0x000fe40000000f00 */
[----:B------:R-:W-:Y:S02]  /*34f0*/  LOP3.LUT R0, R3, 0xc0, R229, 0xf8, !PT ;  /* 0x000000c003007812 */ /* 0x000fe400078ef8e5 */
[----:B------:R-:W-:Y:S02]  /*3500*/  @!P0 FSEL R6, R164, -INF , !P5 ;  /* 0xff800000a4068808 */ /* 0x000fe40006800000 */
[----:B------:R-:W-:Y:S03]  /*3510*/  LOP3.LUT R0, R2, R0, R149, 0xf6, !PT ;  /* 0x0000000002007212 */ /* 0x000fe600078ef695 */
[----:B------:R-:W2:Y:S01]  /*3520*/  MUFU.EX2 R156, R11 ;  /* 0x0000000b009c7308 */ /* 0x000ea20000000800 */
[----:B------:R-:W-:Y:S01]  /*3530*/  F2FP.F16.F32.PACK_AB R2, R39, R40 ;  /* 0x000000282702723e */ /* 0x000fe200000000ff */
[--C-:B------:R-:W-:Y:S01]  /*3540*/  FFMA.FTZ R6, R6, UR17, -R4.reuse ;  /* 0x0000001106067c23 */ /* 0x100fe20008010804 */
[----:B------:R-:W-:Y:S02]  /*3550*/  @!P0 FSEL R7, R163, -INF , !P4 ;  /* 0xff800000a3078808 */ /* 0x000fe40006000000 */
[----:B---3--:R-:W-:Y:S01]  /*3560*/  F2FP.F16.F32.PACK_AB R9, R250, R251 ;  /* 0x000000fbfa09723e */ /* 0x008fe200000000ff */
[----:B------:R3:W-:Y:S01]  /*3570*/  STS [R142+0x13400], R2 ;  /* 0x013400028e007388 */ /* 0x0007e20000000800 */
[----:B------:R-:W-:Y:S03]  /*3580*/  LEA R0, R0, UR4, 0x1 ;  /* 0x0000000400007c11 */ /* 0x000fe6000f8e08ff */
[----:B------:R2:W-:Y:S01]  /*3590*/  MUFU.EX2 R243, R6 ;  /* 0x0000000600f37308 */ /* 0x0005e20000000800 */
[----:B-1----:R-:W-:Y:S01]  /*35a0*/  F2FP.F16.F32.PACK_AB R5, R51, R148 ;  /* 0x000000943305723e */ /* 0x002fe200000000ff */
[----:B------:R-:W-:Y:S01]  /*35b0*/  FFMA.FTZ R4, R7, UR17, -R4 ;  /* 0x0000001107047c23 */ /* 0x000fe20008010804 */
[----:B----4-:R-:W-:Y:S03]  /*35c0*/  F2FP.F16.F32.PACK_AB R7, R235, R232 ;  /* 0x000000e8eb07723e */ /* 0x010fe600000000ff */
[----:B------:R1:W-:Y:S04]  /*35d0*/  STS [R142+0x13000], R5 ;  /* 0x013000058e007388 */ /* 0x0003e80000000800 */
[----:B------:R4:W1:Y:S01]  /*35e0*/  MUFU.EX2 R241, R4 ;  /* 0x0000000400f17308 */ /* 0x0008620000000800 */
[----:B--2---:R-:W-:Y:S01]  /*35f0*/  F2FP.F16.F32.PACK_AB R6, R252, R16 ;  /* 0x00000010fc06723e */ /* 0x004fe200000000ff */
[C---:B---3--:R-:W-:Y:S01]  /*3600*/  IMAD.IADD R2, R14.reuse, 0x1, R142 ;  /* 0x000000010e027824 */ /* 0x048fe200078e028e */
[----:B----4-:R-:W-:Y:S04]  /*3610*/  IADD3 R4, PT, PT, R14, R143, RZ ;  /* 0x0000008f0e047210 */ /* 0x010fe80007ffe0ff */
[----:B------:R2:W-:Y:S01]  /*3620*/  STS [R2+0x13400], R7 ;  /* 0x0134000702007388 */ /* 0x0005e20000000800 */
[----:B-1----:R-:W-:Y:S05]  /*3630*/  F2FP.F16.F32.PACK_AB R5, R49, R50 ;  /* 0x000000323105723e */ /* 0x002fea00000000ff */
[----:B------:R1:W-:Y:S04]  /*3640*/  STS [R2+0x13000], R5 ;  /* 0x0130000502007388 */ /* 0x0003e80000000800 */
[----:B------:R3:W-:Y:S04]  /*3650*/  STS [R142+0x14000], R8 ;  /* 0x014000088e007388 */ /* 0x0007e80000000800 */
[----:B------:R4:W-:Y:S04]  /*3660*/  STS [R142+0x14400], R6 ;  /* 0x014400068e007388 */ /* 0x0009e80000000800 */
[----:B------:R-:W-:Y:S01]  /*3670*/  STS [R2+0x14400], R9 ;  /* 0x0144000902007388 */ /* 0x000fe20000000800 */
[----:B--2---:R-:W-:Y:S02]  /*3680*/  F2FP.F16.F32.PACK_AB R7, R159, R158 ;  /* 0x0000009e9f07723e */ /* 0x004fe400000000ff */
[----:B-1----:R-:W-:Y:S02]  /*3690*/  F2FP.F16.F32.PACK_AB R5, R244, R245 ;  /* 0x000000f5f405723e */ /* 0x002fe400000000ff */
[----:B---3--:R-:W-:Y:S03]  /*36a0*/  F2FP.F16.F32.PACK_AB R8, R47, R48 ;  /* 0x000000302f08723e */ /* 0x008fe600000000ff */
[----:B------:R1:W-:Y:S01]  /*36b0*/  STS [R2+0x14000], R5 ;  /* 0x0140000502007388 */ /* 0x0003e20000000800 */
[----:B----4-:R-:W-:Y:S03]  /*36c0*/  F2FP.F16.F32.PACK_AB R6, R41, R42 ;  /* 0x0000002a2906723e */ /* 0x010fe600000000ff */
[----:B------:R-:W-:Y:S04]  /*36d0*/  STS [R143], R8 ;  /* 0x000000088f007388 */ /* 0x000fe80000000800 */
[----:B------:R2:W-:Y:S04]  /*36e0*/  STS [R143+0x400], R7 ;  /* 0x000400078f007388 */ /* 0x0005e80000000800 */
[----:B------:R3:W-:Y:S01]  /*36f0*/  STS [R4], R6 ;  /* 0x0000000604007388 */ /* 0x0007e20000000800 */
[----:B-1----:R-:W-:Y:S02]  /*3700*/  F2FP.F16.F32.PACK_AB R5, R156, R157 ;  /* 0x0000009d9c05723e */ /* 0x002fe400000000ff */
[----:B------:R-:W-:Y:S03]  /*3710*/  F2FP.F16.F32.PACK_AB R2, R241, R243 ;  /* 0x000000f3f102723e */ /* 0x000fe600000000ff */
[----:B------:R1:W-:Y:S01]  /*3720*/  STS [R4+0x400], R5 ;  /* 0x0004000504007388 */ /* 0x0003e20000000800 */
[----:B--2---:R-:W-:Y:S02]  /*3730*/  F2FP.F16.F32.PACK_AB R7, R240, R242 ;  /* 0x000000f2f007723e */ /* 0x004fe400000000ff */
[----:B---3--:R-:W-:Y:S03]  /*3740*/  F2FP.F16.F32.PACK_AB R6, R246, R247 ;  /* 0x000000f7f606723e */ /* 0x008fe600000000ff */
[----:B------:R-:W-:Y:S04]  /*3750*/  STS [R143+0x1000], R7 ;  /* 0x001000078f007388 */ /* 0x000fe80000000800 */
[----:B------:R-:W-:Y:S04]  /*3760*/  STS [R143+0x1400], R6 ;  /* 0x001400068f007388 */ /* 0x000fe80000000800 */
[----:B------:R2:W-:Y:S01]  /*3770*/  STS [R4+0x1400], R2 ;  /* 0x0014000204007388 */ /* 0x0005e20000000800 */
[----:B-1----:R-:W-:Y:S05]  /*3780*/  F2FP.F16.F32.PACK_AB R5, R238, R239 ;  /* 0x000000efee05723e */ /* 0x002fea00000000ff */
[----:B------:R1:W-:Y:S04]  /*3790*/  STS [R4+0x1000], R5 ;  /* 0x0010000504007388 */ /* 0x0003e80000000800 */
[----:B------:R-:W3:Y:S01]  /*37a0*/  LDSM.16.M88.4 R32, [R0+0x6000] ;  /* 0x006000000020783b */ /* 0x000ee20000000200 */
[C---:B--2---:R-:W-:Y:S07]  /*37b0*/  IADD3 R2, PT, PT, R0.reuse, 0x6020, RZ ;  /* 0x0000602000027810 */ /* 0x044fee0007ffe0ff */
[----:B------:R-:W2:Y:S01]  /*37c0*/  LDSM.16.M88.4 R28, [R0+0x6800] ;  /* 0x00680000001c783b */ /* 0x000ea20000000200 */
[----:B-1----:R-:W-:Y:S04]  /*37d0*/  VIADD R4, R0, 0x6000 ;  /* 0x0000600000047836 */ /* 0x002fe80000000000 */
[----:B------:R-:W-:Y:S05]  /*37e0*/  @P2 VIADD R2, R4, 0xffffffe0 ;  /* 0xffffffe004022836 */ /* 0x000fea0000000000 */
[----:B------:R-:W1:Y:S08]  /*37f0*/  LDSM.16.M88.4 R132, [R2] ;  /* 0x000000000284783b */ /* 0x000e700000000200 */
        /* <DEDUP_REMOVED lines=39> */
[----:B--2---:R-:W-:Y:S04]  /*3a70*/  MOV R0, R145 ;  /* 0x0000009100007202 */ /* 0x004fe80000000f00 */
[-C--:B-1----:R-:W-:Y:S08]  /*3a80*/  HMMA.16816.F32 R4, R136, R204.reuse, R4 ;  /* 0x000000cc8804723c */ /* 0x082ff00000001804 */
[C---:B---3--:R-:W-:Y:S08]  /*3a90*/  HMMA.16816.F32 R8, R132.reuse, R204, R8 ;  /* 0x000000cc8408723c */ /* 0x048ff00000001808 */
[-C--:B------:R-:W-:Y:S08]  /*3aa0*/  HMMA.16816.F32 R12, R132, R206.reuse, R12 ;  /* 0x000000ce840c723c */ /* 0x080ff0000000180c */
[C---:B------:R-:W-:Y:S08]  /*3ab0*/  HMMA.16816.F32 R16, R136.reuse, R206, R16 ;  /* 0x000000ce8810723c */ /* 0x040ff00000001810 */
[-C--:B------:R-:W-:Y:S08]  /*3ac0*/  HMMA.16816.F32 R20, R136, R208.reuse, R20 ;  /* 0x000000d08814723c */ /* 0x080ff00000001814 */
[C---:B------:R-:W-:Y:S08]  /*3ad0*/  HMMA.16816.F32 R24, R132.reuse, R208, R24 ;  /* 0x000000d08418723c */ /* 0x040ff00000001818 */
[-C--:B------:R-:W-:Y:S01]  /*3ae0*/  HMMA.16816.F32 R28, R132, R210.reuse, R28 ;  /* 0x000000d2841c723c */ /* 0x080fe2000000181c */
[----:B------:R-:W2:Y:S07]  /*3af0*/  LDL R135, [R1+0x24] ;  /* 0x0000240001877983 */ /* 0x000eae0000100800 */
[----:B------:R-:W-:Y:S01]  /*3b00*/  HMMA.16816.F32 R32, R136, R210, R32 ;  /* 0x000000d28820723c */ /* 0x000fe20000001820 */
[----:B------:R-:W-:Y:S03]  /*3b10*/  LDSM.16.M88.4 R136, [R2+0x2800] ;  /* 0x002800000288783b */ /* 0x000fe60000000200 */
[C---:B--2---:R-:W-:Y:S04]  /*3b20*/  LEA R144, P0, R135.reuse, R140, 0x2 ;  /* 0x0000008c87907211 */ /* 0x044fe800078010ff */
[----:B------:R-:W-:Y:S02]  /*3b30*/  LEA.HI.X R145, R135, R141, RZ, 0x2, P0 ;  /* 0x0000008d87917211 */ /* 0x000fe400000f14ff */
[----:B------:R1:W2:Y:S08]  /*3b40*/  LDSM.16.M88.4 R132, [R2+0x2000] ;  /* 0x002000000284783b */ /* 0x0002b00000000200 */
[----:B------:R-:W3:Y:S04]  /*3b50*/  LDG.E R141, desc[UR36][R144.64] ;  /* 0x00000024908d7981 */ /* 0x000ee8000c1e1900 */
[----:B------:R-:W4:Y:S01]  /*3b60*/  LDG.E R140, desc[UR36][R144.64+0x20] ;  /* 0x00002024908c7981 */ /* 0x000f22000c1e1900 */
[----:B-1----:R-:W-:Y:S01]  /*3b70*/  IMAD.MOV.U32 R2, RZ, RZ, R0 ;  /* 0x000000ffff027224 */ /* 0x002fe200078e0000 */
[--C-:B------:R-:W-:Y:S03]  /*3b80*/  SHF.R.U32.HI R0, RZ, 0x4, R228.reuse ;  /* 0x00000004ff007819 */ /* 0x100fe600000116e4 */
[----:B------:R-:W-:Y:S01]  /*3b90*/  FFMA.FTZ R2, -R2, R2, 1 ;  /* 0x3f80000002027423 */ /* 0x000fe20000010102 */
[----:B------:R-:W-:Y:S03]  /*3ba0*/  LOP3.LUT R0, R0, 0x8, RZ, 0xc0, !PT ;  /* 0x0000000800007812 */ /* 0x000fe600078ec0ff */
[----:B------:R-:W-:Y:S01]  /*3bb0*/  FMUL.FTZ R2, R2, UR18 ;  /* 0x0000001202027c20 */ /* 0x000fe20008410000 */
[----:B------:R-:W-:Y:S04]  /*3bc0*/  LOP3.LUT R0, R0, 0x10, R228, 0xf8, !PT ;  /* 0x0000001000007812 */ /* 0x000fe800078ef8e4 */
[----:B------:R-:W-:Y:S01]  /*3bd0*/  LOP3.LUT R0, R0, 0xc0, R229, 0xf8, !PT ;  /* 0x000000c000007812 */ /* 0x000fe200078ef8e5 */
[-C--:B--2---:R-:W-:Y:S05]  /*3be0*/  HMMA.16816.F32 R4, R132, R212.reuse, R4 ;  /* 0x000000d48404723c */ /* 0x084fea0000001804 */
[----:B------:R-:W-:Y:S03]  /*3bf0*/  LOP3.LUT R0, R0, R3, RZ, 0x3c, !PT ;  /* 0x0000000300007212 */ /* 0x000fe600078e3cff */
[C---:B------:R-:W-:Y:S08]  /*3c00*/  HMMA.16816.F32 R8, R136.reuse, R212, R8 ;  /* 0x000000d48808723c */ /* 0x040ff00000001808 */
[-C--:B------:R-:W-:Y:S08]  /*3c10*/  HMMA.16816.F32 R12, R136, R214.reuse, R12 ;  /* 0x000000d6880c723c */ /* 0x080ff0000000180c */
[C---:B------:R-:W-:Y:S08]  /*3c20*/  HMMA.16816.F32 R16, R132.reuse, R214, R16 ;  /* 0x000000d68410723c */ /* 0x040ff00000001810 */
[-C--:B------:R-:W-:Y:S08]  /*3c30*/  HMMA.16816.F32 R20, R132, R216.reuse, R20 ;  /* 0x000000d88414723c */ /* 0x080ff00000001814 */
[C---:B------:R-:W-:Y:S08]  /*3c40*/  HMMA.16816.F32 R24, R136.reuse, R216, R24 ;  /* 0x000000d88818723c */ /* 0x040ff00000001818 */
[-C--:B------:R-:W-:Y:S01]  /*3c50*/  HMMA.16816.F32 R28, R136, R218.reuse, R28 ;  /* 0x000000da881c723c */ /* 0x080fe2000000181c */
[----:B------:R1:W5:Y:S07]  /*3c60*/  LDG.E R136, desc[UR36][R144.64+0x80] ;  /* 0x0000802490887981 */ /* 0x00036e000c1e1900 */
[----:B------:R-:W-:Y:S04]  /*3c70*/  HMMA.16816.F32 R32, R132, R218, R32 ;  /* 0x000000da8420723c */ /* 0x000fe80000001820 */
[C---:B---3--:R-:W-:Y:S01]  /*3c80*/  FADD.FTZ R4, -R141.reuse, R4 ;  /* 0x000000048d047221 */ /* 0x048fe20000010100 */
[C---:B------:R-:W-:Y:S01]  /*3c90*/  FADD.FTZ R137, -R141.reuse, R5 ;  /* 0x000000058d897221 */ /* 0x040fe20000010100 */
[C---:B------:R-:W-:Y:S01]  /*3ca0*/  FADD.FTZ R16, -R141.reuse, R16 ;  /* 0x000000108d107221 */ /* 0x040fe20000010100 */
[----:B------:R-:W-:Y:S01]  /*3cb0*/  FADD.FTZ R17, -R141, R17 ;  /* 0x000000118d117221 */ /* 0x000fe20000010100 */
[----:B------:R-:W-:Y:S01]  /*3cc0*/  FMUL.FTZ R148, R148, R4 ;  /* 0x0000000494947220 */ /* 0x000fe20000410000 */
[----:B------:R-:W-:Y:S01]  /*3cd0*/  FMUL.FTZ R3, R51, R137 ;  /* 0x0000008933037220 */ /* 0x000fe20000410000 */
[----:B------:R1:W5:Y:S01]  /*3ce0*/  LDG.E R4, desc[UR36][R144.64+0xa0] ;  /* 0x0000a02490047981 */ /* 0x000362000c1e1900 */
[----:B------:R-:W-:Y:S01]  /*3cf0*/  FMUL.FTZ R133, R49, R17 ;  /* 0x0000001131857220 */ /* 0x000fe20000410000 */
[----:B------:R-:W-:Y:S01]  /*3d00*/  FFMA.FTZ R17, -R45, R45, 1 ;  /* 0x3f8000002d117423 */ /* 0x000fe2000001012d */
[----:B------:R-:W-:Y:S01]  /*3d10*/  FMUL.FTZ R132, R148, R2 ;  /* 0x0000000294847220 */ /* 0x000fe20000410000 */
[----:B------:R1:W5:Y:S01]  /*3d20*/  LDL.LU R51, [R1+0x74] ;  /* 0x0000740001337983 */ /* 0x0003620000300800 */
[----:B------:R-:W-:Y:S01]  /*3d30*/  FMUL.FTZ R2, R50, R16 ;  /* 0x0000001032027220 */ /* 0x000fe20000410000 */
[C---:B------:R-:W-:Y:S01]  /*3d40*/  FADD.FTZ R20, -R141.reuse, R20 ;  /* 0x000000148d147221 */ /* 0x040fe20000010100 */
[----:B------:R-:W-:Y:S01]  /*3d50*/  FADD.FTZ R21, -R141, R21 ;  /* 0x000000158d157221 */ /* 0x000fe20000010100 */
[----:B------:R1:W5:Y:S01]  /*3d60*/  LDL.LU R50, [R1+0x70] ;  /* 0x0000700001327983 */ /* 0x0003620000300800 */
[----:B------:R-:W-:Y:S01]  /*3d70*/  FFMA.FTZ R16, -R150, R150, 1 ;  /* 0x3f80000096107423 */ /* 0x000fe20000010196 */
[----:B------:R-:W-:Y:S01]  /*3d80*/  FMUL.FTZ R134, R48, R20 ;  /* 0x0000001430867220 */ /* 0x000fe20000410000 */
[----:B------:R-:W-:Y:S01]  /*3d90*/  FMUL.FTZ R135, R47, R21 ;  /* 0x000000152f877220 */ /* 0x000fe20000410000 */
[----:B------:R1:W5:Y:S01]  /*3da0*/  LDL.LU R49, [R1+0x6c] ;  /* 0x00006c0001317983 */ /* 0x0003620000300800 */
[----:B------:R-:W-:Y:S01]  /*3db0*/  FMUL.FTZ R16, R16, UR18 ;  /* 0x0000001210107c20 */ /* 0x000fe20008410000 */
[----:B------:R-:W-:Y:S01]  /*3dc0*/  FFMA.FTZ R20, -R46, R46, 1 ;  /* 0x3f8000002e147423 */ /* 0x000fe2000001012e */
[----:B------:R-:W-:Y:S01]  /*3dd0*/  FFMA.FTZ R21, -R44, R44, 1 ;  /* 0x3f8000002c157423 */ /* 0x000fe2000001012c */
[----:B------:R1:W5:Y:S01]  /*3de0*/  LDL.LU R48, [R1+0x68] ;  /* 0x0000680001307983 */ /* 0x0003620000300800 */
[----:B------:R-:W-:Y:S01]  /*3df0*/  FMUL.FTZ R16, R2, R16 ;  /* 0x0000001002107220 */ /* 0x000fe20000410000 */
[C---:B------:R-:W-:Y:S02]  /*3e00*/  IMAD.SHL.U32 R150, R228.reuse, 0x40, RZ ;  /* 0x00000040e4967824 */ /* 0x040fe400078e00ff */
[----:B------:R-:W-:Y:S01]  /*3e10*/  FFMA.FTZ R5, -R167, R167, 1 ;  /* 0x3f800000a7057423 */ /* 0x000fe200000101a7 */
[----:B------:R1:W5:Y:S01]  /*3e20*/  LDL.LU R47, [R1+0x64] ;  /* 0x00006400012f7983 */ /* 0x0003620000300800 */
[----:B------:R-:W-:Y:S01]  /*3e30*/  SHF.L.U32 R167, R228, 0x3, RZ ;  /* 0x00000003e4a77819 */ /* 0x000fe200000006ff */
[----:B------:R-:W-:Y:S01]  /*3e40*/  FMUL.FTZ R20, R20, UR18 ;  /* 0x0000001214147c20 */ /* 0x000fe20008410000 */
[----:B------:R-:W-:Y:S01]  /*3e50*/  LOP3.LUT R2, R226, 0x30, R223, 0xf8, !PT ;  /* 0x00000030e2027812 */ /* 0x000fe200078ef8df */
[----:B------:R1:W5:Y:S01]  /*3e60*/  LDL.LU R46, [R1+0x60] ;  /* 0x00006000012e7983 */ /* 0x0003620000300800 */
[----:B------:R-:W-:Y:S01]  /*3e70*/  FMUL.FTZ R5, R5, UR18 ;  /* 0x0000001205057c20 */ /* 0x000fe20008410000 */
[----:B------:R-:W-:Y:S01]  /*3e80*/  LOP3.LUT R148, R167, 0x38, RZ, 0xc0, !PT ;  /* 0x00000038a7947812 */ /* 0x000fe200078ec0ff */
[----:B------:R-:W-:Y:S01]  /*3e90*/  FMUL.FTZ R20, R133, R20 ;  /* 0x0000001485147220 */ /* 0x000fe20000410000 */
[----:B------:R1:W5:Y:S01]  /*3ea0*/  LDL.LU R45, [R1+0x5c] ;  /* 0x00005c00012d7983 */ /* 0x0003620000300800 */
[----:B------:R-:W-:Y:S01]  /*3eb0*/  LOP3.LUT R2, R2, 0x1c0, R150, 0xf8, !PT ;  /* 0x000001c002027812 */ /* 0x000fe200078ef896 */
[----:B------:R-:W-:Y:S01]  /*3ec0*/  FMUL.FTZ R5, R3, R5 ;  /* 0x0000000503057220 */ /* 0x000fe20000410000 */
[----:B------:R-:W-:Y:S01]  /*3ed0*/  LOP3.LUT R3, R150, 0x400, RZ, 0xc0, !PT ;  /* 0x0000040096037812 */ /* 0x000fe200078ec0ff */
[----:B------:R1:W5:Y:S01]  /*3ee0*/  LDL.LU R44, [R1+0x58] ;  /* 0x00005800012c7983 */ /* 0x0003620000300800 */
[----:B------:R-:W-:Y:S01]  /*3ef0*/  LOP3.LUT R2, R2, R148, RZ, 0x3c, !PT ;  /* 0x0000009402027212 */ /* 0x000fe200078e3cff */
[----:B------:R-:W-:Y:S01]  /*3f00*/  FMUL.FTZ R17, R17, UR18 ;  /* 0x0000001211117c20 */ /* 0x000fe20008410000 */
[----:B------:R-:W-:Y:S01]  /*3f10*/  FMUL.FTZ R21, R21, UR18 ;  /* 0x0000001215157c20 */ /* 0x000fe20008410000 */
[----:B------:R-:W-:Y:S01]  /*3f20*/  F2FP.F16.F32.PACK_AB R20, R20, R16 ;  /* 0x000000101414723e */ /* 0x000fe200000000ff */
[----:B------:R-:W-:Y:S01]  /*3f30*/  FADD.FTZ R16, -R141, R32 ;  /* 0x000000208d107221 */ /* 0x000fe20000010100 */
[----:B------:R-:W-:Y:S01]  /*3f40*/  LEA R2, R2, R3, 0x1 ;  /* 0x0000000302027211 */ /* 0x000fe200078e08ff */
[----:B------:R-:W-:Y:S01]  /*3f50*/  FMUL.FTZ R3, R134, R17 ;  /* 0x0000001186037220 */ /* 0x000fe20000410000 */
[----:B------:R-:W-:Y:S01]  /*3f60*/  FMUL.FTZ R21, R135, R21 ;  /* 0x0000001587157220 */ /* 0x000fe20000410000 */
[----:B------:R-:W-:Y:S01]  /*3f70*/  FFMA.FTZ R32, -R43, R43, 1 ;  /* 0x3f8000002b207423 */ /* 0x000fe2000001012b */
[----:B------:R-:W-:Y:S01]  /*3f80*/  FFMA.FTZ R17, -R37, R37, 1 ;  /* 0x3f80000025117423 */ /* 0x000fe20000010125 */
[----:B------:R1:W5:Y:S01]  /*3f90*/  LDL.LU R43, [R1+0x54] ;  /* 0x00005400012b7983 */ /* 0x0003620000300800 */
[----:B------:R-:W-:Y:S01]  /*3fa0*/  FADD.FTZ R33, -R141, R33 ;  /* 0x000000218d217221 */ /* 0x000fe20000010100 */
[----:B------:R-:W-:Y:S01]  /*3fb0*/  F2FP.F16.F32.PACK_AB R21, R21, R3 ;  /* 0x000000031515723e */ /* 0x000fe200000000ff */
[----:B------:R-:W-:Y:S01]  /*3fc0*/  FMUL.FTZ R3, R42, R16 ;  /* 0x000000102a037220 */ /* 0x000fe20000410000 */
[----:B------:R-:W-:Y:S01]  /*3fd0*/  FFMA.FTZ R16, -R36, R36, 1 ;  /* 0x3f80000024107423 */ /* 0x000fe20000010124 */
[----:B------:R1:W5:Y:S01]  /*3fe0*/  LDL.LU R42, [R1+0x50] ;  /* 0x00005000012a7983 */ /* 0x0003620000300800 */
[----:B------:R-:W-:Y:S01]  /*3ff0*/  FMUL.FTZ R33, R41, R33 ;  /* 0x0000002129217220 */ /* 0x000fe20000410000 */
[C---:B----4-:R-:W-:Y:S01]  /*4000*/  FADD.FTZ R6, -R140.reuse, R6 ;  /* 0x000000068c067221 */ /* 0x050fe20000010100 */
[----:B------:R-:W-:Y:S01]  /*4010*/  FADD.FTZ R7, -R140, R7 ;  /* 0x000000078c077221 */ /* 0x000fe20000010100 */
[----:B------:R1:W5:Y:S01]  /*4020*/  LDL.LU R41, [R1+0x4c] ;  /* 0x00004c0001297983 */ /* 0x0003620000300800 */
[----:B------:R-:W-:Y:S01]  /*4030*/  FMUL.FTZ R32, R32, UR18 ;  /* 0x0000001220207c20 */ /* 0x000fe20008410000 */
[----:B------:R-:W-:Y:S01]  /*4040*/  FMUL.FTZ R6, R40, R6 ;  /* 0x0000000628067220 */ /* 0x000fe20000410000 */
[----:B------:R-:W-:Y:S01]  /*4050*/  FMUL.FTZ R17, R17, UR18 ;  /* 0x0000001211117c20 */ /* 0x000fe20008410000 */
[----:B------:R1:W5:Y:S01]  /*4060*/  LDL.LU R40, [R1+0x48] ;  /* 0x0000480001287983 */ /* 0x0003620000300800 */
[----:B------:R-:W-:Y:S01]  /*4070*/  FMUL.FTZ R32, R3, R32 ;  /* 0x0000002003207220 */ /* 0x000fe20000410000 */
[----:B------:R-:W-:Y:S01]  /*4080*/  FMUL.FTZ R3, R39, R7 ;  /* 0x0000000727037220 */ /* 0x000fe20000410000 */
[----:B------:R-:W-:Y:S01]  /*4090*/  FFMA.FTZ R7, -R38, R38, 1 ;  /* 0x3f80000026077423 */ /* 0x000fe20000010126 */
[----:B------:R1:W5:Y:S01]  /*40a0*/  LDL.LU R39, [R1+0x44] ;  /* 0x0000440001277983 */ /* 0x0003620000300800 */
[----:B------:R-:W-:Y:S01]  /*40b0*/  FMUL.FTZ R16, R16, UR18 ;  /* 0x0000001210107c20 */ /* 0x000fe20008410000 */
[----:B------:R-:W-:Y:S01]  /*40c0*/  F2FP.F16.F32.PACK_AB R5, R5, R132 ;  /* 0x000000840505723e */ /* 0x000fe200000000ff */
[----:B------:R-:W-:Y:S01]  /*40d0*/  FMUL.FTZ R7, R7, UR18 ;  /* 0x0000001207077c20 */ /* 0x000fe20008410000 */
[----:B------:R1:W5:Y:S01]  /*40e0*/  LDL.LU R38, [R1+0x40] ;  /* 0x0000400001267983 */ /* 0x0003620000300800 */
[----:B------:R-:W-:Y:S01]  /*40f0*/  FMUL.FTZ R17, R6, R17 ;  /* 0x0000001106117220 */ /* 0x000fe20000410000 */
[----:B------:R-:W-:Y:S01]  /*4100*/  FMUL.FTZ R16, R3, R16 ;  /* 0x0000001003107220 */ /* 0x000fe20000410000 */
[----:B------:R-:W-:Y:S01]  /*4110*/  FMUL.FTZ R7, R33, R7 ;  /* 0x0000000721077220 */ /* 0x000fe20000410000 */
[----:B------:R1:W5:Y:S04]  /*4120*/  LDL.LU R37, [R1+0x3c] ;  /* 0x00003c0001257983 */ /* 0x0003680000300800 */
[----:B------:R1:W5:Y:S01]  /*4130*/  LDL.LU R36, [R1+0x38] ;  /* 0x0000380001247983 */ /* 0x0003620000300800 */
[----:B------:R-:W-:Y:S05]  /*4140*/  BRA.U !UP0, `(.L_x_305) ;  /* 0x00000001085c7547 */ /* 0x000fea000b800000 */
[----:B------:R-:W2:Y:S01]  /*4150*/  LDL.LU.64 R134, [R1+0x10] ;  /* 0x0000100001867983 */ /* 0x000ea20000300a00 */
[----:B------:R-:W-:Y:S01]  /*4160*/  IADD3 R6, P0, PT, RZ, -UR34, RZ ;  /* 0x80000022ff067c10 */ /* 0x000fe2000ff1e0ff */
[----:B------:R-:W-:Y:S02]  /*4170*/  ULOP3.LUT UR12, UR48, 0x1, URZ, 0xc0, !UPT ;  /* 0x00000001300c7892 */ /* 0x000fe4000f8ec0ff */
[----:B------:R-:W3:Y:S02]  /*4180*/  LDL.LU R132, [R1+0x20] ;  /* 0x0000200001847983 */ /* 0x000ee40000300800 */
[----:B------:R-:W-:Y:S01]  /*4190*/  IMAD.X R3, RZ, RZ, ~UR13, P0 ;  /* 0x8000000dff037e24 */ /* 0x000fe200080e06ff */
[----:B------:R-:W-:Y:S04]  /*41a0*/  UISETP.NE.U32.AND UP1, UPT, UR12, 0x1, UPT ;  /* 0x000000010c00788c */ /* 0x000fe8000bf25070 */
[----:B------:R-:W-:Y:S01]  /*41b0*/  SHF.R.S64 R6, R6, 0x1f, R3 ;  /* 0x0000001f06067819 */ /* 0x000fe20000001003 */
[----:B------:R-:W-:Y:S06]  /*41c0*/  USEL UR12, UR27, 0x3000, !UP1 ;  /* 0x000030001b0c7887 */ /* 0x000fec000c800000 */
[----:B------:R-:W-:Y:S01]  /*41d0*/  IADD3 R221, PT, PT, R221, UR12, RZ ;  /* 0x0000000cdddd7c10 */ /* 0x000fe2000fffe0ff */
[----:B---3--:R-:W-:Y:S01]  /*41e0*/  VIADD R132, R132, UR12 ;  /* 0x0000000c84847c36 */ /* 0x008fe20008000000 */
[----:B--2---:R-:W-:Y:S04]  /*41f0*/  IADD3 R6, P0, PT, R134, R6, RZ ;  /* 0x0000000686067210 */ /* 0x004fe80007f1e0ff */
[----:B------:R2:W-:Y:S01]  /*4200*/  STL [R1+0x20], R132 ;  /* 0x0000208401007387 */ /* 0x0005e20000100800 */
[----:B------:R-:W-:Y:S02]  /*4210*/  LEA.HI.X.SX32 R3, R3, R135, 0x1, P0 ;  /* 0x0000008703037211 */ /* 0x000fe400000f0eff */
[----:B------:R-:W-:Y:S03]  /*4220*/  MOV R134, R6 ;  /* 0x0000000600867202 */ /* 0x000fe60000000f00 */
[----:B------:R-:W-:Y:S05]  /*4230*/  IMAD.MOV.U32 R135, RZ, RZ, R3 ;  /* 0x000000ffff877224 */ /* 0x000fea00078e0003 */
[----:B------:R-:W-:Y:S01]  /*4240*/  @!PT LDS RZ, [RZ] ;  /* 0x00000000fffff984 */ /* 0x000fe20000000800 */
[----:B------:R-:W-:Y:S01]  /*4250*/  @!PT LDS RZ, [RZ] ;  /* 0x00000000fffff984 */ /* 0x000fe20000000800 */
[----:B------:R-:W-:Y:S01]  /*4260*/  @!PT LDS RZ, [RZ] ;  /* 0x00000000fffff984 */ /* 0x000fe20000000800 */
[----:B------:R2:W-:Y:S04]  /*4270*/  LDGSTS.E.BYPASS.LTC128B.128 [R132], desc[UR36][R134.64] ;  /* 0x0000000086847fae */ /* 0x0005e8000b981a24 */
[----:B------:R2:W-:Y:S04]  /*4280*/  LDGSTS.E.BYPASS.LTC128B.128 [R132+0x1000], desc[UR36][R134.64+0x40] ;  /* 0x0100004086847fae */ /* 0x0005e8000b981a24 */
[----:B------:R2:W-:Y:S04]  /*4290*/  LDGSTS.E.BYPASS.LTC128B.128 [R132+0x2000], desc[UR36][R134.64+0x80] ;  /* 0x0200008086847fae */ /* 0x0005e8000b981a24 */
[----:B------:R2:W-:Y:S04]  /*42a0*/  STL.64 [R1+0x10], R134 ;  /* 0x0000108601007387 */ /* 0x0005e80000100a00 */
[----:B------:R-:W0:Y:S02]  /*42b0*/  LDGDEPBAR ;  /* 0x00000000000079af */ /* 0x000e240000000000 */
.L_x_305:
[----:B--2---:R-:W2:Y:S01]  /*42c0*/  LDL.LU R132, [R1+0x8] ;  /* 0x0000080001847983 */ /* 0x004ea20000300800 */
[C---:B------:R-:W-:Y:S01]  /*42d0*/  FADD.FTZ R19, -R140.reuse, R19 ;  /* 0x000000138c137221 */ /* 0x040fe20000010100 */
[C---:B------:R-:W-:Y:S01]  /*42e0*/  FADD.FTZ R34, -R140.reuse, R34 ;  /* 0x000000228c227221 */ /* 0x040fe20000010100 */
[----:B------:R-:W-:Y:S02]  /*42f0*/  MOV R33, 0x10 ;  /* 0x0000001000217802 */ /* 0x000fe40000000f00 */
[----:B------:R3:W-:Y:S01]  /*4300*/  STS [R142+0xf000], R5 ;  /* 0x00f000058e007388 */ /* 0x0007e20000000800 */
[----:B------:R-:W-:Y:S01]  /*4310*/  FMUL.FTZ R19, R235, R19 ;  /* 0x00000013eb137220 */ /* 0x000fe20000410000 */
[C---:B------:R-:W-:Y:S01]  /*4320*/  FADD.FTZ R3, -R140.reuse, R18 ;  /* 0x000000128c037221 */ /* 0x040fe20000010100 */
[----:B------:R-:W-:Y:S01]  /*4330*/  FMUL.FTZ R34, R157, R34 ;  /* 0x000000229d227220 */ /* 0x000fe20000410000 */
[----:B------:R-:W-:Y:S01]  /*4340*/  F2FP.F16.F32.PACK_AB R18, R7, R32 ;  /* 0x000000200712723e */ /* 0x000fe200000000ff */
[----:B------:R-:W-:Y:S01]  /*4350*/  FADD.FTZ R22, -R140, R22 ;  /* 0x000000168c167221 */ /* 0x000fe20000010100 */
[----:B------:R-:W-:Y:S01]  /*4360*/  F2FP.F16.F32.PACK_AB R6, R16, R17 ;  /* 0x000000111006723e */ /* 0x000fe200000000ff */
[----:B------:R-:W-:Y:S01]  /*4370*/  FMUL.FTZ R7, R232, R3 ;  /* 0x00000003e8077220 */ /* 0x000fe20000410000 */
[----:B------:R-:W-:Y:S01]  /*4380*/  SEL R33, R33, 0xfffffff0, !P1 ;  /* 0xfffffff021217807 */ /* 0x000fe20004800000 */
[----:B------:R-:W-:Y:S01]  /*4390*/  FFMA.FTZ R3, -R155, R155, 1 ;  /* 0x3f8000009b037423 */ /* 0x000fe2000001019b */
[----:B------:R-:W-:Y:S01]  /*43a0*/  FMUL.FTZ R22, R158, R22 ;  /* 0x000000169e167220 */ /* 0x000fe20000410000 */
[----:B------:R4:W-:Y:S01]  /*43b0*/  STS [R142+0xf400], R6 ;  /* 0x00f400068e007388 */ /* 0x0009e20000000800 */
[C---:B------:R-:W-:Y:S01]  /*43c0*/  FADD.FTZ R35, -R140.reuse, R35 ;  /* 0x000000238c237221 */ /* 0x040fe20000010100 */
[----:B------:R-:W-:Y:S01]  /*43d0*/  FMUL.FTZ R32, R3, UR18 ;  /* 0x0000001203207c20 */ /* 0x000fe20008410000 */
[----:B------:R-:W-:Y:S01]  /*43e0*/  FFMA.FTZ R3, -R151, R151, 1 ;  /* 0x3f80000097037423 */ /* 0x000fe20000010197 */
[----:B------:R-:W-:Y:S01]  /*43f0*/  FADD.FTZ R23, -R140, R23 ;  /* 0x000000178c177221 */ /* 0x000fe20000010100 */
[----:B------:R-:W-:Y:S01]  /*4400*/  FMUL.FTZ R35, R156, R35 ;  /* 0x000000239c237220 */ /* 0x000fe20000410000 */
[----:B------:R-:W-:Y:S01]  /*4410*/  FMUL.FTZ R32, R7, R32 ;  /* 0x0000002007207220 */ /* 0x000fe20000410000 */
[----:B------:R-:W-:Y:S01]  /*4420*/  FMUL.FTZ R3, R3, UR18 ;  /* 0x0000001203037c20 */ /* 0x000fe20008410000 */
[----:B------:R-:W-:Y:S01]  /*4430*/  FFMA.FTZ R7, -R154, R154, 1 ;  /* 0x3f8000009a077423 */ /* 0x000fe2000001019a */
[C---:B-----5:R-:W-:Y:S01]  /*4440*/  FADD.FTZ R9, -R136.reuse, R9 ;  /* 0x0000000988097221 */ /* 0x060fe20000010100 */
[----:B------:R-:W-:Y:S01]  /*4450*/  FADD.FTZ R8, -R136, R8 ;  /* 0x0000000888087221 */ /* 0x000fe20000010100 */
[----:B------:R-:W-:Y:S01]  /*4460*/  FMUL.FTZ R22, R22, R3 ;  /* 0x0000000316167220 */ /* 0x000fe20000410000 */
[----:B------:R-:W-:Y:S01]  /*4470*/  FFMA.FTZ R3, -R146, R146, 1 ;  /* 0x3f80000092037423 */ /* 0x000fe20000010192 */
[----:B------:R-:W-:Y:S01]  /*4480*/  FMUL.FTZ R23, R159, R23 ;  /* 0x000000179f177220 */ /* 0x000fe20000410000 */
[----:B---3--:R-:W-:Y:S01]  /*4490*/  FFMA.FTZ R5, -R160, R160, 1 ;  /* 0x3f800000a0057423 */ /* 0x008fe200000101a0 */
[----:B------:R-:W-:Y:S01]  /*44a0*/  FMUL.FTZ R7, R7, UR18 ;  /* 0x0000001207077c20 */ /* 0x000fe20008410000 */
[----:B------:R-:W-:Y:S01]  /*44b0*/  FMUL.FTZ R3, R3, UR18 ;  /* 0x0000001203037c20 */ /* 0x000fe20008410000 */
[----:B------:R-:W-:Y:S01]  /*44c0*/  FADD.FTZ R12, -R136, R12 ;  /* 0x0000000c880c7221 */ /* 0x000fe20000010100 */
[----:B------:R-:W-:Y:S01]  /*44d0*/  FMUL.FTZ R5, R5, UR18 ;  /* 0x0000001205057c20 */ /* 0x000fe20008410000 */
[----:B------:R-:W-:Y:S01]  /*44e0*/  FMUL.FTZ R17, R23, R7 ;  /* 0x0000000717117220 */ /* 0x000fe20000410000 */
[----:B------:R-:W-:Y:S01]  /*44f0*/  FMUL.FTZ R16, R35, R3 ;  /* 0x0000000323107220 */ /* 0x000fe20000410000 */
[----:B------:R-:W-:Y:S01]  /*4500*/  FFMA.FTZ R7, -R166, R166, 1 ;  /* 0x3f800000a6077423 */ /* 0x000fe200000101a6 */
[----:B------:R-:W-:Y:S01]  /*4510*/  FMUL.FTZ R19, R19, R5 ;  /* 0x0000000513137220 */ /* 0x000fe20000410000 */
[----:B------:R-:W-:Y:S01]  /*4520*/  FFMA.FTZ R5, -R147, R147, 1 ;  /* 0x3f80000093057423 */ /* 0x000fe20000010193 */
[----:B------:R-:W-:Y:S01]  /*4530*/  FMUL.FTZ R12, R245, R12 ;  /* 0x0000000cf50c7220 */ /* 0x000fe20000410000 */
[----:B------:R-:W-:Y:S01]  /*4540*/  FMUL.FTZ R7, R7, UR18 ;  /* 0x0000001207077c20 */ /* 0x000fe20008410000 */
[----:B------:R-:W-:Y:S01]  /*4550*/  F2FP.F16.F32.PACK_AB R17, R17, R22 ;  /* 0x000000161111723e */ /* 0x000fe200000000ff */
[----:B------:R-:W-:Y:S01]  /*4560*/  FMUL.FTZ R5, R5, UR18 ;  /* 0x0000001205057c20 */ /* 0x000fe20008410000 */
[----:B------:R-:W-:Y:S01]  /*4570*/  F2FP.F16.F32.PACK_AB R3, R19, R32 ;  /* 0x000000201303723e */ /* 0x000fe200000000ff */
[----:B------:R-:W-:Y:S01]  /*4580*/  FMUL.FTZ R19, R248, R9 ;  /* 0x00000009f8137220 */ /* 0x000fe20000410000 */
[----:B------:R-:W-:Y:S01]  /*4590*/  FFMA.FTZ R9, -R231, R231, 1 ;  /* 0x3f800000e7097423 */ /* 0x000fe200000101e7 */
[----:B------:R-:W-:Y:S01]  /*45a0*/  FMUL.FTZ R34, R34, R5 ;  /* 0x0000000522227220 */ /* 0x000fe20000410000 */
[----:B------:R-:W-:Y:S01]  /*45b0*/  IADD3 R5, PT, PT, R142, R33, RZ ;  /* 0x000000218e057210 */ /* 0x000fe20007ffe0ff */
[C---:B------:R-:W-:Y:S01]  /*45c0*/  FADD.FTZ R13, -R136.reuse, R13 ;  /* 0x0000000d880d7221 */ /* 0x040fe20000010100 */
[----:B------:R-:W-:Y:S01]  /*45d0*/  FMUL.FTZ R9, R9, UR18 ;  /* 0x0000001209097c20 */ /* 0x000fe20008410000 */
[C---:B------:R-:W-:Y:S01]  /*45e0*/  FADD.FTZ R28, -R136.reuse, R28 ;  /* 0x0000001c881c7221 */ /* 0x040fe20000010100 */
[----:B----4-:R-:W-:Y:S01]  /*45f0*/  FFMA.FTZ R6, -R165, R165, 1 ;  /* 0x3f800000a5067423 */ /* 0x010fe200000101a5 */
[----:B------:R3:W-:Y:S01]  /*4600*/  STS [R5+0xf000], R20 ;  /* 0x00f0001405007388 */ /* 0x0007e20000000800 */
[C---:B------:R-:W-:Y:S01]  /*4610*/  FADD.FTZ R24, -R136.reuse, R24 ;  /* 0x0000001888187221 */ /* 0x040fe20000010100 */
[----:B------:R-:W-:Y:S01]  /*4620*/  FADD.FTZ R25, -R136, R25 ;  /* 0x0000001988197221 */ /* 0x000fe20000010100 */
[----:B------:R-:W-:Y:S02]  /*4630*/  FMUL.FTZ R6, R6, UR18 ;  /* 0x0000001206067c20 */ /* 0x000fe40008410000 */
[----:B------:R4:W-:Y:S01]  /*4640*/  STS [R5+0xf400], R3 ;  /* 0x00f4000305007388 */ /* 0x0009e20000000800 */
[----:B------:R-:W-:Y:S01]  /*4650*/  FMUL.FTZ R28, R239, R28 ;  /* 0x0000001cef1c7220 */ /* 0x000fe20000410000 */
[----:B------:R-:W-:Y:S01]  /*4660*/  FMUL.FTZ R13, R244, R13 ;  /* 0x0000000df40d7220 */ /* 0x000fe20000410000 */
[----:B------:R-:W-:Y:S01]  /*4670*/  FMUL.FTZ R24, R242, R24 ;  /* 0x00000018f2187220 */ /* 0x000fe20000410000 */
[----:B------:R-:W-:Y:S01]  /*4680*/  FMUL.FTZ R25, R240, R25 ;  /* 0x00000019f0197220 */ /* 0x000fe20000410000 */
[C---:B------:R-:W-:Y:S01]  /*4690*/  FADD.FTZ R14, -R4.reuse, R14 ;  /* 0x0000000e040e7221 */ /* 0x040fe20000010100 */
[----:B------:R-:W-:Y:S01]  /*46a0*/  FMUL.FTZ R13, R13, R6 ;  /* 0x000000060d0d7220 */ /* 0x000fe20000410000 */
[C---:B------:R-:W-:Y:S01]  /*46b0*/  FADD.FTZ R10, -R4.reuse, R10 ;  /* 0x0000000a040a7221 */ /* 0x040fe20000010100 */
[C---:B------:R-:W-:Y:S01]  /*46c0*/  FADD.FTZ R11, -R4.reuse, R11 ;  /* 0x0000000b040b7221 */ /* 0x040fe20000010100 */
[C---:B------:R-:W-:Y:S01]  /*46d0*/  FADD.FTZ R15, -R4.reuse, R15 ;  /* 0x0000000f040f7221 */ /* 0x040fe20000010100 */
[----:B------:R-:W-:Y:S01]  /*46e0*/  FMUL.FTZ R14, R251, R14 ;  /* 0x0000000efb0e7220 */ /* 0x000fe20000410000 */
[C---:B------:R-:W-:Y:S01]  /*46f0*/  FADD.FTZ R27, -R4.reuse, R27 ;  /* 0x0000001b041b7221 */ /* 0x040fe20000010100 */
[----:B------:R-:W-:Y:S01]  /*4700*/  FADD.FTZ R31, -R4, R31 ;  /* 0x0000001f041f7221 */ /* 0x000fe20000010100 */
[----:B------:R-:W-:Y:S01]  /*4710*/  FMUL.FTZ R15, R250, R15 ;  /* 0x0000000ffa0f7220 */ /* 0x000fe20000410000 */
[----:B------:R-:W-:Y:S01]  /*4720*/  FADD.FTZ R29, -R136, R29 ;  /* 0x0000001d881d7221 */ /* 0x000fe20000010100 */
[----:B------:R-:W-:Y:S01]  /*4730*/  FMUL.FTZ R27, R246, R27 ;  /* 0x0000001bf61b7220 */ /* 0x000fe20000410000 */
[----:B------:R-:W-:Y:S01]  /*4740*/  FFMA.FTZ R6, -R152, R152, 1 ;  /* 0x3f80000098067423 */ /* 0x000fe20000010198 */
[----:B------:R-:W-:Y:S01]  /*4750*/  FMUL.FTZ R31, R241, R31 ;  /* 0x0000001ff11f7220 */ /* 0x000fe20000410000 */
[----:B------:R-:W-:Y:S01]  /*4760*/  FMUL.FTZ R29, R238, R29 ;  /* 0x0000001dee1d7220 */ /* 0x000fe20000410000 */
[----:B------:R-:W-:Y:S01]  /*4770*/  FADD.FTZ R26, -R4, R26 ;  /* 0x0000001a041a7221 */ /* 0x000fe20000010100 */
[----:B------:R-:W-:Y:S01]  /*4780*/  FMUL.FTZ R6, R6, UR18 ;  /* 0x0000001206067c20 */ /* 0x000fe20008410000 */
[----:B---3--:R-:W-:Y:S01]  /*4790*/  FMUL.FTZ R20, R249, R8 ;  /* 0x00000008f9147220 */ /* 0x008fe20000410000 */
[----:B------:R-:W-:Y:S01]  /*47a0*/  FFMA.FTZ R8, -R230, R230, 1 ;  /* 0x3f800000e6087423 */ /* 0x000fe200000101e6 */
[----:B------:R-:W-:Y:S01]  /*47b0*/  FADD.FTZ R30, -R4, R30 ;  /* 0x0000001e041e7221 */ /* 0x000fe20000010100 */
[----:B------:R-:W-:Y:S01]  /*47c0*/  FFMA.FTZ R4, -R164, R164, 1 ;  /* 0x3f800000a4047423 */ /* 0x000fe200000101a4 */
[----:B------:R-:W-:Y:S01]  /*47d0*/  FMUL.FTZ R22, R20, R9 ;  /* 0x0000000914167220 */ /* 0x000fe20000410000 */
[----:B------:R-:W-:Y:S01]  /*47e0*/  FMUL.FTZ R8, R8, UR18 ;  /* 0x0000001208087c20 */ /* 0x000fe20008410000 */
[----:B------:R-:W-:Y:S01]  /*47f0*/  FFMA.FTZ R9, -R162, R162, 1 ;  /* 0x3f800000a2097423 */ /* 0x000fe200000101a2 */
[----:B----4-:R-:W-:Y:S01]  /*4800*/  FFMA.FTZ R3, -R233, R233, 1 ;  /* 0x3f800000e9037423 */ /* 0x010fe200000101e9 */
[----:B------:R-:W-:Y:S01]  /*4810*/  FMUL.FTZ R30, R243, R30 ;  /* 0x0000001ef31e7220 */ /* 0x000fe20000410000 */
[----:B------:R-:W-:Y:S01]  /*4820*/  FMUL.FTZ R20, R19, R8 ;  /* 0x0000000813147220 */ /* 0x000fe20000410000 */
[----:B------:R-:W-:Y:S01]  /*4830*/  FMUL.FTZ R19, R12, R7 ;  /* 0x000000070c137220 */ /* 0x000fe20000410000 */
[----:B------:R-:W-:Y:S01]  /*4840*/  FFMA.FTZ R7, -R153, R153, 1 ;  /* 0x3f80000099077423 */ /* 0x000fe20000010199 */
[----:B------:R-:W-:Y:S01]  /*4850*/  FFMA.FTZ R8, -R161, R161, 1 ;  /* 0x3f800000a1087423 */ /* 0x000fe200000101a1 */
[----:B------:R-:W-:Y:S01]  /*4860*/  FMUL.FTZ R9, R9, UR18 ;  /* 0x0000001209097c20 */ /* 0x000fe20008410000 */
[----:B------:R-:W-:Y:S01]  /*4870*/  FMUL.FTZ R3, R3, UR18 ;  /* 0x0000001203037c20 */ /* 0x000fe20008410000 */
[----:B------:R-:W-:Y:S01]  /*4880*/  FMUL.FTZ R7, R7, UR18 ;  /* 0x0000001207077c20 */ /* 0x000fe20008410000 */
[----:B------:R-:W-:Y:S01]  /*4890*/  FMUL.FTZ R8, R8, UR18 ;  /* 0x0000001208087c20 */ /* 0x000fe20008410000 */
[----:B------:R-:W-:Y:S01]  /*48a0*/  FMUL.FTZ R24, R24, R9 ;  /* 0x0000000918187220 */ /* 0x000fe20000410000 */
[----:B------:R-:W-:Y:S01]  /*48b0*/  FMUL.FTZ R15, R15, R3 ;  /* 0x000000030f0f7220 */ /* 0x000fe20000410000 */
[----:B------:R-:W-:Y:S01]  /*48c0*/  FMUL.FTZ R28, R28, R7 ;  /* 0x000000071c1c7220 */ /* 0x000fe20000410000 */
[----:B------:R-:W-:Y:S01]  /*48d0*/  FFMA.FTZ R7, -R234, R234, 1 ;  /* 0x3f800000ea077423 */ /* 0x000fe200000101ea */
[----:B------:R-:W-:Y:S01]  /*48e0*/  FMUL.FTZ R9, R25, R8 ;  /* 0x0000000819097220 */ /* 0x000fe20000410000 */
[----:B------:R-:W-:Y:S01]  /*48f0*/  F2FP.F16.F32.PACK_AB R8, R13, R19 ;  /* 0x000000130d08723e */ /* 0x000fe200000000ff */
[----:B------:R-:W-:Y:S01]  /*4900*/  FMUL.FTZ R13, R252, R11 ;  /* 0x0000000bfc0d7220 */ /* 0x000fe20000410000 */
[----:B------:R-:W-:Y:S01]  /*4910*/  FMUL.FTZ R7, R7, UR18 ;  /* 0x0000001207077c20 */ /* 0x000fe20008410000 */
[----:B------:R-:W-:Y:S01]  /*4920*/  FFMA.FTZ R11, -R237, R237, 1 ;  /* 0x3f800000ed0b7423 */ /* 0x000fe200000101ed */
[----:B------:R-:W-:Y:S01]  /*4930*/  FFMA.FTZ R3, -R163, R163, 1 ;  /* 0x3f800000a3037423 */ /* 0x000fe200000101a3 */
[----:B------:R-:W-:Y:S01]  /*4940*/  FMUL.FTZ R12, R29, R6 ;  /* 0x000000061d0c7220 */ /* 0x000fe20000410000 */
[----:B------:R-:W-:Y:S01]  /*4950*/  FMUL.FTZ R14, R14, R7 ;  /* 0x000000070e0e7220 */ /* 0x000fe20000410000 */
[----:B------:R-:W-:Y:S01]  /*4960*/  FFMA.FTZ R7, -R170, R170, 1 ;  /* 0x3f800000aa077423 */ /* 0x000fe200000101aa */
[----:B------:R-:W-:Y:S01]  /*4970*/  FMUL.FTZ R11, R11, UR18 ;  /* 0x000000120b0b7c20 */ /* 0x000fe20008410000 */
[----:B------:R-:W-:Y:S01]  /*4980*/  FMUL.FTZ R3, R3, UR18 ;  /* 0x0000001203037c20 */ /* 0x000fe20008410000 */
[----:B------:R-:W-:Y:S01]  /*4990*/  F2FP.F16.F32.PACK_AB R6, R20, R22 ;  /* 0x000000161406723e */ /* 0x000fe200000000ff */
[----:B------:R-:W-:Y:S01]  /*49a0*/  FMUL.FTZ R7, R7, UR18 ;  /* 0x0000001207077c20 */ /* 0x000fe20008410000 */
[----:B------:R-:W-:Y:S01]  /*49b0*/  FMUL.FTZ R4, R4, UR18 ;  /* 0x0000001204047c20 */ /* 0x000fe20008410000 */
[----:B------:R-:W-:Y:S01]  /*49c0*/  FMUL.FTZ R26, R247, R26 ;  /* 0x0000001af71a7220 */ /* 0x000fe20000410000 */
[----:B------:R-:W-:Y:S01]  /*49d0*/  F2FP.F16.F32.PACK_AB R16, R16, R34 ;  /* 0x000000221010723e */ /* 0x000fe200000000ff */
[----:B------:R-:W-:Y:S01]  /*49e0*/  FMUL.FTZ R27, R27, R7 ;  /* 0x000000071b1b7220 */ /* 0x000fe20000410000 */
[----:B------:R-:W-:Y:S01]  /*49f0*/  FMUL.FTZ R7, R31, R3 ;  /* 0x000000031f077220 */ /* 0x000fe20000410000 */
[----:B------:R3:W-:Y:S01]  /*4a00*/  STS [R142+0x10000], R6 ;  /* 0x010000068e007388 */ /* 0x0007e20000000800 */
[----:B------:R-:W-:Y:S01]  /*4a10*/  FMUL.FTZ R30, R30, R4 ;  /* 0x000000041e1e7220 */ /* 0x000fe20000410000 */
[----:B------:R-:W-:Y:S01]  /*4a20*/  F2FP.F16.F32.PACK_AB R4, R15, R14 ;  /* 0x0000000e0f04723e */ /* 0x000fe200000000ff */
[----:B------:R-:W4:Y:S01]  /*4a30*/  LDC R151, c[0x0][0x44c] ;  /* 0x00011300ff977b82 */ /* 0x000f220000000800 */
[----:B------:R-:W-:Y:S01]  /*4a40*/  F2FP.F16.F32.PACK_AB R9, R9, R24 ;  /* 0x000000180909723e */ /* 0x000fe200000000ff */
[----:B------:R-:W3:Y:S01]  /*4a50*/  LDL.LU.64 R152, [R1] ;  /* 0x0000000001987983 */ /* 0x000ee20000300a00 */
[----:B------:R-:W-:Y:S02]  /*4a60*/  F2FP.F16.F32.PACK_AB R12, R12, R28 ;  /* 0x0000001c0c0c723e */ /* 0x000fe400000000ff */
[----:B------:R-:W-:Y:S02]  /*4a70*/  F2FP.F16.F32.PACK_AB R7, R7, R30 ;  /* 0x0000001e0707723e */ /* 0x000fe400000000ff */
[----:B------:R-:W-:Y:S04]  /*4a80*/  LOP3.LUT R0, R0, 0x120, R229, 0xf8, !PT ;  /* 0x0000012000007812 */ /* 0x000fe800078ef8e5 */
[----:B------:R-:W-:Y:S01]  /*4a90*/  LEA R0, R0, UR4, 0x1 ;  /* 0x0000000400007c11 */ /* 0x000fe2000f8e08ff */
[----:B--2---:R-:W-:Y:S01]  /*4aa0*/  FMUL.FTZ R19, R132, R10 ;  /* 0x0000000a84137220 */ /* 0x004fe20000410000 */
[----:B------:R-:W-:Y:S01]  /*4ab0*/  FFMA.FTZ R10, -R236, R236, 1 ;  /* 0x3f800000ec0a7423 */ /* 0x000fe200000101ec */
[----:B----4-:R-:W-:Y:S02]  /*4ac0*/  IMAD R236, R151, UR16, RZ ;  /* 0x0000001097ec7c24 */ /* 0x010fe4000f8e02ff */
[----:B------:R-:W-:Y:S01]  /*4ad0*/  FMUL.FTZ R19, R19, R11 ;  /* 0x0000000b13137220 */ /* 0x000fe20000410000 */
[----:B------:R-:W-:Y:S04]  /*4ae0*/  FMUL.FTZ R10, R10, UR18 ;  /* 0x000000120a0a7c20 */ /* 0x000fe80008410000 */
[----:B------:R-:W-:Y:S01]  /*4af0*/  FMUL.FTZ R13, R13, R10 ;  /* 0x0000000a0d0d7220 */ /* 0x000fe20000410000 */
[----:B------:R-:W-:Y:S04]  /*4b00*/  FFMA.FTZ R10, -R171, R171, 1 ;  /* 0x3f800000ab0a7423 */ /* 0x000fe800000101ab */
[----:B------:R-:W-:Y:S01]  /*4b10*/  F2FP.F16.F32.PACK_AB R3, R13, R19 ;  /* 0x000000130d03723e */ /* 0x000fe200000000ff */
[----:B------:R-:W-:Y:S04]  /*4b20*/  FMUL.FTZ R10, R10, UR18 ;  /* 0x000000120a0a7c20 */ /* 0x000fe80008410000 */
[----:B------:R2:W-:Y:S01]  /*4b30*/  STS [R142+0x10400], R3 ;  /* 0x010400038e007388 */ /* 0x0005e20000000800 */
[----:B------:R-:W-:Y:S04]  /*4b40*/  FMUL.FTZ R26, R26, R10 ;  /* 0x0000000a1a1a7220 */ /* 0x000fe80000410000 */
[----:B------:R-:W-:Y:S01]  /*4b50*/  STS [R5+0x10000], R8 ;  /* 0x0100000805007388 */ /* 0x000fe20000000800 */
[----:B---3--:R-:W-:Y:S04]  /*4b60*/  F2FP.F16.F32.PACK_AB R6, R27, R26 ;  /* 0x0000001a1b06723e */ /* 0x008fe800000000ff */
        /* <DEDUP_REMOVED lines=16> */
[----:B------:R-:W4:Y:S05]  /*4c70*/  LDSM.16.MT88.4 R20, [R0+0x8000] ;  /* 0x008000000014783b */ /* 0x000f2a0000004200 */
[----:B------:R-:W-:Y:S05]  /*4c80*/  LDSM.16.MT88.4 R24, [R2+UR4+0x13800] ;  /* 0x013800040218783b */ /* 0x000fea0008004200 */
[----:B------:R-:W4:Y:S05]  /*4c90*/  LDSM.16.MT88.4 R28, [R0+0x6400] ;  /* 0x00640000001c783b */ /* 0x000f2a0000004200 */
[----:B------:R-:W4:Y:S05]  /*4ca0*/  LDSM.16.MT88.4 R32, [R2+UR4+0x15800] ;  /* 0x015800040220783b */ /* 0x000f2a0008004200 */
[----:B------:R-:W4:Y:S01]  /*4cb0*/  LDSM.16.MT88.4 R132, [R0+0x7400] ;  /* 0x007400000084783b */ /* 0x000f220000004200 */
[-C--:B--2---:R-:W-:Y:S04]  /*4cc0*/  HMMA.16816.F32 R36, R4, R8.reuse, R36 ;  /* 0x000000080424723c */ /* 0x084fe80000001824 */
[----:B------:R-:W-:Y:S05]  /*4cd0*/  LDSM.16.MT88.4 R136, [R0+0x6c00] ;  /* 0x006c00000088783b */ /* 0x000fea0000004200 */
[----:B------:R-:W-:Y:S01]  /*4ce0*/  LDSM.16.MT88.4 R140, [R2+UR4+0x16800] ;  /* 0x01680004028c783b */ /* 0x000fe20008004200 */
[C---:B---3--:R-:W-:Y:S04]  /*4cf0*/  HMMA.16816.F32 R40, R12.reuse, R8, R40 ;  /* 0x000000080c28723c */ /* 0x048fe80000001828 */
[----:B-1----:R-:W-:Y:S04]  /*4d00*/  LDSM.16.MT88.4 R144, [R0+0x7c00] ;  /* 0x007c00000090783b */ /* 0x002fe80000004200 */
        /* <DEDUP_REMOVED lines=45> */
[----:B------:R-:W-:Y:S02]  /*4fe0*/  MOV R238, R5 ;  /* 0x0000000500ee7202 */ /* 0x000fe40000000f00 */
[----:B------:R-:W-:Y:S01]  /*4ff0*/  LEA.HI.X.SX32 R4, R3, R153, 0x2, P0 ;  /* 0x0000009903047211 */ /* 0x000fe200000f16ff */
[C---:B------:R-:W-:Y:S04]  /*5000*/  HMMA.16816.F32 R40, R140.reuse, R136, R40 ;  /* 0x000000888c28723c */ /* 0x040fe80000001828 */
[----:B------:R-:W-:Y:S02]  /*5010*/  MOV R239, R4 ;  /* 0x0000000400ef7202 */ /* 0x000fe40000000f00 */
[----:B------:R-:W-:Y:S02]  /*5020*/  IADD3 R3, PT, PT, R2, UR4, RZ ;  /* 0x0000000402037c10 */ /* 0x000fe4000fffe0ff */
[-C--:B------:R-:W-:Y:S01]  /*5030*/  HMMA.16816.F32 R44, R140, R138.reuse, R44 ;  /* 0x0000008a8c2c723c */ /* 0x080fe2000000182c */
[----:B------:R2:W-:Y:S07]  /*5040*/  STL.64 [R1], R238 ;  /* 0x000000ee01007387 */ /* 0x0005ee0000100a00 */
[C---:B------:R-:W-:Y:S08]  /*5050*/  HMMA.16816.F32 R48, R132.reuse, R138, R48 ;  /* 0x0000008a8430723c */ /* 0x040ff00000001830 */
        /* <DEDUP_REMOVED lines=12> */
[----:B------:R-:W-:Y:S03]  /*5120*/  LOP3.LUT R4, R167, 0xd8, RZ, 0xc0, !PT ;  /* 0x000000d8a7047812 */ /* 0x000fe600078ec0ff */
[----:B------:R-:W-:Y:S01]  /*5130*/  IMAD.X R2, RZ, RZ, ~UR7, P0 ;  /* 0x80000007ff027e24 */ /* 0x000fe200080e06ff */
[----:B------:R-:W-:Y:S04]  /*5140*/  LOP3.LUT R4, R4, 0x18, R228, 0x78, !PT ;  /* 0x0000001804047812 */ /* 0x000fe800078e78e4 */
[----:B------:R-:W-:Y:S02]  /*5150*/  SHF.R.S64 R5, R5, 0x1f, R2 ;  /* 0x0000001f05057819 */ /* 0x000fe40000001002 */
        /* <DEDUP_REMOVED lines=11> */
[----:B------:R1:W-:Y:S04]  /*5210*/  STL.64 [R1+0x18], R6 ;  /* 0x0000180601007387 */ /* 0x0003e80000100a00 */
[----:B------:R-:W0:Y:S02]  /*5220*/  LDGDEPBAR ;  /* 0x00000000000079af */ /* 0x000e240000000000 */
.L_x_306:
[----:B------:R-:W-:Y:S01]  /*5230*/  LOP3.LUT R4, R150, 0x200, RZ, 0xc0, !PT ;  /* 0x0000020096047812 */ /* 0x000fe200078ec0ff */
[----:B------:R-:W-:Y:S01]  /*5240*/  LDSM.16.MT88.4 R8, [R0+0x9000] ;  /* 0x009000000008783b */ /* 0x000fe20000004200 */
[----:B-1----:R-:W-:Y:S01]  /*5250*/  LOP3.LUT R2, R148, 0x1c0, R150, 0xf8, !PT ;  /* 0x000001c094027812 */ /* 0x002fe200078ef896 */
        /* <DEDUP_REMOVED lines=8> */
[----:B------:R-:W-:Y:S01]  /*52e0*/  ULOP3.LUT UR12, UR48, 0x1, URZ, 0xc0, !UPT ;  /* 0x00000001300c7892 */ /* 0x000fe2000f8ec0ff */
[----:B------:R-:W-:Y:S01]  /*52f0*/  LEA R2, R2, UR4, 0x1 ;  /* 0x0000000402027c11 */ /* 0x000fe2000f8e08ff */
[----:B------:R-:W-:Y:S01]  /*5300*/  LDSM.16.MT88.4 R132, [R0+0x9400] ;  /* 0x009400000084783b */ /* 0x000fe20000004200 */
[----:B------:R-:W-:Y:S02]  /*5310*/  @UP0 UIADD3 UR22, UP2, UPT, UR14, -0x100, URZ ;  /* 0xffffff000e160890 */ /* 0x000fe4000ff5e0ff */
[----:B------:R-:W-:Y:S01]  /*5320*/  UISETP.NE.U32.AND UP1, UPT, UR12, 0x1, UPT ;  /* 0x000000010c00788c */ /* 0x000fe2000bf25070 */
[----:B------:R-:W1:Y:S01]  /*5330*/  LDSM.16.M88.4 R24, [R2+0xf000] ;  /* 0x00f000000218783b */ /* 0x000e620000000200 */
[C---:B------:R-:W-:Y:S01]  /*5340*/  IMAD.IADD R165, R2.reuse, 0x1, R225 ;  /* 0x0000000102a57824 */ /* 0x040fe200078e02e1 */
[----:B------:R-:W-:Y:S01]  /*5350*/  @UP0 UIADD3.X UR12, UPT, UPT, UR15, -0x1, URZ, UP2, !UPT ;  /* 0xffffffff0f0c0890 */ /* 0x000fe200097fe4ff */
[C---:B------:R-:W-:Y:S01]  /*5360*/  VIADD R144, R2.reuse, 0xf000 ;  /* 0x0000f00002907836 */ /* 0x040fe20000000000 */
[----:B------:R-:W2:Y:S01]  /*5370*/  LDL R242, [R1+0x34] ;  /* 0x0000340001f27983 */ /* 0x000ea20000100800 */
[----:B------:R-:W-:Y:S02]  /*5380*/  VIADD R164, R2, 0xf040 ;  /* 0x0000f04002a47836 */ /* 0x000fe40000000000 */
[----:B------:R-:W-:Y:S01]  /*5390*/  @P1 VIADD R164, R144, 0xffffffc0 ;  /* 0xffffffc090a41836 */ /* 0x000fe20000000000 */
[----:B------:R-:W3:Y:S03]  /*53a0*/  LDSM.16.M88.4 R32, [R165+0xf000] ;  /* 0x00f00000a520783b */ /* 0x000ee60000000200 */
[----:B------:R-:W-:Y:S01]  /*53b0*/  IMAD.IADD R166, R225, 0x1, R164 ;  /* 0x00000001e1a67824 */ /* 0x000fe200078e02a4 */
[----:B------:R-:W4:Y:S04]  /*53c0*/  LDL R241, [R1+0x30] ;  /* 0x0000300001f17983 */ /* 0x000f280000100800 */
[----:B------:R-:W5:Y:S04]  /*53d0*/  LDL R243, [R1+0x24] ;  /* 0x0000240001f37983 */ /* 0x000f680000100800 */
[----:B------:R-:W4:Y:S04]  /*53e0*/  LDL R240, [R1+0x2c] ;  /* 0x00002c0001f07983 */ /* 0x000f280000100800 */
[----:B------:R-:W3:Y:S04]  /*53f0*/  LDSM.16.MT88.4 R136, [R0+0xb400] ;  /* 0x00b400000088783b */ /* 0x000ee80000004200 */
[----:B------:R-:W4:Y:S04]  /*5400*/  LDL R237, [R1+0x28] ;  /* 0x0000280001ed7983 */ /* 0x000f280000100800 */
[----:B------:R-:W3:Y:S04]  /*5410*/  LDSM.16.MT88.4 R140, [R0+0xd400] ;  /* 0x00d40000008c783b */ /* 0x000ee80000004200 */
[----:B------:R-:W-:Y:S01]  /*5420*/  LDSM.16.MT88.4 R144, [R0+0x9800] ;  /* 0x009800000090783b */ /* 0x000fe20000004200 */
[C---:B-1----:R-:W-:Y:S03]  /*5430*/  HMMA.16816.F32 R4, R24.reuse, R8, RZ ;  /* 0x000000081804723c */ /* 0x042fe600000018ff */
[----:B------:R-:W-:Y:S04]  /*5440*/  LDSM.16.MT88.4 R148, [R0+0xb800] ;  /* 0x00b800000094783b */ /* 0x000fe80000004200 */
[----:B------:R-:W-:Y:S01]  /*5450*/  LDSM.16.MT88.4 R152, [R0+0xd800] ;  /* 0x00d800000098783b */ /* 0x000fe20000004200 */
[C---:B------:R-:W-:Y:S03]  /*5460*/  HMMA.16816.F32 R8, R24.reuse, R10, RZ ;  /* 0x0000000a1808723c */ /* 0x040fe600000018ff */
[----:B------:R-:W-:Y:S04]  /*5470*/  LDSM.16.MT88.4 R156, [R0+0xbc00] ;  /* 0x00bc0000009c783b */ /* 0x000fe80000004200 */
[----:B------:R-:W-:Y:S01]  /*5480*/  LDSM.16.MT88.4 R160, [R0+0xdc00] ;  /* 0x00dc000000a0783b */ /* 0x000fe20000004200 */
[C---:B------:R-:W-:Y:S08]  /*5490*/  HMMA.16816.F32 R12, R24.reuse, R16, RZ ;  /* 0x00000010180c723c */ /* 0x040ff000000018ff */
[C---:B------:R-:W-:Y:S08]  /*54a0*/  HMMA.16816.F32 R16, R24.reuse, R18, RZ ;  /* 0x000000121810723c */ /* 0x040ff000000018ff */
[C---:B------:R-:W-:Y:S08]  /*54b0*/  HMMA.16816.F32 R20, R24.reuse, R28, RZ ;  /* 0x0000001c1814723c */ /* 0x040ff000000018ff */
[----:B------:R-:W-:Y:S01]  /*54c0*/  HMMA.16816.F32 R24, R24, R30, RZ ;  /* 0x0000001e1818723c */ /* 0x000fe200000018ff */
[----:B------:R-:W1:Y:S07]  /*54d0*/  LDSM.16.M88.4 R28, [R164] ;  /* 0x00000000a41c783b */ /* 0x000e6e0000000200 */
[C---:B---3--:R-:W-:Y:S08]  /*54e0*/  HMMA.16816.F32 R4, R32.reuse, R132, R4 ;  /* 0x000000842004723c */ /* 0x048ff00000001804 */
[C---:B------:R-:W-:Y:S01]  /*54f0*/  HMMA.16816.F32 R8, R32.reuse, R134, R8 ;  /* 0x000000862008723c */ /* 0x040fe20000001808 */
[----:B------:R-:W-:Y:S07]  /*5500*/  LDSM.16.M88.4 R132, [R166] ;  /* 0x00000000a684783b */ /* 0x000fee0000000200 */
[C---:B------:R-:W-:Y:S08]  /*5510*/  HMMA.16816.F32 R12, R32.reuse, R136, R12 ;  /* 0x00000088200c723c */ /* 0x040ff0000000180c */
[C---:B------:R-:W-:Y:S01]  /*5520*/  HMMA.16816.F32 R16, R32.reuse, R138, R16 ;  /* 0x0000008a2010723c */ /* 0x040fe20000001810 */
[----:B------:R-:W3:Y:S07]  /*5530*/  LDSM.16.MT88.4 R136, [R0+0x9c00] ;  /* 0x009c00000088783b */ /* 0x000eee0000004200 */
[C---:B------:R-:W-:Y:S08]  /*5540*/  HMMA.16816.F32 R20, R32.reuse, R140, R20 ;  /* 0x0000008c2014723c */ /* 0x040ff00000001814 */
[----:B------:R-:W-:Y:S01]  /*5550*/  HMMA.16816.F32 R24, R32, R142, R24 ;  /* 0x0000008e2018723c */ /* 0x000fe20000001818 */
[----:B------:R-:W-:Y:S04]  /*5560*/  LDSM.16.MT88.4 R140, [R0+0xa000] ;  /* 0x00a00000008c783b */ /* 0x000fe80000004200 */
[----:B------:R3:W3:Y:S03]  /*5570*/  LDSM.16.M88.4 R32, [R2+0x11000] ;  /* 0x011000000220783b */ /* 0x0006e60000000200 */
        /* <DEDUP_REMOVED lines=8> */
[C---:B------:R-:W-:Y:S02]  /*5600*/  LEA R170, P0, R236.reuse, R230, 0x5 ;  /* 0x000000e6ecaa7211 */ /* 0x040fe400078028ff */
[----:B------:R-:W-:Y:S01]  /*5610*/  @P4 LOP3.LUT R2, R223, 0x10, RZ, 0xc0, !PT ;  /* 0x00000010df024812 */ /* 0x000fe200078ec0ff */
[C---:B------:R-:W-:Y:S03]  /*5620*/  HMMA.16816.F32 R20, R28.reuse, R152, R20 ;  /* 0x000000981c14723c */ /* 0x040fe60000001814 */
[C---:B------:R-:W-:Y:S05]  /*5630*/  LEA.HI.X.SX32 R171, R236.reuse, R231, 0x5, P0 ;  /* 0x000000e7ecab7211 */ /* 0x040fea00000f2eff */
[----:B------:R-:W-:Y:S01]  /*5640*/  HMMA.16816.F32 R24, R28, R154, R24 ;  /* 0x0000009a1c18723c */ /* 0x000fe20000001818 */
[----:B------:R-:W-:Y:S07]  /*5650*/  LDSM.16.M88.4 R28, [R165+0x11000] ;  /* 0x01100000a51c783b */ /* 0x000fee0000000200 */
[C---:B------:R-:W-:Y:S08]  /*5660*/  HMMA.16816.F32 R4, R132.reuse, R136, R4 ;  /* 0x000000888404723c */ /* 0x040ff00000001804 */
[C---:B------:R-:W-:Y:S01]  /*5670*/  HMMA.16816.F32 R8, R132.reuse, R138, R8 ;  /* 0x0000008a8408723c */ /* 0x040fe20000001808 */
[----:B------:R-:W3:Y:S07]  /*5680*/  LDSM.16.MT88.4 R136, [R0+0xa400] ;  /* 0x00a400000088783b */ /* 0x000eee0000004200 */
[C---:B------:R-:W-:Y:S08]  /*5690*/  HMMA.16816.F32 R12, R132.reuse, R156, R12 ;  /* 0x0000009c840c723c */ /* 0x040ff0000000180c */
[C---:B------:R-:W-:Y:S08]  /*56a0*/  HMMA.16816.F32 R16, R132.reuse, R158, R16 ;  /* 0x0000009e8410723c */ /* 0x040ff00000001810 */
[C---:B------:R-:W-:Y:S08]  /*56b0*/  HMMA.16816.F32 R20, R132.reuse, R160, R20 ;  /* 0x000000a08414723c */ /* 0x040ff00000001814 */
[----:B------:R-:W-:Y:S01]  /*56c0*/  HMMA.16816.F32 R24, R132, R162, R24 ;  /* 0x000000a28418723c */ /* 0x000fe20000001818 */
[----:B------:R-:W3:Y:S02]  /*56d0*/  LDSM.16.MT88.4 R132, [R0+0xc400] ;  /* 0x00c400000084783b */ /* 0x000ee40000004200 */
[C---:B------:R-:W-:Y:S04]  /*56e0*/  LEA R162, P0, R236.reuse, R170, 0x5 ;  /* 0x000000aaeca27211 */ /* 0x040fe800078028ff */
[C---:B------:R-:W-:Y:S01]  /*56f0*/  LEA.HI.X.SX32 R163, R236.reuse, R171, 0x5, P0 ;  /* 0x000000abeca37211 */ /* 0x040fe200000f2eff */
[C---:B------:R-:W-:Y:S05]  /*5700*/  HMMA.16816.F32 R4, R32.reuse, R140, R4 ;  /* 0x0000008c2004723c */ /* 0x040fea0000001804 */
[C---:B------:R-:W-:Y:S03]  /*5710*/  LEA R160, P0, R236.reuse, R162, 0x5 ;  /* 0x000000a2eca07211 */ /* 0x040fe600078028ff */
[C---:B------:R-:W-:Y:S01]  /*5720*/  HMMA.16816.F32 R8, R32.reuse, R142, R8 ;  /* 0x0000008e2008723c */ /* 0x040fe20000001808 */
[----:B------:R-:W-:Y:S02]  /*5730*/  LDSM.16.MT88.4 R140, [R0+0xa800] ;  /* 0x00a80000008c783b */ /* 0x000fe40000004200 */
[C---:B------:R-:W-:Y:S02]  /*5740*/  LEA.HI.X.SX32 R161, R236.reuse, R163, 0x5, P0 ;  /* 0x000000a3eca17211 */ /* 0x040fe400000f2eff */
[C---:B------:R-:W-:Y:S03]  /*5750*/  LEA R158, P0, R236.reuse, R160, 0x5 ;  /* 0x000000a0ec9e7211 */ /* 0x040fe600078028ff */
[C---:B-1----:R-:W-:Y:S03]  /*5760*/  HMMA.16816.F32 R12, R32.reuse, R144, R12 ;  /* 0x00000090200c723c */ /* 0x042fe6000000180c */
[C---:B------:R-:W-:Y:S02]  /*5770*/  LEA.HI.X.SX32 R159, R236.reuse, R161, 0x5, P0 ;  /* 0x000000a1ec9f7211 */ /* 0x040fe400000f2eff */
[C---:B------:R-:W-:Y:S03]  /*5780*/  LEA R154, P0, R236.reuse, R158, 0x5 ;  /* 0x0000009eec9a7211 */ /* 0x040fe600078028ff */
[C---:B------:R-:W-:Y:S03]  /*5790*/  HMMA.16816.F32 R16, R32.reuse, R146, R16 ;  /* 0x000000922010723c */ /* 0x040fe60000001810 */
[C---:B------:R-:W-:Y:S02]  /*57a0*/  LEA.HI.X.SX32 R155, R236.reuse, R159, 0x5, P0 ;  /* 0x0000009fec9b7211 */ /* 0x040fe400000f2eff */
[C---:B------:R-:W-:Y:S03]  /*57b0*/  LEA R232, P0, R236.reuse, R154, 0x5 ;  /* 0x0000009aece87211 */ /* 0x040fe600078028ff */
[C---:B---3--:R-:W-:Y:S03]  /*57c0*/  HMMA.16816.F32 R20, R32.reuse, R148, R20 ;  /* 0x000000942014723c */ /* 0x048fe60000001814 */
[C---:B------:R-:W-:Y:S05]  /*57d0*/  LEA.HI.X.SX32 R233, R236.reuse, R155, 0x5, P0 ;  /* 0x0000009bece97211 */ /* 0x040fea00000f2eff */
[----:B------:R-:W-:Y:S01]  /*57e0*/  HMMA.16816.F32 R24, R32, R150, R24 ;  /* 0x000000962018723c */ /* 0x000fe20000001818 */
[----:B------:R-:W1:Y:S02]  /*57f0*/  LDSM.16.MT88.4 R32, [R0+0xe400] ;  /* 0x00e400000020783b */ /* 0x000e640000004200 */
[C---:B------:R-:W-:Y:S05]  /*5800*/  IMAD.WIDE R234, R236.reuse, -0xc0, R232 ;  /* 0xffffff40ecea7825 */ /* 0x040fea00078e02e8 */
[C---:B------:R-:W-:Y:S05]  /*5810*/  HMMA.16816.F32 R4, R28.reuse, R136, R4 ;  /* 0x000000881c04723c */ /* 0x040fea0000001804 */
[C---:B------:R-:W-:Y:S03]  /*5820*/  LEA R152, P0, R236.reuse, R234, 0x5 ;  /* 0x000000eaec987211 */ /* 0x040fe600078028ff */
[C---:B------:R-:W-:Y:S01]  /*5830*/  HMMA.16816.F32 R8, R28.reuse, R138, R8 ;  /* 0x0000008a1c08723c */ /* 0x040fe20000001808 */
[----:B------:R-:W3:Y:S02]  /*5840*/  LDSM.16.M88.4 R136, [R164+0x2000] ;  /* 0x00200000a488783b */ /* 0x000ee40000000200 */
[C---:B------:R-:W-:Y:S02]  /*5850*/  LEA.HI.X.SX32 R153, R236.reuse, R235, 0x5, P0 ;  /* 0x000000ebec997211 */ /* 0x040fe400000f2eff */
[C---:B------:R-:W-:Y:S03]  /*5860*/  LEA R150, P0, R236.reuse, R152, 0x5 ;  /* 0x00000098ec967211 */ /* 0x040fe600078028ff */
[C---:B------:R-:W-:Y:S03]  /*5870*/  HMMA.16816.F32 R12, R28.reuse, R132, R12 ;  /* 0x000000841c0c723c */ /* 0x040fe6000000180c */
[C---:B------:R-:W-:Y:S02]  /*5880*/  LEA.HI.X.SX32 R151, R236.reuse, R153, 0x5, P0 ;  /* 0x00000099ec977211 */ /* 0x040fe400000f2eff */
[C---:B------:R-:W-:Y:S03]  /*5890*/  LEA R148, P0, R236.reuse, R150, 0x5 ;  /* 0x00000096ec947211 */ /* 0x040fe600078028ff */
[C---:B------:R-:W-:Y:S01]  /*58a0*/  HMMA.16816.F32 R16, R28.reuse, R134, R16 ;  /* 0x000000861c10723c */ /* 0x040fe20000001810 */
[----:B------:R-:W2:Y:S02]  /*58b0*/  LDSM.16.MT88.4 R132, [R0+0xc800] ;  /* 0x00c800000084783b */ /* 0x000ea40000004200 */
[C---:B------:R-:W-:Y:S02]  /*58c0*/  LEA.HI.X.SX32 R149, R236.reuse, R151, 0x5, P0 ;  /* 0x00000097ec957211 */ /* 0x040fe400000f2eff */
[C---:B------:R-:W-:Y:S03]  /*58d0*/  LEA R146, P0, R236.reuse, R148, 0x5 ;  /* 0x00000094ec927211 */ /* 0x040fe600078028ff */
        /* <DEDUP_REMOVED lines=8> */
[C---:B---3--:R-:W-:Y:S05]  /*5960*/  HMMA.16816.F32 R4, R136.reuse, R140, R4 ;  /* 0x0000008c8804723c */ /* 0x048fea0000001804 */
[C---:B------:R-:W-:Y:S03]  /*5970*/  LEA.HI.X.SX32 R157, R236.reuse, R145, 0x5, P0 ;  /* 0x00000091ec9d7211 */ /* 0x040fe600000f2eff */
[C---:B------:R-:W-:Y:S01]  /*5980*/  HMMA.16816.F32 R8, R136.reuse, R142, R8 ;  /* 0x0000008e8808723c */ /* 0x040fe20000001808 */
[----:B------:R-:W3:Y:S02]  /*5990*/  LDSM.16.MT88.4 R140, [R0+0xac00] ;  /* 0x00ac0000008c783b */ /* 0x000ee40000004200 */
[----:B------:R-:W-:Y:S05]  /*59a0*/  IMAD.WIDE R164, R236, -0xc0, R156 ;  /* 0xffffff40eca47825 */ /* 0x000fea00078e029c */
[C---:B--2---:R-:W-:Y:S03]  /*59b0*/  HMMA.16816.F32 R12, R136.reuse, R132, R12 ;  /* 0x00000084880c723c */ /* 0x044fe6000000180c */
[----:B------:R-:W-:Y:S04]  /*59c0*/  @P4 SHF.R.U32.HI R132, RZ, 0x2, R228 ;  /* 0x00000002ff844819 */ /* 0x000fe800000116e4 */
[----:B-----5:R-:W-:Y:S01]  /*59d0*/  @P4 LOP3.LUT R243, R2, 0x7, R132, 0xf8, !PT ;  /* 0x0000000702f34812 */ /* 0x020fe200078ef884 */
[C---:B------:R-:W-:Y:S01]  /*59e0*/  HMMA.16816.F32 R16, R136.reuse, R134, R16 ;  /* 0x000000868810723c */ /* 0x040fe20000001810 */
[----:B------:R-:W2:Y:S04]  /*59f0*/  LDSM.16.MT88.4 R132, [R0+0xcc00] ;  /* 0x00cc00000084783b */ /* 0x000ea80000004200 */
[----:B------:R-:W-:Y:S03]  /*5a00*/  @P4 STL [R1+0x24], R243 ;  /* 0x000024f301004387 */ /* 0x000fe60000100800 */
[C---:B-1----:R-:W-:Y:S03]  /*5a10*/  HMMA.16816.F32 R20, R136.reuse, R28, R20 ;  /* 0x0000001c8814723c */ /* 0x042fe60000001814 */
[----:B------:R-:W-:Y:S01]  /*5a20*/  @P4 IMAD.WIDE.U32 R28, R243, R244, UR14 ;  /* 0x0000000ef31c4e25 */ /* 0x000fe2000f8e00f4 */
[----:B------:R-:W-:Y:S01]  /*5a30*/  @UP0 UMOV UR14, UR22 ;  /* 0x00000016000e0c82 */ /* 0x000fe20008000000 */
[----:B------:R-:W-:Y:S03]  /*5a40*/  @UP0 UMOV UR15, UR12 ;  /* 0x0000000c000f0c82 */ /* 0x000fe60008000000 */
[----:B------:R-:W-:Y:S01]  /*5a50*/  HMMA.16816.F32 R24, R136, R30, R24 ;  /* 0x0000001e8818723c */ /* 0x000fe20000001818 */
[----:B------:R-:W5:Y:S04]  /*5a60*/  @P4 LDG.E R242, desc[UR36][R28.64+-0x100] ;  /* 0xffff00241cf24981 */ /* 0x000f68000c1e1900 */
[----:B----4-:R-:W4:Y:S03]  /*5a70*/  @P4 LDG.E R241, desc[UR36][R28.64+-0xe0] ;  /* 0xffff20241cf14981 */ /* 0x010f26000c1e1900 */
[C---:B---3--:R-:W-:Y:S01]  /*5a80*/  HMMA.16816.F32 R4, R32.reuse, R140, R4 ;  /* 0x0000008c2004723c */ /* 0x048fe20000001804 */
[----:B------:R-:W3:Y:S04]  /*5a90*/  @P4 LDG.E R240, desc[UR36][R28.64+-0x80] ;  /* 0xffff80241cf04981 */ /* 0x000ee8000c1e1900 */
[----:B------:R1:W3:Y:S01]  /*5aa0*/  @P4 LDG.E R237, desc[UR36][R28.64+-0x60] ;  /* 0xffffa0241ced4981 */ /* 0x0002e2000c1e1900 */
[C---:B------:R-:W-:Y:S02]  /*5ab0*/  LEA R140, P0, R236.reuse, R164, 0x5 ;  /* 0x000000a4ec8c7211 */ /* 0x040fe400078028ff */
[C---:B------:R-:W-:Y:S03]  /*5ac0*/  HMMA.16816.F32 R8, R32.reuse, R142, R8 ;  /* 0x0000008e2008723c */ /* 0x040fe60000001808 */
[C---:B------:R-:W-:Y:S02]  /*5ad0*/  LEA.HI.X.SX32 R141, R236.reuse, R165, 0x5, P0 ;  /* 0x000000a5ec8d7211 */ /* 0x040fe400000f2eff */
[C---:B------:R-:W-:Y:S03]  /*5ae0*/  LEA R138, P0, R236.reuse, R140, 0x5 ;  /* 0x0000008cec8a7211 */ /* 0x040fe600078028ff */
[C---:B--2---:R-:W-:Y:S03]  /*5af0*/  HMMA.16816.F32 R12, R32.reuse, R132, R12 ;  /* 0x00000084200c723c */ /* 0x044fe6000000180c */
[----:B------:R-:W-:Y:S01]  /*5b00*/  REDG.E.ADD.F32.FTZ.RN.STRONG.GPU desc[UR36][R238.64], R4 ;  /* 0x00000004ee0079a6 */ /* 0x000fe2000c12f324 */
[C---:B------:R-:W-:Y:S02]  /*5b10*/  LEA.HI.X.SX32 R139, R236.reuse, R141, 0x5, P0 ;  /* 0x0000008dec8b7211 */ /* 0x040fe400000f2eff */
[C---:B------:R-:W-:Y:S01]  /*5b20*/  LEA R136, P0, R236.reuse, R138, 0x5 ;  /* 0x0000008aec887211 */ /* 0x040fe200078028ff */
[----:B------:R-:W-:Y:S01]  /*5b30*/  REDG.E.ADD.F32.FTZ.RN.STRONG.GPU desc[UR36][R230.64], R5 ;  /* 0x00000005e60079a6 */ /* 0x000fe2000c12f324 */
[C---:B------:R-:W-:Y:S03]  /*5b40*/  HMMA.16816.F32 R16, R32.reuse, R134, R16 ;  /* 0x000000862010723c */ /* 0x040fe60000001810 */
[----:B------:R-:W-:Y:S01]  /*5b50*/  REDG.E.ADD.F32.FTZ.RN.STRONG.GPU desc[UR36][R170.64], R6 ;  /* 0x00000006aa0079a6 */ /* 0x000fe2000c12f324 */
[C---:B------:R-:W-:Y:S02]  /*5b60*/  LEA.HI.X.SX32 R137, R236.reuse, R139, 0x5, P0 ;  /* 0x0000008bec897211 */ /* 0x040fe400000f2eff */
[C---:B------:R-:W-:Y:S01]  /*5b70*/  LEA R132, P0, R236.reuse, R136, 0x5 ;  /* 0x00000088ec847211 */ /* 0x040fe200078028ff */
[----:B-1----:R1:W2:Y:S03]  /*5b80*/  LDSM.16.MT88.4 R28, [R0+0xec00] ;  /* 0x00ec0000001c783b */ /* 0x0022a60000004200 */
[----:B------:R-:W-:Y:S01]  /*5b90*/  LEA.HI.X.SX32 R133, R236, R137, 0x5, P0 ;  /* 0x00000089ec857211 */ /* 0x000fe200000f2eff */
[----:B------:R-:W-:Y:S04]  /*5ba0*/  REDG.E.ADD.F32.FTZ.RN.STRONG.GPU desc[UR36][R162.64], R7 ;  /* 0x00000007a20079a6 */ /* 0x000fe8000c12f324 */
[----:B------:R-:W-:Y:S04]  /*5bb0*/  REDG.E.ADD.F32.FTZ.RN.STRONG.GPU desc[UR36][R160.64], R8 ;  /* 0x00000008a00079a6 */ /* 0x000fe8000c12f324 */
[----:B------:R-:W-:Y:S04]  /*5bc0*/  REDG.E.ADD.F32.FTZ.RN.STRONG.GPU desc[UR36][R158.64], R9 ;  /* 0x000000099e0079a6 */ /* 0x000fe8000c12f324 */
[----:B------:R-:W-:Y:S04]  /*5bd0*/  REDG.E.ADD.F32.FTZ.RN.STRONG.GPU desc[UR36][R154.64], R10 ;  /* 0x0000000a9a0079a6 */ /* 0x000fe8000c12f324 */
[----:B------:R-:W-:Y:S01]  /*5be0*/  REDG.E.ADD.F32.FTZ.RN.STRONG.GPU desc[UR36][R232.64], R11 ;  /* 0x0000000be80079a6 */ /* 0x000fe2000c12f324 */
[----:B-1----:R-:W-:Y:S03]  /*5bf0*/  VIADD R0, R220, 0xffffd000 ;  /* 0xffffd000dc007836 */ /* 0x002fe60000000000 */
[----:B------:R-:W-:Y:S04]  /*5c00*/  REDG.E.ADD.F32.FTZ.RN.STRONG.GPU desc[UR36][R238.64+0x80], R12 ;  /* 0x0000800cee0079a6 */ /* 0x000fe8000c12f324 */
[----:B------:R-:W-:Y:S04]  /*5c10*/  REDG.E.ADD.F32.FTZ.RN.STRONG.GPU desc[UR36][R234.64+0x80], R13 ;  /* 0x0000800dea0079a6 */ /* 0x000fe8000c12f324 */
[----:B------:R-:W-:Y:S04]  /*5c20*/  REDG.E.ADD.F32.FTZ.RN.STRONG.GPU desc[UR36][R152.64+0x80], R14 ;  /* 0x0000800e980079a6 */ /* 0x000fe8000c12f324 */
[----:B------:R-:W-:Y:S01]  /*5c30*/  REDG.E.ADD.F32.FTZ.RN.STRONG.GPU desc[UR36][R150.64+0x80], R15 ;  /* 0x0000800f960079a6 */ /* 0x000fe2000c12f324 */
[C---:B--2---:R-:W-:Y:S03]  /*5c40*/  HMMA.16816.F32 R20, R32.reuse, R28, R20 ;  /* 0x0000001c2014723c */ /* 0x044fe60000001814 */
[----:B------:R-:W-:Y:S01]  /*5c50*/  REDG.E.ADD.F32.FTZ.RN.STRONG.GPU desc[UR36][R148.64+0x80], R16 ;  /* 0x00008010940079a6 */ /* 0x000fe2000c12f324 */
[C---:B------:R-:W-:Y:S03]  /*5c60*/  LEA R28, P0, R236.reuse, R132, 0x5 ;  /* 0x00000084ec1c7211 */ /* 0x040fe600078028ff */
[----:B------:R-:W-:Y:S01]  /*5c70*/  REDG.E.ADD.F32.FTZ.RN.STRONG.GPU desc[UR36][R146.64+0x80], R17 ;  /* 0x00008011920079a6 */ /* 0x000fe2000c12f324 */
[C---:B------:R-:W-:Y:S01]  /*5c80*/  LEA.HI.X.SX32 R29, R236.reuse, R133, 0x5, P0 ;  /* 0x00000085ec1d7211 */ /* 0x040fe200000f2eff */
[----:B------:R-:W-:Y:S02]  /*5c90*/  HMMA.16816.F32 R24, R32, R30, R24 ;  /* 0x0000001e2018723c */ /* 0x000fe40000001818 */
[----:B------:R-:W-:Y:S01]  /*5ca0*/  REDG.E.ADD.F32.FTZ.RN.STRONG.GPU desc[UR36][R144.64+0x80], R18 ;  /* 0x00008012900079a6 */ /* 0x000fe2000c12f324 */
[C---:B------:R-:W-:Y:S03]  /*5cb0*/  LEA R4, P0, R236.reuse, R28, 0x5 ;  /* 0x0000001cec047211 */ /* 0x040fe600078028ff */
[----:B------:R-:W-:Y:S01]  /*5cc0*/  REDG.E.ADD.F32.FTZ.RN.STRONG.GPU desc[UR36][R156.64+0x80], R19 ;  /* 0x000080139c0079a6 */ /* 0x000fe2000c12f324 */
[----:B------:R-:W-:Y:S03]  /*5cd0*/  LEA.HI.X.SX32 R5, R236, R29, 0x5, P0 ;  /* 0x0000001dec057211 */ /* 0x000fe600000f2eff */
[----:B------:R-:W-:Y:S01]  /*5ce0*/  LDSM.16.MT88.4 R8, [R220] ;  /* 0x00000000dc08783b */ /* 0x000fe20000004200 */
        /* <DEDUP_REMOVED lines=10> */
[----:B------:R-:W-:Y:S04]  /*5d90*/  REDG.E.ADD.F32.FTZ.RN.STRONG.GPU desc[UR36][R132.64+0x100], R25 ;  /* 0x00010019840079a6 */ /* 0x000fe8000c12f324 */
[----:B------:R-:W-:Y:S04]  /*5da0*/  REDG.E.ADD.F32.FTZ.RN.STRONG.GPU desc[UR36][R28.64+0x100], R26 ;  /* 0x0001001a1c0079a6 */ /* 0x000fe8000c12f324 */
[----:B------:R-:W-:Y:S04]  /*5db0*/  REDG.E.ADD.F32.FTZ.RN.STRONG.GPU desc[UR36][R4.64+0x100], R27 ;  /* 0x0001001b040079a6 */ /* 0x000fe8000c12f324 */
[----:B------:R-:W1:Y:S04]  /*5dc0*/  LDSM.16.MT88.4 R4, [R3+0xf000] ;  /* 0x00f000000304783b */ /* 0x000e680000004200 */
[----:B------:R-:W2:Y:S04]  /*5dd0*/  LDSM.16.MT88.4 R12, [R3+0x11000] ;  /* 0x01100000030c783b */ /* 0x000ea80000004200 */
[----:B------:R-:W2:Y:S04]  /*5de0*/  LDSM.16.MT88.4 R16, [R220+0x1000] ;  /* 0x00100000dc10783b */ /* 0x000ea80000004200 */
[----:B------:R-:W2:Y:S04]  /*5df0*/  LDSM.16.MT88.4 R28, [R220+0x2000] ;  /* 0x00200000dc1c783b */ /* 0x000ea80000004200 */
[----:B------:R-:W-:Y:S04]  /*5e00*/  LDSM.16.MT88.4 R32, [R3+0xf800] ;  /* 0x00f800000320783b */ /* 0x000fe80000004200 */
[----:B------:R-:W2:Y:S04]  /*5e10*/  LDSM.16.MT88.4 R20, [R220+0x400] ;  /* 0x00040000dc14783b */ /* 0x000ea80000004200 */
[----:B------:R-:W2:Y:S04]  /*5e20*/  LDSM.16.MT88.4 R132, [R3+0x11800] ;  /* 0x011800000384783b */ /* 0x000ea80000004200 */
[----:B------:R-:W-:Y:S04]  /*5e30*/  LDSM.16.MT88.4 R24, [R3+0x12000] ;  /* 0x012000000318783b */ /* 0x000fe80000004200 */
[----:B------:R-:W-:Y:S04]  /*5e40*/  LDSM.16.MT88.4 R136, [R220+0xc00] ;  /* 0x000c0000dc88783b */ /* 0x000fe80000004200 */
[----:B------:R-:W-:Y:S01]  /*5e50*/  LDSM.16.MT88.4 R140, [R3+0x12800] ;  /* 0x01280000038c783b */ /* 0x000fe20000004200 */
[-C--:B-1----:R-:W-:Y:S03]  /*5e60*/  HMMA.16816.F32 R84, R4, R8.reuse, R84 ;  /* 0x000000080454723c */ /* 0x082fe60000001854 */
[----:B------:R-:W-:Y:S04]  /*5e70*/  LDSM.16.MT88.4 R144, [R220+0x1c00] ;  /* 0x001c0000dc90783b */ /* 0x000fe80000004200 */
[----:B------:R-:W-:Y:S01]  /*5e80*/  LDSM.16.MT88.4 R148, [R220+0x2c00] ;  /* 0x002c0000dc94783b */ /* 0x000fe20000004200 */
[C---:B--2---:R-:W-:Y:S08]  /*5e90*/  HMMA.16816.F32 R88, R12.reuse, R8, R88 ;  /* 0x000000080c58723c */ /* 0x044ff00000001858 */
        /* <DEDUP_REMOVED lines=13> */
[----:B------:R-:W2:Y:S04]  /*5f70*/  LDSM.16.MT88.4 R4, [R3+0x10000] ;  /* 0x010000000304783b */ /* 0x000ea80000004200 */
[----:B------:R-:W2:Y:S03]  /*5f80*/  LDSM.16.MT88.4 R28, [R220+0x1800] ;  /* 0x00180000dc1c783b */ /* 0x000ea60000004200 */
[-C--:B------:R-:W-:Y:S08]  /*5f90*/  HMMA.16816.F32 R84, R32, R20.reuse, R84 ;  /* 0x000000142054723c */ /* 0x080ff00000001854 */
[C---:B------:R-:W-:Y:S08]  /*5fa0*/  HMMA.16816.F32 R88, R132.reuse, R20, R88 ;  /* 0x000000148458723c */ /* 0x040ff00000001858 */
[-C--:B------:R-:W-:Y:S08]  /*5fb0*/  HMMA.16816.F32 R92, R132, R22.reuse, R92 ;  /* 0x00000016845c723c */ /* 0x080ff0000000185c */
[C---:B------:R-:W-:Y:S01]  /*5fc0*/  HMMA.16816.F32 R96, R32.reuse, R22, R96 ;  /* 0x000000162060723c */ /* 0x040fe20000001860 */
[----:B------:R2:W2:Y:S07]  /*5fd0*/  LDSM.16.MT88.4 R20, [R220+0x2800] ;  /* 0x00280000dc14783b */ /* 0x0004ae0000004200 */
[-C--:B-1----:R-:W-:Y:S01]  /*5fe0*/  HMMA.16816.F32 R100, R32, R8.reuse, R100 ;  /* 0x000000082064723c */ /* 0x082fe20000001864 */
[----:B-----5:R-:W-:Y:S04]  /*5ff0*/  @P4 STL [R1+0x34], R242 ;  /* 0x000034f201004387 */ /* 0x020fe80000100800 */
[----:B----4-:R-:W-:Y:S03]  /*6000*/  @P4 STL [R1+0x30], R241 ;  /* 0x000030f101004387 */ /* 0x010fe60000100800 */
[C---:B------:R-:W-:Y:S01]  /*6010*/  HMMA.16816.F32 R104, R132.reuse, R8, R104 ;  /* 0x000000088468723c */ /* 0x040fe20000001868 */
[----:B---3--:R-:W-:Y:S04]  /*6020*/  @P4 STL [R1+0x2c], R240 ;  /* 0x00002cf001004387 */ /* 0x008fe80000100800 */
[----:B------:R1:W-:Y:S03]  /*6030*/  @P4 STL [R1+0x28], R237 ;  /* 0x000028ed01004387 */ /* 0x0003e60000100800 */
[-C--:B------:R-:W-:Y:S03]  /*6040*/  HMMA.16816.F32 R108, R132, R10.reuse, R108 ;  /* 0x0000000a846c723c */ /* 0x080fe6000000186c */
[----:B--2---:R-:W-:Y:S05]  /*6050*/  IMAD.MOV.U32 R220, RZ, RZ, R0 ;  /* 0x000000ffffdc7224 */ /* 0x004fea00078e0000 */
[C---:B------:R-:W-:Y:S01]  /*6060*/  HMMA.16816.F32 R112, R32.reuse, R10, R112 ;  /* 0x0000000a2070723c */ /* 0x040fe20000001870 */
[----:B------:R-:W2:Y:S07]  /*6070*/  LDSM.16.MT88.4 R8, [R3+0x10800] ;  /* 0x010800000308783b */ /* 0x000eae0000004200 */
[-C--:B------:R-:W-:Y:S01]  /*6080*/  HMMA.16816.F32 R116, R32, R12.reuse, R116 ;  /* 0x0000000c2074723c */ /* 0x080fe20000001874 */
[----:B-1----:R-:W3:Y:S07]  /*6090*/  LDL.LU R237, [R1+0xc] ;  /* 0x00000c0001ed7983 */ /* 0x002eee0000300800 */
        /* <DEDUP_REMOVED lines=26> */
[----:B------:R-:W-:Y:S04]  /*6240*/  HMMA.16816.F32 R128, R8, R150, R128 ;  /* 0x000000960880723c */ /* 0x000fe80000001880 */
[----:B---3--:R-:W-:Y:S05]  /*6250*/  VIADD R237, R237, 0xffffffc0 ;  /* 0xffffffc0eded7836 */ /* 0x008fea0000000000 */
[----:B------:R4:W-:Y:S01]  /*6260*/  STL [R1+0xc], R237 ;  /* 0x00000ced01007387 */ /* 0x0009e20000100800 */
[----:B------:R-:W-:Y:S10]  /*6270*/  BRA.U UP1, `(.L_x_307) ;  /* 0xffffffb901c07547 */ /* 0x000ff4000b83ffff */
.L_x_304:
[----:B------:R-:W1:Y:S01]  /*6280*/  LDCU UR5, c[0x0][0x500] ;  /* 0x0000a000ff0577ac */ /* 0x000e620008000800 */
[----:B------:R-:W-:Y:S01]  /*6290*/  IMAD.SHL.U32 R2, R228, 0x2, RZ ;  /* 0x00000002e4027824 */ /* 0x000fe200078e00ff */
[----:B------:R-:W-:Y:S02]  /*62a0*/  LOP3.LUT R168, R168, 0x600, RZ, 0xc0, !PT ;  /* 0x00000600a8a87812 */ /* 0x000fe400078ec0ff */
[----:B------:R-:W-:Y:S01]  /*62b0*/  LOP3.LUT R0, R167, 0xc0, RZ, 0xc0, !PT ;  /* 0x000000c0a7007812 */ /* 0x000fe200078ec0ff */
[----:B------:R-:W4:Y:S01]  /*62c0*/  LDCU.64 UR6, c[0x0][0x5a8] ;  /* 0x0000b500ff0677ac */ /* 0x000f220008000a00 */
        /* <DEDUP_REMOVED lines=9> */
[----:B---3--:R-:W-:Y:S01]  /*6360*/  FMUL.FTZ R26, R85, UR5 ;  /* 0x00000005551a7c20 */ /* 0x008fe20008410000 */
        /* <DEDUP_REMOVED lines=21> */
[----:B-----5:R-:W-:Y:S01]  /*64c0*/  FMUL.FTZ R14, R113, UR5 ;  /* 0x00000005710e7c20 */ /* 0x020fe20008410000 */
        /* <DEDUP_REMOVED lines=65> */
[----:B----4-:R-:W-:Y:S01]  /*68e0*/  UIMAD UR7, UR33, UR7, URZ ;  /* 0x00000007210772a4 */ /* 0x010fe2000f8e02ff */
[----:B------:R-:W-:Y:S01]  /*68f0*/  F2FP.F16.F32.PACK_AB R38, R39, R38 ;  /* 0x000000262726723e */ /* 0x000fe200000000ff */
[----:B------:R-:W-:Y:S01]  /*6900*/  STS [R0+0xb000], R18 ;  /* 0x00b0001200007388 */ /* 0x000fe20000000800 */
[----:B------:R-:W-:-:S02]  /*6910*/  F2FP.F16.F32.PACK_AB R27, R49, R48 ;  /* 0x00000030311b723e */ /* 0x000fc400000000ff */
[----:B------:R-:W-:Y:S01]  /*6920*/  F2FP.F16.F32.PACK_AB R50, R51, R50 ;  /* 0x000000323332723e */ /* 0x000fe200000000ff */
[----:B------:R-:W-:Y:S01]  /*6930*/  STS [R0+0xb200], R17 ;  /* 0x00b2001100007388 */ /* 0x000fe20000000800 */
[----:B------:R-:W-:Y:S01]  /*6940*/  F2FP.F16.F32.PACK_AB R40, R41, R40 ;  /* 0x000000282928723e */ /* 0x000fe200000000ff */
[----:B------:R-:W3:Y:S01]  /*6950*/  LDC.64 R48, c[0x0][0x5c0] ;  /* 0x00017000ff307b82 */ /* 0x000ee20000000a00 */
        /* <DEDUP_REMOVED lines=37> */
[----:B----4-:R-:W-:-:S03]  /*6bb0*/  IMAD.MOV.U32 R5, RZ, RZ, RZ ;  /* 0x000000ffff057224 */ /* 0x010fc600078e00ff */
[----:B------:R-:W-:Y:S04]  /*6bc0*/  STS [R2+0x6020], R27 ;  /* 0x0060201b02007388 */ /* 0x000fe80000000800 */
[----:B------:R4:W-:Y:S04]  /*6bd0*/  STS [R2+0x6220], R50 ;  /* 0x0062203202007388 */ /* 0x0009e80000000800 */
[----:B------:R-:W-:Y:S01]  /*6be0*/  STS [R0+0x10000], R40 ;  /* 0x0100002800007388 */ /* 0x000fe20000000800 */
[----:B--2---:R-:W-:-:S03]  /*6bf0*/  LOP3.LUT R4, R167, 0x18, RZ, 0xc0, !PT ;  /* 0x00000018a7047812 */ /* 0x004fc600078ec0ff */
[----:B------:R-:W-:Y:S01]  /*6c00*/  STS [R0+0x10200], R42 ;  /* 0x0102002a00007388 */ /* 0x000fe20000000800 */
[----:B---3--:R-:W-:Y:S01]  /*6c10*/  LOP3.LUT R3, R167, 0xd8, RZ, 0xc0, !PT ;  /* 0x000000d8a7037812 */ /* 0x008fe200078ec0ff */
        /* <DEDUP_REMOVED lines=10> */
[----:B----4-:R-:W2:Y:S01]  /*6cc0*/  LDC.64 R50, c[0x0][0x5c8] ;  /* 0x00017200ff327b82 */ /* 0x010ea20000000a00 */
        /* <DEDUP_REMOVED lines=72> */
.L_x_301:
        /* <DEDUP_REMOVED lines=10> */
.L_x_309:
        /* <DEDUP_REMOVED lines=9> */
.L_x_883:


//--------------------- .text._ZN5flash44flash_bwd_dq_dk_dv_loop_seqk_parallel_kernelI23Flash_bwd_kernel_traitsILi96ELi64ELi128ELi8ELi2ELi4ELi4ELb1ELb0EN7cutlass6half_tE19Flash_kernel_traitsILi96ELi64ELi128ELi8ES3_EELb1ELb1ELb0ELb0ELb0ELb1ELb0EEEvNS_16Flash_bwd_paramsE --------------------------
	.section	.text._ZN5flash44flash_bwd_dq_dk_dv_loop_seqk_parallel_kernelI23Flash_bwd_kernel_traitsILi96ELi64ELi128ELi8ELi2ELi4ELi4ELb1ELb0EN7cutlass6half_tE19Flash_kernel_traitsILi96ELi64ELi128ELi8ES3_EELb1ELb1ELb0ELb0ELb0ELb1ELb0EEEvNS_16Flash_bwd_paramsE,"ax",@progbits
	.align	128
        .global         _ZN5flash44flash_bwd_dq_dk_dv_loop_seqk_parallel_kernelI23Flash_bwd_kernel_traitsILi96ELi64ELi128ELi8ELi2ELi4ELi4ELb1ELb0EN7cutlass6half_tE19Flash_kernel_traitsILi96ELi64ELi128ELi8ES3_EELb1ELb1ELb0ELb0ELb0ELb1ELb0EEEvNS_16Flash_bwd_paramsE
        .type           _ZN5flash44flash_bwd_dq_dk_dv_loop_seqk_parallel_kernelI23Flash_bwd_kernel_traitsILi96ELi64ELi128ELi8ELi2ELi4ELi4ELb1ELb0EN7cutlass6half_tE19Flash_kernel_traitsILi96ELi64ELi128ELi8ES3_EELb1ELb1ELb0ELb0ELb0ELb1ELb0EEEvNS_16Flash_bwd_paramsE,@function
        .size           _ZN5flash44flash_bwd_dq_dk_dv_loop_seqk_parallel_kernelI23Flash_bwd_kernel_traitsILi96ELi64ELi128ELi8ELi2ELi4ELi4ELb1ELb0EN7cutlass6half_tE19Flash_kernel_traitsILi96ELi64ELi128ELi8ES3_EELb1ELb1ELb0ELb0ELb0ELb1ELb0EEEvNS_16Flash_bwd_paramsE,(.L_x_884 - _ZN5flash44flash_bwd_dq_dk_dv_loop_seqk_parallel_kernelI23Flash_bwd_kernel_traitsILi96ELi64ELi128ELi8ELi2ELi4ELi4ELb1ELb0EN7cutlass6half_tE19Flash_kernel_traitsILi96ELi64ELi128ELi8ES3_EELb1ELb1ELb0ELb0ELb0ELb1ELb0EEEvNS_16Flash_bwd_paramsE)
        .other          _ZN5flash44flash_bwd_dq_dk_dv_loop_seqk_parallel_kernelI23Flash_bwd_kernel_traitsILi96ELi64ELi128ELi8ELi2ELi4ELi4ELb1ELb0EN7cutlass6half_tE19Flash_kernel_traitsILi96ELi64ELi128ELi8ES3_EELb1ELb1ELb0ELb0ELb0ELb1ELb0EEEvNS_16Flash_bwd_paramsE,@"STO_CUDA_ENTRY STV_DEFAULT"
_ZN5flash44flash_bwd_dq_dk_dv_loop_seqk_parallel_kernelI23Flash_bwd_kernel_traitsILi96ELi64ELi128ELi8ELi2ELi4ELi4ELb1ELb0EN7cutlass6half_tE19Flash_kernel_traitsILi96ELi64ELi128ELi8ES3_EELb1ELb1ELb0ELb0ELb0ELb1ELb0EEEvNS_16Flash_bwd_paramsE:
.text._ZN5flash44flash_bwd_dq_dk_dv_loop_seqk_parallel_kernelI23Flash_bwd_kernel_traitsILi96ELi64ELi128ELi8ELi2ELi4ELi4ELb1ELb0EN7cutlass6half_tE19Flash_kernel_traitsILi96ELi64ELi128ELi8ES3_EELb1ELb1ELb0ELb0ELb0ELb1ELb0EEEvNS_16Flash_bwd_paramsE:
        /* <DEDUP_REMOVED lines=22> */
[----:B------:R-:W-:Y:S02]  /*0160*/  ULEA.HI.X UR8, UR30, UR11, URZ, 0x2, UP0 ;  /* 0x0000000b1e087291 */ /* 0x000fe400080f14ff */
[----:B------:R-:W-:Y:S01]  /*0170*/  UISETP.NE.U32.AND UP6, UPT, UR4, URZ, UPT ;  /* 0x000000ff0400728c */ /* 0x000fe2000bfc5070 */
[----:B------:R-:W1:Y:S01]  /*0180*/  S2UR UR4, SR_CgaCtaId ;  /* 0x00000000000479c3 */ /* 0x000e620000008800 */
[----:B------:R-:W-:Y:S01]  /*0190*/  MOV R2, UR9 ;  /* 0x0000000900027c02 */ /* 0x000fe20008000f00 */
[----:B---3--:R-:W-:Y:S01]  /*01a0*/  UISETP.NE.U32.AND UP1, UPT, UR6, URZ, UPT ;  /* 0x000000ff0600728c */ /* 0x008fe2000bf25070 */
[----:B------:R-:W-:Y:S01]  /*01b0*/  MOV R3, UR8 ;  /* 0x0000000800037c02 */ /* 0x000fe20008000f00 */
[----:B------:R-:W-:Y:S02]  /*01c0*/  UISETP.NE.U32.AND UP0, UPT, UR6, URZ, UPT ;  /* 0x000000ff0600728c */ /* 0x000fe4000bf05070 */
[----:B------:R-:W-:-:S02]  /*01d0*/  UISETP.NE.AND.EX UP5, UPT, UR7, URZ, UPT, UP1 ;  /* 0x000000ff0700728c */ /* 0x000fc4000bfa5310 */
[----:B------:R-:W2:Y:S01]  /*01e0*/  S2UR UR11, SR_CgaCtaId ;  /* 0x00000000000b79c3 */ /* 0x000ea20000008800 */
[----:B------:R-:W-:Y:S01]  /*01f0*/  UISETP.NE.AND.EX UP4, UPT, UR7, URZ, UPT, UP0 ;  /* 0x000000ff0700728c */ /* 0x000fe2000bf85300 */
[----:B------:R3:W-:Y:S01]  /*0200*/  STL.64 [R1+0x8], R2 ;  /* 0x0000080201007387 */ /* 0x0007e20000100a00 */
[----:B------:R-:W5:Y:S01]  /*0210*/  LDCU.64 UR6, c[0x0][0x470] ;  /* 0x00008e00ff0677ac */ /* 0x000f620008000a00 */
[----:B----4-:R-:W-:-:S04]  /*0220*/  UISETP.NE.AND UP3, UPT, UR12, URZ, UPT ;  /* 0x000000ff0c00728c */ /* 0x010fc8000bf65270 */
[----:B------:R-:W4:Y:S01]  /*0230*/  S2UR UR26, SR_CTAID.Z ;  /* 0x00000000001a79c3 */ /* 0x000f220000002700 */
[----:B------:R-:W-:Y:S02]  /*0240*/  UISETP.NE.AND.EX UP6, UPT, UR5, URZ, UPT, UP6 ;  /* 0x000000ff0500728c */ /* 0x000fe4000bfc5360 */
[----:B------:R-:W-:Y:S01]  /*0250*/  UISETP.EQ.OR.EX UP0, UPT, UR5, URZ, !UP3, UP2 ;  /* 0x000000ff0500728c */ /* 0x000fe2000df02720 */
[----:B------:R-:W-:Y:S02]  /*0260*/  UMOV UR12, 0x400 ;  /* 0x00000400000c7882 */ /* 0x000fe40000000000 */
[----:B------:R-:W-:Y:S01]  /*0270*/  UMOV UR5, 0x400 ;  /* 0x0000040000057882 */ /* 0x000fe20000000000 */
[----:B------:R-:W-:Y:S02]  /*0280*/  UP2UR UR32, UPR, URZ, 0x1 ;  /* 0x00000001ff207883 */ /* 0x000fe40008000000 */
[----:B-1----:R-:W-:Y:S02]  /*0290*/  ULEA UR4, UR4, UR5, 0x18 ;  /* 0x0000000504047291 */ /* 0x002fe4000f8ec0ff */
[----:B------:R-:W-:-:S02]  /*02a0*/  UP2UR UR31, UPR, URZ, 0x8 ;  /* 0x00000008ff1f7883 */ /* 0x000fc40008000000 */
[----:B-----5:R-:W-:Y:S01]  /*02b0*/  UISETP.NE.U32.AND UP0, UPT, UR6, URZ, UPT ;  /* 0x000000ff0600728c */ /* 0x020fe2000bf05070 */
[----:B------:R-:W1:Y:S01]  /*02c0*/  LDCU UR10, c[0x0][0x438] ;  /* 0x00008700ff0a77ac */ /* 0x000e620008000800 */
[----:B------:R-:W1:Y:S01]  /*02d0*/  LDCU UR25, c[0x0][0x438] ;  /* 0x00008700ff1977ac */ /* 0x000e620008000800 */
[----:B------:R-:W1:Y:S01]  /*02e0*/  @!UP4 LDCU UR28, c[0x0][0x434] ;  /* 0x00008680ff1cc7ac */ /* 0x000e620008000800 */
[----:B--2---:R-:W-:Y:S02]  /*02f0*/  ULEA UR5, UR11, UR12, 0x18 ;  /* 0x0000000c0b057291 */ /* 0x004fe4000f8ec0ff */
[----:B------:R-:W-:Y:S02]  /*0300*/  UIADD3 UR42, UPT, UPT, UR4, 0x13000, URZ ;  /* 0x00013000042a7890 */ /* 0x000fe4000fffe0ff */
[----:B------:R-:W-:Y:S01]  /*0310*/  UISETP.NE.AND.EX UP3, UPT, UR7, URZ, UPT, UP0 ;  /* 0x000000ff0700728c */ /* 0x000fe2000bf65300 */
[----:B------:R-:W-:Y:S01]  /*0320*/  UMOV UR37, 0xffffd000 ;  /* 0xffffd00000257882 */ /* 0x000fe20000000000 */
[----:B------:R-:W-:Y:S01]  /*0330*/  UMOV UR38, URZ ;  /* 0x000000ff00267c82 */ /* 0x000fe20008000000 */
[----:B---34-:R-:W-:-:S08]  /*0340*/  UMOV UR39, URZ ;  /* 0x000000ff00277c82 */ /* 0x018fd00008000000 */
.L_x_346:
[----:B--2---:R-:W2:Y:S01]  /*0350*/  LDL.64 R8, [R1+0x8] ;  /* 0x0000080001087983 */ /* 0x004ea20000100a00 */
[----:B---3--:R-:W3:Y:S01]  /*0360*/  LDCU.64 UR8, c[0x0][0x478] ;  /* 0x00008f00ff0877ac */ /* 0x008ee20008000a00 */
        /* <DEDUP_REMOVED lines=10> */
[----:B---3--:R-:W-:Y:S02]  /*0410*/  UISETP.NE.U32.AND UP0, UPT, UR8, URZ, UPT ;  /* 0x000000ff0800728c */ /* 0x008fe4000bf05070 */
[----:B------:R-:W3:Y:S02]  /*0420*/  @P1 LDG.E R6, desc[UR40][R4.64] ;  /* 0x0000002804061981 */ /* 0x000ee4000c1e1900 */
[----:B------:R-:W-:-:S06]  /*0430*/  UISETP.NE.AND.EX UP0, UPT, UR9, URZ, UPT, UP0 ;  /* 0x000000ff0900728c */ /* 0x000fcc000bf05300 */
[----:B------:R-:W-:-:S05]  /*0440*/  PLOP3.LUT P0, PT, PT, PT, UP0, 0x80, 0x8 ;  /* 0x000000000008781c */ /* 0x000fca0003f0f008 */
[----:B------:R-:W-:Y:S01]  /*0450*/  @UP0 ULEA UR14, UP1, UR30, UR8, 0x2 ;  /* 0x000000081e0e0291 */ /* 0x000fe2000f8210ff */
[----:B------:R-:W4:Y:S03]  /*0460*/  @!UP0 LDCU UR11, c[0x0][0x43c] ;  /* 0x00008780ff0b87ac */ /* 0x000f260008000800 */
[----:B------:R-:W-:Y:S02]  /*0470*/  @UP0 ULEA.HI.X UR15, UR30, UR9, URZ, 0x2, UP1 ;  /* 0x000000091e0f0291 */ /* 0x000fe400088f14ff */
[----:B------:R-:W-:Y:S01]  /*0480*/  IMAD.U32 R2, RZ, RZ, UR14 ;  /* 0x0000000eff027e24 */ /* 0x000fe2000f8e00ff */
[----:B-----5:R-:W5:Y:S03]  /*0490*/  @!UP0 LDCU.64 UR8, c[0x0][0x488] ;  /* 0x00009100ff0887ac */ /* 0x020f660008000a00 */
[----:B------:R-:W-:-:S05]  /*04a0*/  IMAD.U32 R3, RZ, RZ, UR15 ;  /* 0x0000000fff037e24 */ /* 0x000fca000f8e00ff */
[----:B------:R1:W3:Y:S01]  /*04b0*/  @P0 LDG.E R4, desc[UR40][R2.64] ;  /* 0x0000002802040981 */ /* 0x0002e2000c1e1900 */
[----:B------:R-:W-:Y:S01]  /*04c0*/  UMOV UR44, URZ ;  /* 0x000000ff002c7c82 */ /* 0x000fe20008000000 */
[----:B------:R-:W-:Y:S01]  /*04d0*/  UMOV UR46, 0xffffffff ;  /* 0xffffffff002e7882 */ /* 0x000fe20000000000 */
[----:B-----5:R-:W-:-:S04]  /*04e0*/  @!UP0 UISETP.NE.U32.AND UP1, UPT, UR8, URZ, UPT ;  /* 0x000000ff0800828c */ /* 0x020fc8000bf25070 */
[----:B------:R-:W-:Y:S02]  /*04f0*/  @!UP0 UISETP.NE.AND.EX UP1, UPT, UR9, URZ, UPT, UP1 ;  /* 0x000000ff0900828c */ /* 0x000fe4000bf25310 */
[----:B------:R-:W-:Y:S02]  /*0500*/  USHF.L.U32 UR36, UR45, 0x7, URZ ;  /* 0x000000072d247899 */ /* 0x000fe400080006ff */
[----:B----4-:R-:W-:Y:S01]  /*0510*/  @!UP0 USEL UR9, UR11, URZ, UP1 ;  /* 0x000000ff0b098287 */ /* 0x010fe20008800000 */
[----:B-1----:R-:W-:Y:S02]  /*0520*/  IMAD.U32 R2, RZ, RZ, UR12 ;  /* 0x0000000cff027e24 */ /* 0x002fe4000f8e00ff */
[----:B------:R-:W-:-:S05]  /*0530*/  IMAD.U32 R3, RZ, RZ, UR13 ;  /* 0x0000000dff037e24 */ /* 0x000fca000f8e00ff */
[----:B------:R-:W4:Y:S04]  /*0540*/  @P4 LDG.E R5, desc[UR40][R2.64] ;  /* 0x0000002802054981 */ /* 0x000f28000c1e1900 */
[----:B------:R-:W5:Y:S04]  /*0550*/  @P2 LDG.E R2, desc[UR40][R2.64+0x4] ;  /* 0x0000042802022981 */ /* 0x000f68000c1e1900 */
[----:B--2---:R-:W2:Y:S01]  /*0560*/  @!P3 LDG.E R0, desc[UR40][R8.64] ;  /* 0x000000280800b981 */ /* 0x004ea2000c1e1900 */
[----:B------:R-:W-:Y:S01]  /*0570*/  UMOV UR12, 0xffffffff ;  /* 0xffffffff000c7882 */ /* 0x000fe20000000000 */
[----:B---3--:R-:W-:-:S02]  /*0580*/  @P1 R2UR UR44, R6 ;  /* 0x00000000062c12ca */ /* 0x008fc400000e0000 */
[----:B------:R-:W-:-:S13]  /*0590*/  @P0 R2UR UR43, R4 ;  /* 0x00000000042b02ca */ /* 0x000fda00000e0000 */
[----:B------:R-:W-:Y:S01]  /*05a0*/  @UP0 UIADD3 UR43, UPT, UPT, UR43, -UR44, URZ ;  /* 0x8000002c2b2b0290 */ /* 0x000fe2000fffe0ff */
[----:B----4-:R-:W-:Y:S02]  /*05b0*/  @P4 R2UR UR12, R5 ;  /* 0x00000000050c42ca */ /* 0x010fe400000e0000 */
[----:B-----5:R-:W-:Y:S02]  /*05c0*/  @P2 R2UR UR8, R2 ;  /* 0x00000000020822ca */ /* 0x020fe400000e0000 */
[----:B--2---:R-:W-:Y:S01]  /*05d0*/  @!P3 R2UR UR46, R0 ;  /* 0x00000000002eb2ca */ /* 0x004fe200000e0000 */
        /* <DEDUP_REMOVED lines=8> */
.L_x_310:
        /* <DEDUP_REMOVED lines=34> */
.L_x_312:
[----:B------:R-:W1:Y:S01]  /*0880*/  LDCU.64 UR16, c[0x0][0x3b8] ;  /* 0x00007700ff1077ac */ /* 0x000e620008000a00 */
[----:B------:R-:W-:-:S04]  /*0890*/  UIADD3 UR8, UPT, UPT, UR44, UR46, URZ ;  /* 0x0000002e2c087290 */ /* 0x000fc8000fffe0ff */
[----:B-1----:R-:W-:Y:S02]  /*08a0*/  UIMAD.WIDE.U32 UR50, UR8, UR16, URZ ;  /* 0x00000010083272a5 */ /* 0x002fe4000f8e00ff */
[----:B------:R-:W-:-:S04]  /*08b0*/  UIMAD UR8, UR8, UR17, URZ ;  /* 0x00000011080872a4 */ /* 0x000fc8000f8e02ff */
[----:B------:R-:W-:-:S06]  /*08c0*/  UIADD3 UR8, UPT, UPT, UR51, UR8, URZ ;  /* 0x0000000833087290 */ /* 0x000fcc000fffe0ff */
[----:B------:R-:W-:Y:S02]  /*08d0*/  MOV R17, UR8 ;  /* 0x0000000800117c02 */ /* 0x000fe40008000f00 */
.L_x_313:
[----:B------:R-:W1:Y:S01]  /*08e0*/  LDC R5, c[0x0][0x3e8] ;  /* 0x0000fa00ff057b82 */ /* 0x000e620000000800 */
[----:B------:R-:W2:Y:S01]  /*08f0*/  S2R R6, SR_CTAID.Z ;  /* 0x0000000000067919 */ /* 0x000ea20000002700 */
[----:B------:R-:W-:Y:S01]  /*0900*/  USHF.R.S32.HI UR33, URZ, 0x1f, UR36 ;  /* 0x0000001fff217899 */ /* 0x000fe20008011424 */
[----:B-1----:R-:W-:-:S04]  /*0910*/  IABS R4, R5 ;  /* 0x0000000500047213 */ /* 0x002fc80000000000 */
[----:B------:R-:W1:Y:S01]  /*0920*/  I2F.RP R2, R4 ;  /* 0x0000000400027306 */ /* 0x000e620000209400 */
[----:B--2---:R-:W-:-:S07]  /*0930*/  IABS R6, R6 ;  /* 0x0000000600067213 */ /* 0x004fce0000000000 */
[----:B-1----:R-:W1:Y:S02]  /*0940*/  MUFU.RCP R2, R2 ;  /* 0x0000000200027308 */ /* 0x002e640000001000 */
[----:B-1----:R-:W-:-:S06]  /*0950*/  VIADD R2, R2, 0xffffffe ;  /* 0x0ffffffe02027836 */ /* 0x002fcc0000000000 */
[----:B------:R-:W1:Y:S02]  /*0960*/  F2I.FTZ.U32.TRUNC.NTZ R3, R2 ;  /* 0x0000000200037305 */ /* 0x000e64000021f000 */
[----:B-1----:R-:W-:Y:S01]  /*0970*/  IMAD.MOV R0, RZ, RZ, -R3 ;  /* 0x000000ffff007224 */ /* 0x002fe200078e0a03 */
[----:B------:R-:W-:-:S03]  /*0980*/  MOV R2, RZ ;  /* 0x000000ff00027202 */ /* 0x000fc60000000f00 */
[----:B------:R-:W-:-:S04]  /*0990*/  IMAD R0, R0, R4, RZ ;  /* 0x0000000400007224 */ /* 0x000fc800078e02ff */
[----:B------:R-:W-:-:S04]  /*09a0*/  IMAD.HI.U32 R0, R3, R0, R2 ;  /* 0x0000000003007227 */ /* 0x000fc800078e0002 */
[----:B------:R-:W-:-:S04]  /*09b0*/  IMAD.MOV.U32 R3, RZ, RZ, R6 ;  /* 0x000000ffff037224 */ /* 0x000fc800078e0006 */
[----:B------:R-:W-:-:S04]  /*09c0*/  IMAD.HI.U32 R0, R0, R3, RZ ;  /* 0x0000000300007227 */ /* 0x000fc800078e00ff */
[----:B------:R-:W-:-:S04]  /*09d0*/  IMAD.MOV R2, RZ, RZ, -R0 ;  /* 0x000000ffff027224 */ /* 0x000fc800078e0a00 */
[----:B------:R-:W-:-:S05]  /*09e0*/  IMAD R2, R4, R2, R3 ;  /* 0x0000000204027224 */ /* 0x000fca00078e0203 */
[----:B------:R-:W-:-:S13]  /*09f0*/  ISETP.GT.U32.AND P1, PT, R4, R2, PT ;  /* 0x000000020400720c */ /* 0x000fda0003f24070 */
[-C--:B------:R-:W-:Y:S01]  /*0a00*/  @!P1 IADD3 R2, PT, PT, R2, -R4.reuse, RZ ;  /* 0x8000000402029210 */ /* 0x080fe20007ffe0ff */
        /* <DEDUP_REMOVED lines=23> */
.L_x_314:
[----:B------:R-:W1:Y:S01]  /*0b80*/  LDCU.64 UR14, c[0x0][0x3c0] ;  /* 0x00007800ff0e77ac */ /* 0x000e620008000a00 */
[----:B------:R-:W-:-:S04]  /*0b90*/  UIADD3 UR8, UPT, UPT, UR44, UR46, URZ ;  /* 0x0000002e2c087290 */ /* 0x000fc8000fffe0ff */
[----:B-1----:R-:W-:Y:S02]  /*0ba0*/  UIMAD.WIDE.U32 UR52, UR8, UR14, URZ ;  /* 0x0000000e083472a5 */ /* 0x002fe4000f8e00ff */
[----:B------:R-:W-:-:S04]  /*0bb0*/  UIMAD UR8, UR8, UR15, URZ ;  /* 0x0000000f080872a4 */ /* 0x000fc8000f8e02ff */
[----:B------:R-:W-:-:S06]  /*0bc0*/  UIADD3 UR8, UPT, UPT, UR53, UR8, URZ ;  /* 0x0000000835087290 */ /* 0x000fcc000fffe0ff */
[----:B------:R-:W-:-:S07]  /*0bd0*/  MOV R14, UR8 ;  /* 0x00000008000e7c02 */ /* 0x000fce0008000f00 */
.L_x_315:
        /* <DEDUP_REMOVED lines=28> */
.L_x_316:
[----:B------:R-:W-:Y:S02]  /*0da0*/  UIMAD.WIDE.U32 UR10, UR54, UR12, URZ ;  /* 0x0000000c360a72a5 */ /* 0x000fe4000f8e00ff */
[----:B------:R-:W-:-:S04]  /*0db0*/  UIMAD UR8, UR55, UR12, URZ ;  /* 0x0000000c370872a4 */ /* 0x000fc8000f8e02ff */
[----:B------:R-:W-:-:S12]  /*0dc0*/  UIADD3 UR8, UPT, UPT, UR11, UR8, URZ ;  /* 0x000000080b087290 */ /* 0x000fd8000fffe0ff */
.L_x_317:
        /* <DEDUP_REMOVED lines=20> */
.L_x_318:
[----:B------:R-:W1:Y:S01]  /*0f10*/  LDCU UR59, c[0x0][0x434] ;  /* 0x00008680ff3b77ac */ /* 0x000e620008000800 */
[----:B------:R-:W-:-:S04]  /*0f20*/  UIMAD UR9, UR30, UR51, UR29 ;  /* 0x000000331e0972a4 */ /* 0x000fc8000f8e021d */
[----:B-1----:R-:W-:Y:S02]  /*0f30*/  UIMAD UR59, UR9, UR59, URZ ;  /* 0x0000003b093b72a4 */ /* 0x002fe4000f8e02ff */
.L_x_319:
        /* <DEDUP_REMOVED lines=11> */
.L_x_320:
[----:B------:R-:W1:Y:S01]  /*0ff0*/  LDCU UR58, c[0x0][0x444] ;  /* 0x00008880ff3a77ac */ /* 0x000e620008000800 */
[----:B------:R-:W-:-:S04]  /*1000*/  UIMAD UR9, UR30, UR51, UR29 ;  /* 0x000000331e0972a4 */ /* 0x000fc8000f8e021d */
[----:B-1----:R-:W-:-:S12]  /*1010*/  UIMAD UR58, UR9, UR58, URZ ;  /* 0x0000003a093a72a4 */ /* 0x002fd8000f8e02ff */
.L_x_321:
[----:B------:R-:W-:Y:S01]  /*1020*/  USHF.R.S32.HI UR9, URZ, 0x1f, UR57 ;  /* 0x0000001fff097899 */ /* 0x000fe20008011439 */
[----:B------:R-:W1:Y:S01]  /*1030*/  S2R R26, SR_TID.X ;  /* 0x00000000001a7919 */ /* 0x000e620000002100 */
[----:B------:R-:W-:Y:S01]  /*1040*/  UIADD3 UR57, UP1, UP0, UR18, UR10, UR57 ;  /* 0x0000000a12397290 */ /* 0x000fe2000f83e039 */
[----:B------:R-:W-:Y:S01]  /*1050*/  IMAD.MOV.U32 R9, RZ, RZ, RZ ;  /* 0x000000ffff097224 */ /* 0x000fe200078e00ff */
[----:B------:R-:W-:Y:S01]  /*1060*/  UIADD3 UR54, UPT, UPT, UR36, UR47, URZ ;  /* 0x0000002f24367290 */ /* 0x000fe2000fffe0ff */
[----:B------:R-:W2:Y:S01]  /*1070*/  LDC.64 R12, c[0x0][0x5f8] ;  /* 0x00017e00ff0c7b82 */ /* 0x000ea20000000a00 */
[----:B------:R-:W-:Y:S01]  /*1080*/  UIADD3.X UR56, UPT, UPT, UR56, UR8, UR9, UP1, UP0 ;  /* 0x0000000838387290 */ /* 0x000fe20008fe0409 */
[----:B------:R-:W-:Y:S01]  /*1090*/  BSSY.RECONVERGENT B1, `(.L_x_311) ;  /* 0x0000777000017945 */ /* 0x000fe20003800200 */
[----:B------:R-:W3:Y:S03]  /*10a0*/  LDCU.64 UR12, c[0x0][0x3b0] ;  /* 0x00007600ff0c77ac */ /* 0x000ee60008000a00 */
[----:B------:R-:W4:Y:S01]  /*10b0*/  LDCU UR9, c[0x0][0x508] ;  /* 0x0000a100ff0977ac */ /* 0x000f220008000800 */
[----:B------:R-:W5:Y:S01]  /*10c0*/  LDCU.64 UR18, c[0x0][0x3c8] ;  /* 0x00007900ff1277ac */ /* 0x000f620008000a00 */
[----:B------:R-:W-:-:S02]  /*10d0*/  UIMAD UR60, UR51, UR60, URZ ;  /* 0x0000003c333c72a4 */ /* 0x000fc4000f8e02ff */
[----:B------:R-:W-:Y:S02]  /*10e0*/  ULEA UR58, UR55, UR58, 0x6 ;  /* 0x0000003a373a7291 */ /* 0x000fe4000f8e30ff */
        /* <DEDUP_REMOVED lines=15> */
[--C-:B------:R-:W-:Y:S01]  /*11e0*/  SHF.R.U32.HI R245, RZ, 0x5, R26.reuse ;  /* 0x00000005fff57819 */ /* 0x100fe2000001161a */
[----:B------:R-:W-:Y:S01]  /*11f0*/  UISETP.LT.AND UP0, UPT, URZ, UR53, UPT ;  /* 0x00000035ff00728c */ /* 0x000fe2000bf01270 */
[----:B------:R-:W-:Y:S01]  /*1200*/  SHF.R.U32.HI R21, RZ, 0x2, R26 ;  /* 0x00000002ff157819 */ /* 0x000fe2000001161a */
[----:B------:R-:W-:Y:S01]  /*1210*/  IMAD.X R3, RZ, RZ, UR62, P0 ;  /* 0x0000003eff037e24 */ /* 0x000fe200080e06ff */
[----:B------:R-:W1:Y:S01]  /*1220*/  LDCU.128 UR8, c[0x0][0x590] ;  /* 0x0000b200ff0877ac */ /* 0x000e620008000c00 */
[----:B------:R-:W-:-:S02]  /*1230*/  IADD3 R4, P1, PT, R4, UR22, RZ ;  /* 0x0000001604047c10 */ /* 0x000fc4000ff3e0ff */
[----:B------:R-:W-:Y:S01]  /*1240*/  ISETP.NE.AND P0, PT, RZ, UR61, PT ;  /* 0x0000003dff007c0c */ /* 0x000fe2000bf05270 */
[----:B------:R-:W-:Y:S01]  /*1250*/  USEL UR53, URZ, UR53, !UP0 ;  /* 0x00000035ff357287 */ /* 0x000fe2000c000000 */
[----:B------:R-:W-:Y:S01]  /*1260*/  IADD3.X R5, PT, PT, R5, UR21, R0, P1, !PT ;  /* 0x0000001505057c10 */ /* 0x000fe20008ffe400 */
[----:B------:R-:W3:Y:S01]  /*1270*/  LDCU.64 UR62, c[0x0][0x5e8] ;  /* 0x0000bd00ff3e77ac */ /* 0x000ee20008000a00 */
[----:B------:R-:W-:Y:S01]  /*1280*/  MOV R0, UR19 ;  /* 0x0000001300007c02 */ /* 0x000fe20008000f00 */
[----:B------:R-:W4:Y:S01]  /*1290*/  LDCU.64 UR64, c[0x0][0x420] ;  /* 0x00008400ff4077ac */ /* 0x000f220008000a00 */
[----:B------:R-:W-:Y:S02]  /*12a0*/  UISETP.GT.AND UP0, UPT, UR48, UR53, UPT ;  /* 0x000000353000728c */ /* 0x000fe4000bf04270 */
[----:B-1----:R-:W-:Y:S01]  /*12b0*/  UIMAD UR23, UR23, UR8, URZ ;  /* 0x00000008171772a4 */ /* 0x002fe2000f8e02ff */
[----:B------:R-:W-:Y:S01]  /*12c0*/  IMAD.U32 R7, RZ, RZ, UR8 ;  /* 0x00000008ff077e24 */ /* 0x000fe2000f8e00ff */
[----:B------:R-:W-:-:S02]  /*12d0*/  MOV R10, UR11 ;  /* 0x0000000b000a7c02 */ /* 0x000fc40008000f00 */
[----:B------:R-:W-:Y:S01]  /*12e0*/  UIMAD UR18, UR20, UR9, UR23 ;  /* 0x00000009141272a4 */ /* 0x000fe2000f8e0217 */
[----:B------:R-:W-:Y:S01]  /*12f0*/  IMAD.WIDE.U32 R2, R7, UR20, R2 ;  /* 0x0000001407027c25 */ /* 0x000fe2000f8e0002 */
[----:B------:R-:W1:Y:S03]  /*1300*/  LDCU.64 UR20, c[0x0][0x550] ;  /* 0x0000aa00ff1477ac */ /* 0x000e660008000a00 */
[----:B------:R-:W-:Y:S01]  /*1310*/  IMAD.WIDE.U32 R6, R6, UR29, R4 ;  /* 0x0000001d06067c25 */ /* 0x000fe2000f8e0004 */
[----:B----4-:R-:W-:Y:S01]  /*1320*/  UIMAD.WIDE UR64, UR59, 0x4, UR64 ;  /* 0x000000043b4078a5 */ /* 0x010fe2000f8e0240 */
[----:B------:R-:W4:Y:S02]  /*1330*/  LDCU.64 UR22, c[0x0][0x380] ;  /* 0x00007000ff1677ac */ /* 0x000f240008000a00 */
[----:B------:R-:W-:Y:S02]  /*1340*/  VIADD R3, R3, UR18 ;  /* 0x0000001203037c36 */ /* 0x000fe40008000000 */
[----:B------:R-:W-:Y:S01]  /*1350*/  IMAD.U32 R4, RZ, RZ, UR10 ;  /* 0x0000000aff047e24 */ /* 0x000fe2000f8e00ff */
[----:B------:R-:W5:Y:S01]  /*1360*/  LDCU.64 UR18, c[0x0][0x570] ;  /* 0x0000ae00ff1277ac */ /* 0x000f620008000a00 */
[----:B------:R-:W-:-:S02]  /*1370*/  IMAD R7, R0, UR29, R7 ;  /* 0x0000001d00077c24 */ /* 0x000fc4000f8e0207 */
[----:B------:R-:W-:Y:S01]  /*1380*/  IMAD.WIDE.U32 R4, R4, UR29, R2 ;  /* 0x0000001d04047c25 */ /* 0x000fe2000f8e0002 */
[----:B------:R-:W-:-:S03]  /*1390*/  USHF.L.U32 UR10, UR60, 0x6, URZ ;  /* 0x000000063c0a7899 */ /* 0x000fc600080006ff */
[----:B--2---:R-:W-:-:S04]  /*13a0*/  IMAD.WIDE.U32 R2, R12, UR27, RZ ;  /* 0x0000001b0c027c25 */ /* 0x004fc8000f8e00ff */
        /* <DEDUP_REMOVED lines=10> */
[----:B------:R-:W-:Y:S01]  /*1450*/  IMAD.WIDE.U32 R4, R21, UR12, R6 ;  /* 0x0000000c15047c25 */ /* 0x000fe2000f8e0006 */
[----:B------:R-:W-:-:S03]  /*1460*/  IADD3 R0, P1, PT, R13, UR10, RZ ;  /* 0x0000000a0d007c10 */ /* 0x000fc6000ff3e0ff */
[C---:B------:R-:W-:Y:S01]  /*1470*/  IMAD.WIDE.U32 R2, R21.reuse, UR8, R2 ;  /* 0x0000000815027c25 */ /* 0x040fe2000f8e0002 */
[----:B------:R-:W-:Y:S02]  /*1480*/  LEA.HI.X.SX32 R7, R10, R12, 0x1, P1 ;  /* 0x0000000c0a077211 */ /* 0x000fe400008f0eff */
[----:B-----5:R-:W-:Y:S01]  /*1490*/  LEA R236, P1, R0, UR18, 0x2 ;  /* 0x0000001200ec7c11 */ /* 0x020fe2000f8210ff */
[C---:B------:R-:W-:Y:S01]  /*14a0*/  IMAD R6, R21.reuse, UR9, R3 ;  /* 0x0000000915067c24 */ /* 0x040fe2000f8e0203 */
[----:B----4-:R-:W-:Y:S01]  /*14b0*/  LEA R242, P3, R4, UR22, 0x1 ;  /* 0x0000001604f27c11 */ /* 0x010fe2000f8608ff */
[C---:B------:R-:W-:Y:S01]  /*14c0*/  IMAD R3, R21.reuse, UR13, R5 ;  /* 0x0000000d15037c24 */ /* 0x040fe2000f8e0205 */
[----:B------:R-:W-:Y:S01]  /*14d0*/  LEA.HI.X R237, R0, UR19, R7, 0x2, P1 ;  /* 0x0000001300ed7c11 */ /* 0x000fe200088f1407 */
[----:B---3--:R-:W-:Y:S01]  /*14e0*/  UIMAD.WIDE UR12, UR58, 0x4, UR62 ;  /* 0x000000043a0c78a5 */ /* 0x008fe2000f8e023e */
[----:B------:R-:W-:Y:S02]  /*14f0*/  IADD3 R10, P1, PT, R21, 0x40, RZ ;  /* 0x00000040150a7810 */ /* 0x000fe40007f3e0ff */
[----:B-1----:R-:W-:-:S02]  /*1500*/  LEA R240, P2, R2, UR20, 0x1 ;  /* 0x0000001402f07c11 */ /* 0x002fc4000f8408ff */
        /* <DEDUP_REMOVED lines=18> */
.L_x_323:
[----:B------:R-:W1:Y:S01]  /*1630*/  LDCU.64 UR12, c[0x0][0x5c0] ;  /* 0x0000b800ff0c77ac */ /* 0x000e620008000a00 */
[----:B------:R-:W-:-:S04]  /*1640*/  UIADD3 UR8, UPT, UPT, UR44, UR46, URZ ;  /* 0x0000002e2c087290 */ /* 0x000fc8000fffe0ff */
[----:B-1----:R-:W-:Y:S02]  /*1650*/  UIMAD.WIDE.U32 UR16, UR8, UR12, URZ ;  /* 0x0000000c081072a5 */ /* 0x002fe4000f8e00ff */
[----:B------:R-:W-:-:S04]  /*1660*/  UIMAD UR8, UR8, UR13, URZ ;  /* 0x0000000d080872a4 */ /* 0x000fc8000f8e02ff */
[----:B------:R-:W-:-:S06]  /*1670*/  UIADD3 UR8, UPT, UPT, UR17, UR8, URZ ;  /* 0x0000000811087290 */ /* 0x000fcc000fffe0ff */
[----:B------:R-:W-:Y:S02]  /*1680*/  MOV R0, UR8 ;  /* 0x0000000800007c02 */ /* 0x000fe40008000f00 */
.L_x_324:
        /* <DEDUP_REMOVED lines=13> */
.L_x_325:
[----:B------:R-:W1:Y:S01]  /*1760*/  LDCU.64 UR10, c[0x0][0x5c8] ;  /* 0x0000b900ff0a77ac */ /* 0x000e620008000a00 */
[----:B------:R-:W-:-:S04]  /*1770*/  UIADD3 UR44, UPT, UPT, UR44, UR46, URZ ;  /* 0x0000002e2c2c7290 */ /* 0x000fc8000fffe0ff */
[----:B-1----:R-:W-:Y:S02]  /*1780*/  UIMAD.WIDE.U32 UR14, UR44, UR10, URZ ;  /* 0x0000000a2c0e72a5 */ /* 0x002fe4000f8e00ff */
[----:B------:R-:W-:-:S04]  /*1790*/  UIMAD UR44, UR44, UR11, URZ ;  /* 0x0000000b2c2c72a4 */ /* 0x000fc8000f8e02ff */
[----:B------:R-:W-:-:S06]  /*17a0*/  UIADD3 UR44, UPT, UPT, UR15, UR44, URZ ;  /* 0x0000002c0f2c7290 */ /* 0x000fcc000fffe0ff */
[----:B------:R-:W-:-:S07]  /*17b0*/  MOV R11, UR44 ;  /* 0x0000002c000b7c02 */ /* 0x000fce0008000f00 */
.L_x_326:
        /* <DEDUP_REMOVED lines=26> */
.L_x_328:
[----:B------:R-:W-:Y:S05]  /*1960*/  BSYNC.RECONVERGENT B0 ;  /* 0x0000000000007941 */ /* 0x000fea0003800200 */
.L_x_327:
        /* <DEDUP_REMOVED lines=13> */
.L_x_330:
[----:B------:R-:W-:Y:S05]  /*1a40*/  BSYNC.RECONVERGENT B0 ;  /* 0x0000000000007941 */ /* 0x000fea0003800200 */
.L_x_329:
        /* <DEDUP_REMOVED lines=23> */
.L_x_332:
[----:B------:R-:W-:Y:S05]  /*1bc0*/  BSYNC.RECONVERGENT B0 ;  /* 0x0000000000007941 */ /* 0x000fea0003800200 */
.L_x_331:
        /* <DEDUP_REMOVED lines=13> */
.L_x_322:
        /* <DEDUP_REMOVED lines=9> */
[----:B------:R-:W2:Y:S01]  /*1d30*/  LDCU.64 UR8, c[0x0][0x3d0] ;  /* 0x00007a00ff0877ac */ /* 0x000ea20008000a00 */
[----:B------:R-:W-:Y:S01]  /*1d40*/  IMAD.WIDE.U32 R2, R2, UR36, R8 ;  /* 0x0000002402027c25 */ /* 0x000fe2000f8e0008 */
[----:B------:R-:W-:-:S03]  /*1d50*/  IADD3 R6, P2, PT, R4, UR52, RZ ;  /* 0x0000003404067c10 */ /* 0x000fc6000ff5e0ff */
[----:B------:R-:W-:Y:S01]  /*1d60*/  IMAD.MOV.U32 R252, RZ, RZ, 0x7f800000 ;  /* 0x7f800000fffc7424 */ /* 0x000fe200078e00ff */
[----:B------:R-:W-:Y:S01]  /*1d70*/  UIMAD UR33, UR33, UR16, URZ ;  /* 0x00000010212172a4 */ /* 0x000fe2000f8e02ff */
[----:B------:R-:W-:Y:S01]  /*1d80*/  IADD3 R4, P1, PT, R2, UR50, RZ ;  /* 0x0000003202047c10 */ /* 0x000fe2000ff3e0ff */
[----:B------:R-:W-:Y:S01]  /*1d90*/  UIMAD UR19, UR36, UR15, UR19 ;  /* 0x0000000f241372a4 */ /* 0x000fe2000f8e0213 */
[----:B------:R-:W-:Y:S01]  /*1da0*/  LOP3.LUT R244, R27, 0x10, RZ, 0xc0, !PT ;  /* 0x000000101bf47812 */ /* 0x000fe200078ec0ff */
[----:B------:R-:W3:Y:S01]  /*1db0*/  @!P4 LDC.64 R18, c[0x0][0x390] ;  /* 0x0000e400ff12cb82 */ /* 0x000ee20000000a00 */
[----:B------:R-:W-:Y:S01]  /*1dc0*/  UIMAD UR33, UR36, UR17, UR33 ;  /* 0x00000011242172a4 */ /* 0x000fe2000f8e0221 */
[----:B-1----:R-:W-:Y:S01]  /*1dd0*/  IMAD R2, R16, UR10, RZ ;  /* 0x0000000a10027c24 */ /* 0x002fe2000f8e02ff */
[----:B------:R-:W-:Y:S01]  /*1de0*/  LOP3.LUT R244, R244, 0x7, R21, 0xf8, !PT ;  /* 0x00000007f4f47812 */ /* 0x000fe200078ef815 */
[----:B------:R-:W-:Y:S01]  /*1df0*/  IMAD.MOV.U32 R251, RZ, RZ, 0x7f800000 ;  /* 0x7f800000fffb7424 */ /* 0x000fe200078e00ff */
[----:B------:R-:W-:Y:S01]  /*1e00*/  IADD3.X R7, PT, PT, R14, UR19, R5, P2, !PT ;  /* 0x000000130e077c10 */ /* 0x000fe200097fe405 */
[----:B------:R-:W-:Y:S01]  /*1e10*/  IMAD R8, R11, UR11, R2 ;  /* 0x0000000b0b087c24 */ /* 0x000fe2000f8e0202 */
[----:B------:R-:W-:Y:S01]  /*1e20*/  IADD3.X R5, PT, PT, R17, UR33, R3, P1, !PT ;  /* 0x0000002111057c10 */ /* 0x000fe20008ffe403 */
[----:B------:R-:W1:Y:S01]  /*1e30*/  @!P3 LDC.64 R22, c[0x0][0x390] ;  /* 0x0000e400ff16bb82 */ /* 0x000e620000000a00 */
[----:B--2---:R-:W-:-:S02]  /*1e40*/  IMAD R0, R16, UR8, RZ ;  /* 0x0000000810007c24 */ /* 0x004fc4000f8e02ff */
[----:B------:R-:W-:Y:S02]  /*1e50*/  IMAD.MOV.U32 R250, RZ, RZ, 0x7f800000 ;  /* 0x7f800000fffa7424 */ /* 0x000fe400078e00ff */
[----:B------:R-:W-:-:S03]  /*1e60*/  IMAD.MOV.U32 R247, RZ, RZ, 0x7f800000 ;  /* 0x7f800000fff77424 */ /* 0x000fc600078e00ff */
[----:B------:R-:W-:Y:S01]  /*1e70*/  @P0 BAR.SYNC.DEFER_BLOCKING 0x0 ;  /* 0x0000000000000b1d */ /* 0x000fe20000010000 */
[----:B------:R-:W-:Y:S01]  /*1e80*/  IMAD.WIDE.U32 R2, R11, UR10, R6 ;  /* 0x0000000a0b027c25 */ /* 0x000fe2000f8e0006 */
[----:B------:R-:W-:-:S03]  /*1e90*/  LOP3.LUT R7, R20, 0xd8, RZ, 0xc0, !PT ;  /* 0x000000d814077812 */ /* 0x000fc600078ec0ff */
[----:B------:R-:W-:-:S03]  /*1ea0*/  IMAD.IADD R3, R3, 0x1, R8 ;  /* 0x0000000103037824 */ /* 0x000fc600078e0208 */
[----:B------:R-:W2:Y:S01]  /*1eb0*/  @!P4 LDC.64 R24, c[0x0][0x388] ;  /* 0x0000e200ff18cb82 */ /* 0x000ea20000000a00 */
[----:B------:R-:W-:Y:S01]  /*1ec0*/  IMAD R6, R11, UR9, R0 ;  /* 0x000000090b067c24 */ /* 0x000fe2000f8e0200 */
[----:B------:R-:W-:Y:S01]  /*1ed0*/  LOP3.LUT R0, R7, 0x18, R26, 0x78, !PT ;  /* 0x0000001807007812 */ /* 0x000fe200078e781a */
[----:B------:R-:W-:Y:S01]  /*1ee0*/  @!P3 IMAD.MOV.U32 R12, RZ, RZ, R2 ;  /* 0x000000ffff0cb224 */ /* 0x000fe200078e0002 */
[----:B------:R-:W-:Y:S01]  /*1ef0*/  UIMAD UR9, UR55, -0x40, UR47 ;  /* 0xffffffc0370978a4 */ /* 0x000fe2000f8e022f */
[--C-:B------:R-:W-:Y:S01]  /*1f00*/  @!P3 IMAD.MOV.U32 R13, RZ, RZ, R3.reuse ;  /* 0x000000ffff0db224 */ /* 0x100fe200078e0003 */
[----:B------:R-:W-:Y:S01]  /*1f10*/  LOP3.LUT R20, R0, 0x1f20, R20, 0xf8, !PT ;  /* 0x00001f2000147812 */ /* 0x000fe200078ef814 */
[C---:B------:R-:W-:Y:S01]  /*1f20*/  @!P4 IMAD.WIDE.U32 R2, R21.reuse, UR14, R2 ;  /* 0x0000000e1502cc25 */ /* 0x040fe2000f8e0002 */
[----:B------:R-:W4:Y:S01]  /*1f30*/  @!P3 LDC.64 R16, c[0x0][0x388] ;  /* 0x0000e200ff10bb82 */ /* 0x000f220000000a00 */
[----:B------:R-:W-:Y:S01]  /*1f40*/  ULOP3.LUT UR55, UR55, 0x80000001, URZ, 0xc0, !UPT ;  /* 0x8000000137377892 */ /* 0x000fe2000f8ec0ff */
[----:B------:R-:W-:Y:S01]  /*1f50*/  ISETP.GE.AND P2, PT, R21, UR9, PT ;  /* 0x0000000915007c0c */ /* 0x000fe2000bf46270 */
[----:B------:R-:W-:Y:S01]  /*1f60*/  IMAD.WIDE.U32 R4, R11, UR8, R4 ;  /* 0x000000080b047c25 */ /* 0x000fe2000f8e0004 */
[----:B---3--:R-:W-:Y:S01]  /*1f70*/  @!P4 LEA R8, P1, R2, R18, 0x1 ;  /* 0x000000120208c211 */ /* 0x008fe200078208ff */
[----:B------:R-:W-:-:S02]  /*1f80*/  UISETP.NE.AND UP0, UPT, UR55, 0x1, UPT ;  /* 0x000000013700788c */ /* 0x000fc4000bf05270 */
[----:B------:R-:W-:Y:S01]  /*1f90*/  @!P4 IMAD R3, R21, UR15, R3 ;  /* 0x0000000f1503cc24 */ /* 0x000fe2000f8e0203 */
[----:B------:R-:W3:Y:S01]  /*1fa0*/  S2R R231, SR_TID.X ;  /* 0x0000000000e77919 */ /* 0x000ee20000002100 */
[----:B------:R-:W-:Y:S01]  /*1fb0*/  @!P3 IMAD R0, R15, UR14, RZ ;  /* 0x0000000e0f00bc24 */ /* 0x000fe2000f8e02ff */
[----:B------:R-:W-:Y:S01]  /*1fc0*/  USEL UR8, URZ, 0x3000, UP0 ;  /* 0x00003000ff087887 */ /* 0x000fe20008000000 */
[----:B------:R-:W-:Y:S01]  /*1fd0*/  IMAD.IADD R5, R5, 0x1, R6 ;  /* 0x0000000105057824 */ /* 0x000fe200078e0206 */
[----:B------:R-:W-:Y:S01]  /*1fe0*/  @!P4 LEA.HI.X R9, R2, R19, R3, 0x1, P1 ;  /* 0x000000130209c211 */ /* 0x000fe200008f0c03 */
[----:B------:R-:W-:Y:S01]  /*1ff0*/  @!P3 IMAD R14, R10, UR15, R0 ;  /* 0x0000000f0a0ebc24 */ /* 0x000fe2000f8e0200 */
[----:B------:R-:W-:Y:S01]  /*2000*/  LOP3.LUT R245, R245, 0x1, RZ, 0xc0, !PT ;  /* 0x00000001f5f57812 */ /* 0x000fe200078ec0ff */
[----:B------:R-:W-:Y:S01]  /*2010*/  @!P3 IMAD R0, R15, UR16, RZ ;  /* 0x000000100f00bc24 */ /* 0x000fe2000f8e02ff */
[----:B------:R-:W-:Y:S01]  /*2020*/  UIMAD UR51, UR30, UR51, UR29 ;  /* 0x000000331e3372a4 */ /* 0x000fe2000f8e021d */
[----:B------:R-:W-:Y:S01]  /*2030*/  @!P4 IMAD.WIDE.U32 R2, R21, UR16, R4 ;  /* 0x000000101502cc25 */ /* 0x000fe2000f8e0004 */
[----:B------:R-:W3:Y:S03]  /*2040*/  LDC R246, c[0x0][0x44c] ;  /* 0x00011300fff67b82 */ /* 0x000ee60000000800 */
[----:B------:R-:W-:-:S02]  /*2050*/  IMAD.MOV.U32 R229, RZ, RZ, 0x20 ;  /* 0x00000020ffe57424 */ /* 0x000fc400078e00ff */
[----:B------:R-:W-:Y:S01]  /*2060*/  IMAD.MOV.U32 R228, RZ, RZ, 0x20 ;  /* 0x00000020ffe47424 */ /* 0x000fe200078e00ff */
[----:B------:R-:W-:Y:S01]  /*2070*/  CS2R R126, SRZ ;  /* 0x00000000007e7805 */ /* 0x000fe2000001ff00 */
[----:B------:R-:W-:Y:S01]  /*2080*/  @!P3 IMAD.MOV.U32 R6, RZ, RZ, R4 ;  /* 0x000000ffff06b224 */ /* 0x000fe200078e0004 */
[----:B--2---:R-:W-:Y:S01]  /*2090*/  @!P4 LEA R4, P0, R2, R24, 0x1 ;  /* 0x000000180204c211 */ /* 0x004fe200078008ff */
[----:B------:R-:W-:Y:S01]  /*20a0*/  @!P3 IMAD.MOV.U32 R7, RZ, RZ, R5 ;  /* 0x000000ffff07b224 */ /* 0x000fe200078e0005 */
[----:B------:R-:W-:Y:S01]  /*20b0*/  CS2R R124, SRZ ;  /* 0x00000000007c7805 */ /* 0x000fe2000001ff00 */
[C---:B------:R-:W-:Y:S01]  /*20c0*/  @!P3 IMAD.WIDE.U32 R12, R10.reuse, UR14, R12 ;  /* 0x0000000e0a0cbc25 */ /* 0x040fe2000f8e000c */
[----:B------:R-:W-:Y:S02]  /*20d0*/  CS2R R130, SRZ ;  /* 0x0000000000827805 */ /* 0x000fe4000001ff00 */
[----:B------:R-:W-:Y:S02]  /*20e0*/  CS2R R128, SRZ ;  /* 0x0000000000807805 */ /* 0x000fe4000001ff00 */
[----:B------:R-:W-:Y:S01]  /*20f0*/  CS2R R122, SRZ ;  /* 0x00000000007a7805 */ /* 0x000fe2000001ff00 */
[----:B------:R-:W-:Y:S01]  /*2100*/  @!P3 IMAD R15, R10, UR17, R0 ;  /* 0x000000110a0fbc24 */ /* 0x000fe2000f8e0200 */
[----:B------:R-:W-:Y:S01]  /*2110*/  LEA R0, R20, UR5, 0x1 ;  /* 0x0000000514007c11 */ /* 0x000fe2000f8e08ff */
[----:B------:R-:W-:Y:S01]  /*2120*/  @!P4 IMAD R5, R21, UR17, R3 ;  /* 0x000000111505cc24 */ /* 0x000fe2000f8e0203 */
[----:B------:R-:W-:Y:S01]  /*2130*/  CS2R R120, SRZ ;  /* 0x0000000000787805 */ /* 0x000fe2000001ff00 */
[----:B------:R-:W-:Y:S01]  /*2140*/  @!P3 IMAD.WIDE.U32 R10, R10, UR16, R6 ;  /* 0x000000100a0abc25 */ /* 0x000fe2000f8e0006 */
[----:B-1----:R-:W-:Y:S01]  /*2150*/  @!P3 LEA R6, P1, R12, R22, 0x1 ;  /* 0x000000160c06b211 */ /* 0x002fe200078208ff */
[----:B------:R-:W-:Y:S01]  /*2160*/  @!PT LDS RZ, [RZ] ;  /* 0x00000000fffff984 */ /* 0x000fe20000000800 */
[----:B------:R-:W-:Y:S01]  /*2170*/  @!PT LDS RZ, [RZ] ;  /* 0x00000000fffff984 */ /* 0x000fe20000000800 */
[----:B------:R-:W-:Y:S01]  /*2180*/  @!PT LDS RZ, [RZ] ;  /* 0x00000000fffff984 */ /* 0x000fe20000000800 */
[----:B------:R-:W-:Y:S01]  /*2190*/  @!P4 LDGSTS.E.BYPASS.LTC128B.128 [R0+0xf000], desc[UR40][R8.64] ;  /* 0x0f0000000800cfae */ /* 0x000fe2000b981a28 */
[----:B------:R-:W-:Y:S01]  /*21a0*/  @!P4 LEA.HI.X R5, R2, R25, R5, 0x1, P0 ;  /* 0x000000190205c211 */ /* 0x000fe200000f0c05 */
[----:B------:R-:W-:Y:S01]  /*21b0*/  @!P3 IMAD.IADD R3, R13, 0x1, R14 ;  /* 0x000000010d03b824 */ /* 0x000fe200078e020e */
[----:B----4-:R-:W-:Y:S01]  /*21c0*/  @!P3 LEA R2, P0, R10, R16, 0x1 ;  /* 0x000000100a02b211 */ /* 0x010fe200078008ff */
[----:B------:R-:W-:Y:S01]  /*21d0*/  @!P4 LDGSTS.E.BYPASS.LTC128B.128 [R0+0x11000], desc[UR40][R8.64+0x40] ;  /* 0x110000400800cfae */ /* 0x000fe2000b981a28 */
[----:B------:R-:W-:Y:S01]  /*21e0*/  VIADD R239, R0, UR8 ;  /* 0x0000000800ef7c36 */ /* 0x000fe20008000000 */
[----:B---3--:R-:W-:Y:S01]  /*21f0*/  SHF.R.U32.HI R232, RZ, 0x1, R231 ;  /* 0x00000001ffe87819 */ /* 0x008fe200000116e7 */
[----:B------:R-:W-:Y:S01]  /*2200*/  IMAD.SHL.U32 R28, R231, 0x2, RZ ;  /* 0x00000002e71c7824 */ /* 0x000fe200078e00ff */
[----:B------:R-:W-:Y:S01]  /*2210*/  @!P3 LEA.HI.X R7, R12, R23, R3, 0x1, P1 ;  /* 0x000000170c07b211 */ /* 0x000fe200008f0c03 */
[----:B------:R-:W-:Y:S01]  /*2220*/  @!P4 LDGSTS.E.BYPASS.LTC128B.128 [R0+0x13000], desc[UR40][R8.64+0x80] ;  /* 0x130000800800cfae */ /* 0x000fe2000b981a28 */
[----:B------:R-:W-:Y:S01]  /*2230*/  @!P3 IMAD.IADD R3, R11, 0x1, R15 ;  /* 0x000000010b03b824 */ /* 0x000fe200078e020f */
[----:B------:R-:W-:-:S02]  /*2240*/  USHF.L.U32 UR51, UR51, 0x5, URZ ;  /* 0x0000000533337899 */ /* 0x000fc400080006ff */
[----:B------:R-:W-:Y:S01]  /*2250*/  @P4 STS.128 [R0+0xf000], RZ ;  /* 0x00f000ff00004388 */ /* 0x000fe20000000c00 */
[----:B------:R-:W1:Y:S01]  /*2260*/  LDCU UR14, c[0x0][0x3b0] ;  /* 0x00007600ff0e77ac */ /* 0x000e620008000800 */
[----:B------:R-:W-:Y:S02]  /*2270*/  @!P3 LEA.HI.X R3, R10, R17, R3, 0x1, P0 ;  /* 0x000000110a03b211 */ /* 0x000fe400000f0c03 */
[----:B------:R-:W-:Y:S01]  /*2280*/  @P4 STS.128 [R0+0x11000], RZ ;  /* 0x011000ff00004388 */ /* 0x000fe20000000c00 */
[----:B------:R-:W2:Y:S01]  /*2290*/  LDC.64 R10, c[0x0][0x528] ;  /* 0x00014a00ff0a7b82 */ /* 0x000ea20000000a00 */
        /* <DEDUP_REMOVED lines=18> */
[----:B------:R-:W-:Y:S01]  /*23c0*/  @!PT LDS RZ, [RZ] ;  /* 0x00000000fffff984 */ /* 0x000fe20000000800 */
[----:B------:R-:W-:Y:S01]  /*23d0*/  @!PT LDS RZ, [RZ] ;  /* 0x00000000fffff984 */ /* 0x000fe20000000800 */
[----:B------:R-:W-:Y:S01]  /*23e0*/  @!PT LDS RZ, [RZ] ;  /* 0x00000000fffff984 */ /* 0x000fe20000000800 */
        /* <DEDUP_REMOVED lines=12> */
[----:B------:R-:W0:Y:S01]  /*24b0*/  LDGDEPBAR ;  /* 0x00000000000079af */ /* 0x000e220000000000 */
        /* <DEDUP_REMOVED lines=24> */
[----:B------:R-:W-:Y:S01]  /*2640*/  CS2R R36, SRZ ;  /* 0x0000000000247805 */ /* 0x000fe2000001ff00 */
[----:B------:R-:W-:Y:S02]  /*2650*/  UIADD3 UR54, UPT, UPT, UR54, 0x80, -UR43 ;  /* 0x0000008036367890 */ /* 0x000fe4000fffe82b */
[----:B------:R-:W-:Y:S01]  /*2660*/  @!PT LDS RZ, [RZ] ;  /* 0x00000000fffff984 */ /* 0x000fe20000000800 */
[----:B------:R-:W-:Y:S01]  /*2670*/  @!PT LDS RZ, [RZ] ;  /* 0x00000000fffff984 */ /* 0x000fe20000000800 */
[----:B------:R-:W-:Y:S01]  /*2680*/  @!PT LDS RZ, [RZ] ;  /* 0x00000000fffff984 */ /* 0x000fe20000000800 */
[----:B------:R-:W-:Y:S01]  /*2690*/  @!P2 LDGSTS.E.BYPASS.LTC128B.128 [R239], desc[UR40][R242.64] ;  /* 0x00000000f2efafae */ /* 0x000fe2000b981a28 */
[----:B------:R-:W-:Y:S01]  /*26a0*/  USHF.L.U32 UR60, UR60, 0x3, URZ ;  /* 0x000000033c3c7899 */ /* 0x000fe200080006ff */
[----:B------:R-:W3:Y:S02]  /*26b0*/  LDCU UR11, c[0x0][0x45c] ;  /* 0x00008b80ff0b77ac */ /* 0x000ee40008000800 */
[----:B------:R-:W-:Y:S01]  /*26c0*/  @!P2 LDGSTS.E.BYPASS.LTC128B.128 [R239+0x1000], desc[UR40][R242.64+0x40] ;  /* 0x01000040f2efafae */ /* 0x000fe2000b981a28 */
[----:B------:R-:W4:Y:S03]  /*26d0*/  LDCU.U8 UR10, c[0x0][0x4f8] ;  /* 0x00009f00ff0a77ac */ /* 0x000f260008000000 */
        /* <DEDUP_REMOVED lines=16> */
[----:B-1----:R-:W-:-:S03]  /*27e0*/  VIADD R4, R244, 0x8 ;  /* 0x00000008f4047836 */ /* 0x002fc60000000000 */
[----:B------:R-:W-:Y:S01]  /*27f0*/  @!PT LDS RZ, [RZ] ;  /* 0x00000000fffff984 */ /* 0x000fe20000000800 */
[----:B------:R-:W-:Y:S01]  /*2800*/  @!PT LDS RZ, [RZ] ;  /* 0x00000000fffff984 */ /* 0x000fe20000000800 */
[----:B------:R-:W-:Y:S01]  /*2810*/  @!PT LDS RZ, [RZ] ;  /* 0x00000000fffff984 */ /* 0x000fe20000000800 */
[----:B------:R-:W-:Y:S04]  /*2820*/  @!P3 LDGSTS.E.BYPASS.LTC128B.128 [R0+0xa000], desc[UR40][R2.64] ;  /* 0x0a0000000200bfae */ /* 0x000fe8000b981a28 */
[----:B------:R-:W-:Y:S01]  /*2830*/  @!P3 LDGSTS.E.BYPASS.LTC128B.128 [R0+0xc000], desc[UR40][R2.64+0x40] ;  /* 0x0c0000400200bfae */ /* 0x000fe2000b981a28 */
[----:B------:R-:W-:-:S03]  /*2840*/  ISETP.GE.AND P2, PT, R4, UR9, PT ;  /* 0x0000000904007c0c */ /* 0x000fc6000bf46270 */
[----:B------:R2:W-:Y:S01]  /*2850*/  @!P3 LDGSTS.E.BYPASS.LTC128B.128 [R0+0xe000], desc[UR40][R2.64+0x80] ;  /* 0x0e0000800200bfae */ /* 0x0005e2000b981a28 */
[----:B------:R-:W-:-:S03]  /*2860*/  ISETP.GE.AND P3, PT, R244, UR9, PT ;  /* 0x00000009f4007c0c */ /* 0x000fc6000bf66270 */
[----:B------:R-:W0:Y:S01]  /*2870*/  LDGDEPBAR ;  /* 0x00000000000079af */ /* 0x000e220000000000 */
[C---:B--2---:R-:W-:Y:S01]  /*2880*/  VIADD R0, R244.reuse, 0x28 ;  /* 0x00000028f4007836 */ /* 0x044fe20000000000 */
[----:B------:R-:W-:Y:S01]  /*2890*/  LOP3.LUT R2, R244, 0x20, RZ, 0xfc, !PT ;  /* 0x00000020f4027812 */ /* 0x000fe200078efcff */
[----:B------:R-:W-:-:S04]  /*28a0*/  DEPBAR.LE SB0, 0x1 ;  /* 0x000080400000791a */ /* 0x000fc80000000000 */
[----:B------:R-:W-:Y:S01]  /*28b0*/  ISETP.GE.AND P1, PT, R2, UR9, PT ;  /* 0x0000000902007c0c */ /* 0x000fe2000bf26270 */
[----:B------:R-:W-:Y:S01]  /*28c0*/  IMAD.MOV.U32 R2, RZ, RZ, 0x4 ;  /* 0x00000004ff027424 */ /* 0x000fe200078e00ff */
[----:B------:R-:W-:-:S03]  /*28d0*/  ISETP.GE.AND P0, PT, R0, UR9, PT ;  /* 0x0000000900007c0c */ /* 0x000fc6000bf06270 */
[----:B------:R-:W-:-:S04]  /*28e0*/  IMAD.WIDE.U32 R2, R244, R2, UR64 ;  /* 0x00000040f4027e25 */ /* 0x000fc8000f8e0002 */
[C---:B------:R-:W-:Y:S01]  /*28f0*/  IMAD.SHL.U32 R12, R26.reuse, 0x4, RZ ;  /* 0x000000041a0c7824 */ /* 0x040fe200078e00ff */
[----:B------:R-:W5:Y:S01]  /*2900*/  @!P3 LDG.E R252, desc[UR40][R2.64] ;  /* 0x0000002802fcb981 */ /* 0x000f62000c1e1900 */
[C---:B------:R-:W-:Y:S02]  /*2910*/  IMAD.SHL.U32 R7, R26.reuse, 0x20, RZ ;  /* 0x000000201a077824 */ /* 0x040fe400078e00ff */
[C---:B------:R-:W-:Y:S01]  /*2920*/  IMAD.SHL.U32 R13, R231.reuse, 0x20, RZ ;  /* 0x00000020e70d7824 */ /* 0x040fe200078e00ff */
[----:B------:R-:W5:Y:S01]  /*2930*/  @!P2 LDG.E R251, desc[UR40][R2.64+0x20] ;  /* 0x0000202802fba981 */ /* 0x000f62000c1e1900 */
[----:B------:R-:W-:Y:S02]  /*2940*/  IMAD.U32 R0, RZ, RZ, UR48 ;  /* 0x00000030ff007e24 */ /* 0x000fe4000f8e00ff */
[----:B------:R-:W-:Y:S01]  /*2950*/  IMAD.SHL.U32 R14, R231, 0x4, RZ ;  /* 0x00000004e70e7824 */ /* 0x000fe200078e00ff */
[----:B------:R-:W5:Y:S01]  /*2960*/  @!P1 LDG.E R250, desc[UR40][R2.64+0x80] ;  /* 0x0000802802fa9981 */ /* 0x000f62000c1e1900 */
[----:B------:R-:W-:Y:S01]  /*2970*/  USHF.R.S32.HI UR15, URZ, 0x1f, UR51 ;  /* 0x0000001fff0f7899 */ /* 0x000fe20008011433 */
[----:B------:R-:W1:Y:S02]  /*2980*/  LDCU UR9, c[0x0][0x3e0] ;  /* 0x00007c00ff0977ac */ /* 0x000e640008000800 */
[----:B------:R2:W5:Y:S01]  /*2990*/  @!P0 LDG.E R247, desc[UR40][R2.64+0xa0] ;  /* 0x0000a02802f78981 */ /* 0x000562000c1e1900 */
[----:B------:R-:W-:Y:S06]  /*29a0*/  BAR.SYNC.DEFER_BLOCKING 0x0 ;  /* 0x0000000000007b1d */ /* 0x000fec0000010000 */
[----:B------:R-:W3:Y:S04]  /*29b0*/  LDG.E.64 R8, desc[UR40][R10.64+0x8] ;  /* 0x000008280a087981 */ /* 0x000ee8000c1e1b00 */
[----:B------:R-:W4:Y:S01]  /*29c0*/  LDG.E.64 R10, desc[UR40][R10.64] ;  /* 0x000000280a0a7981 */ /* 0x000f22000c1e1b00 */
[----:B--2---:R-:W-:Y:S01]  /*29d0*/  IMAD.SHL.U32 R3, R26, 0x10, RZ ;  /* 0x000000101a037824 */ /* 0x004fe200078e00ff */
[----:B------:R-:W-:Y:S01]  /*29e0*/  LOP3.LUT R2, R7, 0x20, RZ, 0xc0, !PT ;  /* 0x0000002007027812 */ /* 0x000fe200078ec0ff */
[----:B------:R-:W-:Y:S01]  /*29f0*/  IMAD R245, R0, 0x4, R245 ;  /* 0x0000000400f57824 */ /* 0x000fe200078e02f5 */
[----:B------:R-:W-:Y:S01]  /*2a00*/  LOP3.LUT R12, R12, 0x18, RZ, 0xc0, !PT ;  /* 0x000000180c0c7812 */ /* 0x000fe200078ec0ff */
[----:B------:R-:W-:Y:S01]  /*2a10*/  USHF.L.U32 UR14, UR14, 0x6, URZ ;  /* 0x000000060e0e7899 */ /* 0x000fe200080006ff */
[----:B------:R-:W-:Y:S01]  /*2a20*/  LOP3.LUT R2, R2, 0x3c00, R3, 0xf8, !PT ;  /* 0x00003c0002027812 */ /* 0x000fe200078ef803 */
[----:B------:R-:W-:Y:S01]  /*2a30*/  VIADD R245, R245, 0xfffffffc ;  /* 0xfffffffcf5f57836 */ /* 0x000fe20000000000 */
[----:B------:R-:W-:-:S02]  /*2a40*/  LOP3.LUT R5, R7, 0x120, RZ, 0xc0, !PT ;  /* 0x0000012007057812 */ /* 0x000fc400078ec0ff */
[----:B------:R-:W-:Y:S02]  /*2a50*/  LOP3.LUT R4, R12, 0xc0, R7, 0xf8, !PT ;  /* 0x000000c00c047812 */ /* 0x000fe400078ef807 */
[--C-:B------:R-:W-:Y:S02]  /*2a60*/  LOP3.LUT R0, R2, 0x100, R3.reuse, 0xf8, !PT ;  /* 0x0000010002007812 */ /* 0x100fe400078ef803 */
[----:B------:R-:W-:Y:S02]  /*2a70*/  LOP3.LUT R5, R5, 0x200, R3, 0xf8, !PT ;  /* 0x0000020005057812 */ /* 0x000fe400078ef803 */
[--C-:B------:R-:W-:Y:S02]  /*2a80*/  SHF.R.U32.HI R2, RZ, 0x4, R26.reuse ;  /* 0x00000004ff027819 */ /* 0x100fe4000001161a */
[----:B------:R-:W-:Y:S02]  /*2a90*/  LOP3.LUT R3, R4, 0x8, R26, 0x78, !PT ;  /* 0x0000000804037812 */ /* 0x000fe400078e781a */
[----:B------:R-:W-:-:S02]  /*2aa0*/  LOP3.LUT R2, R2, 0x8, RZ, 0xc0, !PT ;  /* 0x0000000802027812 */ /* 0x000fc400078ec0ff */
[----:B------:R-:W-:Y:S02]  /*2ab0*/  LOP3.LUT R4, R4, 0x8, R27, 0x78, !PT ;  /* 0x0000000804047812 */ /* 0x000fe400078e781b */
[----:B------:R-:W-:Y:S01]  /*2ac0*/  LOP3.LUT R3, R0, R3, RZ, 0xfc, !PT ;  /* 0x0000000300037212 */ /* 0x000fe200078efcff */
[----:B------:R-:W-:Y:S01]  /*2ad0*/  IMAD.U32 R0, RZ, RZ, UR49 ;  /* 0x00000031ff007e24 */ /* 0x000fe2000f8e00ff */
[----:B------:R-:W-:Y:S02]  /*2ae0*/  LOP3.LUT R2, R2, 0x10, R26, 0xf8, !PT ;  /* 0x0000001002027812 */ /* 0x000fe400078ef81a */
[----:B------:R-:W-:Y:S01]  /*2af0*/  LOP3.LUT R225, R5, R4, RZ, 0xfc, !PT ;  /* 0x0000000405e17212 */ /* 0x000fe200078efcff */
[----:B------:R-:W-:Y:S01]  /*2b00*/  IMAD.U32 R5, RZ, RZ, UR47 ;  /* 0x0000002fff057e24 */ /* 0x000fe2000f8e00ff */
[----:B------:R-:W-:Y:S02]  /*2b10*/  IADD3 R4, PT, PT, R0, UR43, R244 ;  /* 0x0000002b00047c10 */ /* 0x000fe4000fffe0f4 */
[----:B------:R-:W-:-:S02]  /*2b20*/  LOP3.LUT R2, R2, 0xc0, R7, 0xf8, !PT ;  /* 0x000000c002027812 */ /* 0x000fc400078ef807 */
[----:B------:R-:W-:Y:S02]  /*2b30*/  LOP3.LUT R6, R13, 0xc0, RZ, 0xc0, !PT ;  /* 0x000000c00d067812 */ /* 0x000fe400078ec0ff */
[----:B------:R-:W-:Y:S01]  /*2b40*/  IADD3 R238, PT, PT, R4, -0x1f, -R5 ;  /* 0xffffffe104ee7810 */ /* 0x000fe20007ffe805 */
[----:B------:R-:W-:Y:S01]  /*2b50*/  IMAD.SHL.U32 R4, R231, 0x10, RZ ;  /* 0x00000010e7047824 */ /* 0x000fe200078e00ff */
[----:B------:R-:W-:Y:S02]  /*2b60*/  LOP3.LUT R0, R2, R12, RZ, 0x3c, !PT ;  /* 0x0000000c02007212 */ /* 0x000fe400078e3cff */
[----:B------:R-:W-:Y:S02]  /*2b70*/  LOP3.LUT P0, RZ, R26, 0x4, RZ, 0xc0, !PT ;  /* 0x000000041aff7812 */ /* 0x000fe4000780c0ff */
[----:B------:R-:W-:Y:S02]  /*2b80*/  LOP3.LUT R6, R6, 0x18, R14, 0xf8, !PT ;  /* 0x0000001806067812 */ /* 0x000fe400078ef80e */
[----:B------:R-:W-:-:S02]  /*2b90*/  LOP3.LUT R2, R13, 0x120, RZ, 0xc0, !PT ;  /* 0x000001200d027812 */ /* 0x000fc400078ec0ff */
[----:B------:R-:W-:Y:S02]  /*2ba0*/  LOP3.LUT R224, R0, 0x120, R7, 0xf8, !PT ;  /* 0x0000012000e07812 */ /* 0x000fe400078ef807 */
[----:B------:R-:W-:Y:S02]  /*2bb0*/  LOP3.LUT R2, R2, 0x200, R4, 0xf8, !PT ;  /* 0x0000020002027812 */ /* 0x000fe400078ef804 */
[----:B------:R-:W-:Y:S02]  /*2bc0*/  LOP3.LUT R0, R6, 0x8, R232, 0x78, !PT ;  /* 0x0000000806007812 */ /* 0x000fe400078e78e8 */
[----:B------:R-:W-:Y:S02]  /*2bd0*/  LEA R226, R3, UR5, 0x1 ;  /* 0x0000000503e27c11 */ /* 0x000fe4000f8e08ff */
[----:B------:R-:W-:Y:S02]  /*2be0*/  LOP3.LUT R230, R2, R0, RZ, 0xfc, !PT ;  /* 0x0000000002e67212 */ /* 0x000fe400078efcff */
[----:B------:R-:W-:Y:S01]  /*2bf0*/  LOP3.LUT R4, R4, 0x1c0, RZ, 0xc0, !PT ;  /* 0x000001c004047812 */ /* 0x000fe200078ec0ff */
[C---:B------:R-:W-:Y:S01]  /*2c00*/  VIADD R2, R226.reuse, 0xf000 ;  /* 0x0000f000e2027836 */ /* 0x040fe20000000000 */
[----:B------:R-:W2:Y:S01]  /*2c10*/  LDSM.16.M88.4 R176, [R226+0xf000] ;  /* 0x00f00000e2b0783b */ /* 0x000ea20000000200 */
[----:B------:R-:W-:Y:S01]  /*2c20*/  VIADD R220, R226, 0xf020 ;  /* 0x0000f020e2dc7836 */ /* 0x000fe20000000000 */
[----:B------:R-:W-:Y:S01]  /*2c30*/  LOP3.LUT R13, R13, 0x7400, RZ, 0xc0, !PT ;  /* 0x000074000d0d7812 */ /* 0x000fe200078ec0ff */
[----:B------:R-:W-:Y:S01]  /*2c40*/  @P0 VIADD R220, R2, 0xffffffe0 ;  /* 0xffffffe002dc0836 */ /* 0x000fe20000000000 */
[----:B------:R-:W1:Y:S01]  /*2c50*/  LDSM.16.M88.4 R180, [R226+0xf400] ;  /* 0x00f40000e2b4783b */ /* 0x000e620000000200 */
[----:B------:R-:W-:-:S02]  /*2c60*/  LOP3.LUT R0, R4, 0x38, R28, 0xf8, !PT ;  /* 0x0000003804007812 */ /* 0x000fc400078ef81c */
[----:B------:R-:W-:Y:S01]  /*2c70*/  LOP3.LUT R3, R13, 0x6, R28, 0xf8, !PT ;  /* 0x000000060d037812 */ /* 0x000fe200078ef81c */
[----:B------:R-:W1:Y:S01]  /*2c80*/  LDSM.16.M88.4 R184, [R220] ;  /* 0x00000000dcb8783b */ /* 0x000e620000000200 */
[----:B------:R-:W-:Y:S02]  /*2c90*/  LOP3.LUT R0, R0, 0x20, R232, 0x78, !PT ;  /* 0x0000002000007812 */ /* 0x000fe400078e78e8 */
[----:B------:R-:W-:Y:S01]  /*2ca0*/  SEL R229, R229, 0xffffffe0, !P0 ;  /* 0xffffffe0e5e57807 */ /* 0x000fe20004000000 */
[----:B------:R-:W1:Y:S01]  /*2cb0*/  LDSM.16.M88.4 R188, [R220+0x400] ;  /* 0x00040000dcbc783b */ /* 0x000e620000000200 */
[----:B------:R-:W-:Y:S02]  /*2cc0*/  LOP3.LUT R0, R3, R0, RZ, 0xfc, !PT ;  /* 0x0000000003007212 */ /* 0x000fe400078efcff */
[----:B------:R-:W-:Y:S01]  /*2cd0*/  LEA R225, R225, UR5, 0x1 ;  /* 0x00000005e1e17c11 */ /* 0x000fe2000f8e08ff */
[----:B------:R-:W1:Y:S01]  /*2ce0*/  LDSM.16.M88.4 R200, [R220+0x2000] ;  /* 0x00200000dcc8783b */ /* 0x000e620000000200 */
[----:B------:R-:W-:Y:S01]  /*2cf0*/  LEA R224, R224, UR5, 0x1 ;  /* 0x00000005e0e07c11 */ /* 0x000fe2000f8e08ff */
[----:B------:R-:W-:Y:S01]  /*2d00*/  IMAD.IADD R227, R226, 0x1, R229 ;  /* 0x00000001e2e37824 */ /* 0x000fe200078e02e5 */
[----:B------:R-:W-:Y:S01]  /*2d10*/  LOP3.LUT P0, RZ, R231, 0x2, RZ, 0xc0, !PT ;  /* 0x00000002e7ff7812 */ /* 0x000fe2000780c0ff */
[----:B------:R-:W1:Y:S01]  /*2d20*/  LDSM.16.M88.4 R204, [R220+0x2400] ;  /* 0x00240000dccc783b */ /* 0x000e620000000200 */
[----:B------:R-:W-:-:S02]  /*2d30*/  VIADD R225, R225, UR8 ;  /* 0x00000008e1e17c36 */ /* 0x000fc40008000000 */
[----:B------:R-:W-:Y:S01]  /*2d40*/  SEL R228, R228, 0xffffffe0, !P0 ;  /* 0xffffffe0e4e47807 */ /* 0x000fe20004000000 */
[----:B------:R-:W1:Y:S01]  /*2d50*/  LDSM.16.M88.4 R216, [R220+0x4000] ;  /* 0x00400000dcd8783b */ /* 0x000e620000000200 */
[----:B------:R-:W-:-:S03]  /*2d60*/  VIADD R224, R224, UR8 ;  /* 0x00000008e0e07c36 */ /* 0x000fc60008000000 */
[----:B------:R-:W1:Y:S04]  /*2d70*/  LDSM.16.M88.4 R220, [R220+0x4400] ;  /* 0x00440000dcdc783b */ /* 0x000e680000000200 */
[----:B------:R-:W1:Y:S04]  /*2d80*/  LDSM.16.M88.4 R192, [R226+0x11000] ;  /* 0x01100000e2c0783b */ /* 0x000e680000000200 */
[----:B------:R-:W1:Y:S04]  /*2d90*/  LDSM.16.M88.4 R196, [R226+0x11400] ;  /* 0x01140000e2c4783b */ /* 0x000e680000000200 */
[----:B------:R-:W1:Y:S04]  /*2da0*/  LDSM.16.M88.4 R208, [R226+0x13000] ;  /* 0x01300000e2d0783b */ /* 0x000e680000000200 */
[----:B------:R-:W1:Y:S04]  /*2db0*/  LDSM.16.M88.4 R212, [R226+0x13400] ;  /* 0x01340000e2d4783b */ /* 0x000e680000000200 */
[----:B------:R2:W-:Y:S01]  /*2dc0*/  STL [R1+0x4], R0 ;  /* 0x0000040001007387 */ /* 0x0005e20000100800 */
[----:B---3--:R-:W-:-:S04]  /*2dd0*/  IADD3 R248, P2, P1, R8, UR51, R248 ;  /* 0x0000003308f87c10 */ /* 0x008fc8000f95e0f8 */
[----:B--2---:R-:W-:Y:S01]  /*2de0*/  IADD3.X R0, PT, PT, R9, UR15, RZ, P2, P1 ;  /* 0x0000000f09007c10 */ /* 0x004fe200097e24ff */
[----:B------:R-:W2:Y:S01]  /*2df0*/  LDCU UR15, c[0x0][0x590] ;  /* 0x0000b200ff0f77ac */ /* 0x000ea20008000800 */
[C---:B------:R-:W-:Y:S01]  /*2e00*/  LOP3.LUT P1, RZ, R231.reuse, 0x4, RZ, 0xc0, !PT ;  /* 0x00000004e7ff7812 */ /* 0x040fe2000782c0ff */
[----:B------:R-:W-:Y:S01]  /*2e10*/  IMAD.WIDE.U32 R248, R248, -0x2daee0ad, RZ ;  /* 0xd2511f53f8f87825 */ /* 0x000fe200078e00ff */
[----:B------:R-:W-:Y:S01]  /*2e20*/  LOP3.LUT P2, RZ, R231, 0x8, RZ, 0xc0, !PT ;  /* 0x00000008e7ff7812 */ /* 0x000fe2000784c0ff */
[----:B------:R3:W-:Y:S01]  /*2e30*/  STL [R1], R0 ;  /* 0x0000000001007387 */ /* 0x0007e20000100800 */
        /* <DEDUP_REMOVED lines=17> */
.L_x_336:
[----:B------:R-:W0:Y:S01]  /*2f50*/  LDGDEPBAR ;  /* 0x00000000000079af */ /* 0x000e220000000000 */
[----:B------:R-:W-:Y:S01]  /*2f60*/  IMAD.IADD R0, R225, 0x1, R229 ;  /* 0x00000001e1007824 */ /* 0x000fe200078e02e5 */
[----:B------:R-:W-:Y:S01]  /*2f70*/  SHF.R.U32.HI R233, RZ, 0x6, R231 ;  /* 0x00000006ffe97819 */ /* 0x000fe200000116e7 */
[----:B------:R-:W-:Y:S05]  /*2f80*/  VIADD R2, R245, 0x2 ;  /* 0x00000002f5027836 */ /* 0x000fea0000000000 */
[----:B------:R-:W2:Y:S01]  /*2f90*/  LDL R3, [R1] ;  /* 0x0000000001037983 */ /* 0x000ea20000100800 */
        /* <DEDUP_REMOVED lines=8> */
[----:B------:R-:W-:Y:S01]  /*3020*/  UIADD3 UR48, UPT, UPT, UR48, -0x1, URZ ;  /* 0xffffffff30307890 */ /* 0x000fe2000fffe0ff */
[----:B------:R-:W-:Y:S01]  /*3030*/  FSETP.NEU.FTZ.AND P4, PT, R250, -INF , PT ;  /* 0xff800000fa00780b */ /* 0x000fe20003f9d000 */
        /* <DEDUP_REMOVED lines=49> */
[----:B------:R-:W-:Y:S02]  /*3350*/  IMAD.MOV.U32 R153, RZ, RZ, 0x8 ;  /* 0x00000008ff997424 */ /* 0x000fe400078e00ff */
[----:B------:R-:W-:Y:S02]  /*3360*/  IMAD.MOV.U32 R167, RZ, RZ, 0x20 ;  /* 0x00000020ffa77424 */ /* 0x000fe400078e00ff */
[----:B------:R-:W-:Y:S03]  /*3370*/  IMAD.MOV.U32 R166, RZ, RZ, 0x18 ;  /* 0x00000018ffa67424 */ /* 0x000fe600078e00ff */
        /* <DEDUP_REMOVED lines=32> */
[C---:B----4-:R-:W-:Y:S04]  /*3580*/  HMMA.16816.F32 R8, R144.reuse, R140, R8 ;  /* 0x0000008c9008723c */ /* 0x050fe80000001808 */
[----:B------:R-:W-:Y:S01]  /*3590*/  @!P0 VIADDMNMX R141, R238, -R167, UR43, PT ;  /* 0x0000002bee8d8e46 */ /* 0x000fe2000b8009a7 */
[----:B------:R-:W-:Y:S01]  /*35a0*/  VIADD R151, R154, 0x13000 ;  /* 0x000130009a977836 */ /* 0x000fe20000000000 */
[----:B------:R-:W-:Y:S01]  /*35b0*/  LOP3.LUT R0, R0, UR50, R249, 0x96, !PT ;  /* 0x0000003200007c12 */ /* 0x000fe2000f8e96f9 */
[----:B------:R-:W-:Y:S01]  /*35c0*/  IMAD.WIDE.U32 R164, R164, -0x326172a9, RZ ;  /* 0xcd9e8d57a4a47825 */ /* 0x000fe200078e00ff */
[----:B------:R-:W-:Y:S01]  /*35d0*/  @!P0 VIADDMNMX R140, R238, -R166, UR43, PT ;  /* 0x0000002bee8c8e46 */ /* 0x000fe2000b8009a6 */
[-C--:B------:R-:W-:Y:S03]  /*35e0*/  HMMA.16816.F32 R12, R144, R142.reuse, R12 ;  /* 0x0000008e900c723c */ /* 0x080fe6000000180c */
[----:B------:R-:W-:Y:S02]  /*35f0*/  @P2 VIADD R152, R151, 0xffffffe0 ;  /* 0xffffffe097982836 */ /* 0x000fe40000000000 */
[----:B------:R-:W-:Y:S03]  /*3600*/  IMAD.WIDE.U32 R150, R150, -0x2daee0ad, RZ ;  /* 0xd2511f5396967825 */ /* 0x000fe600078e00ff */
[C---:B------:R-:W-:Y:S04]  /*3610*/  HMMA.16816.F32 R16, R132.reuse, R142, R16 ;  /* 0x0000008e8410723c */ /* 0x040fe80000001810 */
[----:B------:R-:W-:Y:S01]  /*3620*/  LOP3.LUT R158, R248, UR36, R151, 0x96, !PT ;  /* 0x00000024f89e7c12 */ /* 0x000fe2000f8e9697 */
[----:B------:R-:W-:Y:S04]  /*3630*/  IMAD.WIDE.U32 R2, R0, -0x326172a9, RZ ;  /* 0xcd9e8d5700027825 */ /* 0x000fe800078e00ff */
[----:B------:R-:W-:Y:S01]  /*3640*/  FMUL.FTZ R151, R252, 1.4426950216293334961 ;  /* 0x3fb8aa3bfc977820 */ /* 0x000fe20000410000 */
[----:B------:R-:W-:Y:S01]  /*3650*/  IMAD.WIDE.U32 R158, R158, -0x326172a9, RZ ;  /* 0xcd9e8d579e9e7825 */ /* 0x000fe200078e00ff */
[----:B------:R-:W-:Y:S02]  /*3660*/  LOP3.LUT R157, R156, UR47, R3, 0x96, !PT ;  /* 0x0000002f9c9d7c12 */ /* 0x000fe4000f8e9603 */
[C---:B------:R-:W-:Y:S01]  /*3670*/  LOP3.LUT R162, R2.reuse, UR33, R165, 0x96, !PT ;  /* 0x0000002102a27c12 */ /* 0x040fe2000f8e96a5 */
[----:B------:R-:W-:Y:S01]  /*3680*/  IMAD.SHL.U32 R233, R231, 0x2, RZ ;  /* 0x00000002e7e97824 */ /* 0x000fe200078e00ff */
[----:B------:R-:W-:Y:S01]  /*3690*/  LOP3.LUT R155, R2, UR33, R159, 0x96, !PT ;  /* 0x00000021029b7c12 */ /* 0x000fe2000f8e969f */
[----:B------:R-:W-:Y:S01]  /*36a0*/  IMAD.WIDE.U32 R136, R157, -0x2daee0ad, RZ ;  /* 0xd2511f539d887825 */ /* 0x000fe200078e00ff */
[----:B------:R-:W-:Y:S02]  /*36b0*/  LOP3.LUT R156, R148, UR47, R3, 0x96, !PT ;  /* 0x0000002f949c7c12 */ /* 0x000fe4000f8e9603 */
[----:B------:R-:W-:Y:S01]  /*36c0*/  @!P0 LOP3.LUT R0, R233, 0x6, RZ, 0xc0, !PT ;  /* 0x00000006e9008812 */ /* 0x000fe200078ec0ff */
[----:B------:R-:W-:Y:S01]  /*36d0*/  IMAD.WIDE.U32 R162, R162, -0x2daee0ad, RZ ;  /* 0xd2511f53a2a27825 */ /* 0x000fe200078e00ff */
[----:B------:R-:W-:Y:S02]  /*36e0*/  LOP3.LUT R160, R160, UR30, R137, 0x96, !PT ;  /* 0x0000001ea0a07c12 */ /* 0x000fe4000f8e9689 */
[----:B------:R-:W-:Y:S01]  /*36f0*/  @!P0 LOP3.LUT R0, R0, 0x1e0, R232, 0xf8, !PT ;  /* 0x000001e000008812 */ /* 0x000fe200078ef8e8 */
[----:B------:R-:W-:Y:S01]  /*3700*/  FMUL.FTZ R148, R247, 1.4426950216293334961 ;  /* 0x3fb8aa3bf7947820 */ /* 0x000fe20000410000 */
[----:B------:R-:W-:Y:S01]  /*3710*/  LOP3.LUT R159, R136, UR22, R163, 0x96, !PT ;  /* 0x00000016889f7c12 */ /* 0x000fe2000f8e96a3 */
[----:B------:R-:W-:Y:S01]  /*3720*/  IMAD.WIDE.U32 R156, R156, -0x2daee0ad, RZ ;  /* 0xd2511f539c9c7825 */ /* 0x000fe200078e00ff */
[----:B------:R-:W1:Y:S02]  /*3730*/  LDSM.16.M88.4 R136, [R227+0xd400] ;  /* 0x00d40000e388783b */ /* 0x000e640000000200 */
[----:B------:R-:W-:Y:S01]  /*3740*/  FSEL R151, R151, RZ, P6 ;  /* 0x000000ff97977208 */ /* 0x000fe20003000000 */
[----:B------:R-:W-:Y:S01]  /*3750*/  IMAD.U32 R3, RZ, RZ, UR45 ;  /* 0x0000002dff037e24 */ /* 0x000fe2000f8e00ff */
[----:B------:R-:W-:Y:S01]  /*3760*/  LOP3.LUT R157, R150, UR30, R157, 0x96, !PT ;  /* 0x0000001e969d7c12 */ /* 0x000fe2000f8e969d */
[----:B------:R-:W-:Y:S01]  /*3770*/  FMUL.FTZ R150, R251, 1.4426950216293334961 ;  /* 0x3fb8aa3bfb967820 */ /* 0x000fe20000410000 */
[----:B------:R-:W-:Y:S01]  /*3780*/  @!P0 VIADDMNMX R2, R238, R153, UR43, PT ;  /* 0x0000002bee028e46 */ /* 0x000fe2000b800199 */
[----:B------:R-:W-:Y:S01]  /*3790*/  @!P0 IMAD R0, R3, 0x80, R0 ;  /* 0x0000008003008824 */ /* 0x000fe200078e0200 */
[----:B------:R-:W-:Y:S02]  /*37a0*/  FSEL R148, R148, RZ, P3 ;  /* 0x000000ff94947208 */ /* 0x000fe40001800000 */
[----:B------:R-:W-:Y:S01]  /*37b0*/  FSEL R150, R150, RZ, P5 ;  /* 0x000000ff96967208 */ /* 0x000fe20002800000 */
[C---:B------:R-:W-:Y:S01]  /*37c0*/  @!P0 VIADD R153, R0.reuse, 0x1 ;  /* 0x0000000100998836 */ /* 0x040fe20000000000 */
[CC--:B------:R-:W-:Y:S01]  /*37d0*/  @!P0 ISETP.GE.AND P5, PT, R0.reuse, R141.reuse, PT ;  /* 0x0000008d0000820c */ /* 0x0c0fe20003fa6270 */
[----:B------:R-:W-:Y:S01]  /*37e0*/  @!P0 VIADD R142, R0, 0x8 ;  /* 0x00000008008e8836 */ /* 0x000fe20000000000 */
[----:B------:R-:W-:Y:S01]  /*37f0*/  @!P0 VIMNMX R3, PT, PT, R238, UR43, PT ;  /* 0x0000002bee038c48 */ /* 0x000fe2000bfe0100 */
[----:B------:R-:W-:Y:S01]  /*3800*/  @!P0 VIADD R143, R0, 0x9 ;  /* 0x00000009008f8836 */ /* 0x000fe20000000000 */
[----:B------:R-:W-:Y:S02]  /*3810*/  @!P0 FSEL R4, R4, -INF , !P5 ;  /* 0xff80000004048808 */ /* 0x000fe40006800000 */
[CC--:B------:R-:W-:Y:S02]  /*3820*/  @!P0 ISETP.GE.AND P3, PT, R153.reuse, R140.reuse, PT ;  /* 0x0000008c9900820c */ /* 0x0c0fe40003f66270 */
[C---:B------:R-:W-:Y:S01]  /*3830*/  @!P0 ISETP.GE.AND P4, PT, R153.reuse, R141, PT ;  /* 0x0000008d9900820c */ /* 0x040fe20003f86270 */
[--C-:B------:R-:W-:Y:S01]  /*3840*/  FFMA.FTZ R4, R4, UR11, -R151.reuse ;  /* 0x0000000b04047c23 */ /* 0x100fe20008010897 */
[-C--:B------:R-:W-:Y:S02]  /*3850*/  @!P0 ISETP.GE.AND P5, PT, R153, R3.reuse, PT ;  /* 0x000000039900820c */ /* 0x080fe40003fa6270 */
[----:B------:R-:W-:Y:S01]  /*3860*/  @!P0 ISETP.GE.AND P6, PT, R0, R140, PT ;  /* 0x0000008c0000820c */ /* 0x000fe20003fc6270 */
[----:B------:R2:W3:Y:S01]  /*3870*/  MUFU.EX2 R163, R4 ;  /* 0x0000000400a37308 */ /* 0x0004e20000000800 */
[----:B------:R-:W-:Y:S02]  /*3880*/  @!P0 FSEL R7, R7, -INF , !P3 ;  /* 0xff80000007078808 */ /* 0x000fe40005800000 */
[----:B------:R-:W-:Y:S02]  /*3890*/  @!P0 FSEL R5, R5, -INF , !P4 ;  /* 0xff80000005058808 */ /* 0x000fe40006000000 */
[-C--:B------:R-:W-:Y:S01]  /*38a0*/  @!P0 ISETP.GE.AND P4, PT, R153, R2.reuse, PT ;  /* 0x000000029900820c */ /* 0x080fe20003f86270 */
[--C-:B------:R-:W-:Y:S01]  /*38b0*/  FFMA.FTZ R7, R7, UR11, -R150.reuse ;  /* 0x0000000b07077c23 */ /* 0x100fe20008010896 */
[----:B------:R-:W-:Y:S01]  /*38c0*/  @!P0 FSEL R6, R6, -INF , !P6 ;  /* 0xff80000006068808 */ /* 0x000fe20007000000 */
[----:B------:R-:W-:Y:S01]  /*38d0*/  FFMA.FTZ R168, R5, UR11, -R151 ;  /* 0x0000000b05a87c23 */ /* 0x000fe20008010897 */
[----:B------:R-:W-:Y:S01]  /*38e0*/  @!P0 FSEL R9, R9, -INF , !P5 ;  /* 0xff80000009098808 */ /* 0x000fe20006800000 */
[----:B------:R-:W4:Y:S01]  /*38f0*/  MUFU.EX2 R169, R7 ;  /* 0x0000000700a97308 */ /* 0x000f220000000800 */
[-C--:B------:R-:W-:Y:S01]  /*3900*/  @!P0 ISETP.GE.AND P5, PT, R143, R3.reuse, PT ;  /* 0x000000038f00820c */ /* 0x080fe20003fa6270 */
[----:B------:R-:W-:Y:S01]  /*3910*/  FFMA.FTZ R6, R6, UR11, -R150 ;  /* 0x0000000b06067c23 */ /* 0x000fe20008010896 */
[----:B------:R-:W-:Y:S01]  /*3920*/  @!P0 FSEL R11, R11, -INF , !P4 ;  /* 0xff8000000b0b8808 */ /* 0x000fe20006000000 */
[--C-:B------:R-:W-:Y:S01]  /*3930*/  FFMA.FTZ R9, R9, UR11, -R149.reuse ;  /* 0x0000000b09097c23 */ /* 0x100fe20008010895 */
[-C--:B-1----:R-:W-:Y:S03]  /*3940*/  HMMA.16816.F32 R20, R132, R136.reuse, R20 ;  /* 0x000000888414723c */ /* 0x082fe60000001814 */
[CC--:B------:R-:W-:Y:S01]  /*3950*/  @!P0 ISETP.GE.AND P3, PT, R0.reuse, R2.reuse, PT ;  /* 0x000000020000820c */ /* 0x0c0fe20003f66270 */
[--C-:B------:R-:W-:Y:S01]  /*3960*/  FFMA.FTZ R11, R11, UR11, -R148.reuse ;  /* 0x0000000b0b0b7c23 */ /* 0x100fe20008010894 */
[-C--:B------:R-:W-:Y:S01]  /*3970*/  @!P0 ISETP.GE.AND P6, PT, R0, R3.reuse, PT ;  /* 0x000000030000820c */ /* 0x080fe20003fc6270 */
[----:B------:R1:W-:Y:S01]  /*3980*/  MUFU.EX2 R171, R6 ;  /* 0x0000000600ab7308 */ /* 0x0003e20000000800 */
[----:B------:R-:W-:Y:S01]  /*3990*/  @!P0 FSEL R10, R10, -INF , !P3 ;  /* 0xff8000000a0a8808 */ /* 0x000fe20005800000 */
[C---:B------:R-:W-:Y:S04]  /*39a0*/  HMMA.16816.F32 R24, R144.reuse, R136, R24 ;  /* 0x000000889018723c */ /* 0x040fe80000001818 */
[-C--:B------:R-:W-:Y:S01]  /*39b0*/  @!P0 ISETP.GE.AND P3, PT, R142, R2.reuse, PT ;  /* 0x000000028e00820c */ /* 0x080fe20003f66270 */
[----:B------:R-:W-:Y:S01]  /*39c0*/  @!P0 VIADD R5, R0, 0x11 ;  /* 0x0000001100058836 */ /* 0x000fe20000000000 */
[----:B------:R-:W-:Y:S01]  /*39d0*/  @!P0 FSEL R8, R8, -INF , !P6 ;  /* 0xff80000008088808 */ /* 0x000fe20007000000 */
[----:B--2---:R-:W-:Y:S01]  /*39e0*/  @!P0 VIADD R4, R0, 0x10 ;  /* 0x0000001000048836 */ /* 0x004fe20000000000 */
[-C--:B------:R-:W-:Y:S01]  /*39f0*/  HMMA.16816.F32 R28, R144, R138.reuse, R28 ;  /* 0x0000008a901c723c */ /* 0x080fe2000000181c */
[----:B------:R-:W-:Y:S02]  /*3a00*/  MUFU.EX2 R175, R9 ;  /* 0x0000000900af7308 */ /* 0x000fe40000000800 */
[----:B------:R-:W-:Y:S01]  /*3a10*/  @!P0 FSEL R14, R14, -INF , !P3 ;  /* 0xff8000000e0e8808 */ /* 0x000fe20005800000 */
[--C-:B------:R-:W-:Y:S01]  /*3a20*/  FFMA.FTZ R8, R8, UR11, -R149.reuse ;  /* 0x0000000b08087c23 */ /* 0x100fe20008010895 */
[----:B------:R-:W-:Y:S01]  /*3a30*/  @!P0 ISETP.GE.AND P6, PT, R142, R3, PT ;  /* 0x000000038e00820c */ /* 0x000fe20003fc6270 */
[----:B------:R-:W-:Y:S01]  /*3a40*/  IMAD.WIDE.U32 R136, R155, -0x2daee0ad, RZ ;  /* 0xd2511f539b887825 */ /* 0x000fe200078e00ff */
[-C--:B------:R-:W-:Y:S01]  /*3a50*/  @!P0 ISETP.GE.AND P3, PT, R143, R141.reuse, PT ;  /* 0x0000008d8f00820c */ /* 0x080fe20003f66270 */
[----:B------:R-:W-:Y:S03]  /*3a60*/  HMMA.16816.F32 R32, R132, R138, R32 ;  /* 0x0000008a8420723c */ /* 0x000fe60000001820 */
[----:B------:R2:W-:Y:S01]  /*3a70*/  MUFU.EX2 R233, R8 ;  /* 0x0000000800e97308 */ /* 0x0005e20000000800 */
[----:B------:R-:W-:Y:S01]  /*3a80*/  @!P0 FSEL R13, R13, -INF , !P5 ;  /* 0xff8000000d0d8808 */ /* 0x000fe20006800000 */
[--C-:B------:R-:W-:Y:S01]  /*3a90*/  FFMA.FTZ R10, R10, UR11, -R148.reuse ;  /* 0x0000000b0a0a7c23 */ /* 0x100fe20008010894 */
[-C--:B------:R-:W-:Y:S01]  /*3aa0*/  @!P0 ISETP.GE.AND P4, PT, R142, R141.reuse, PT ;  /* 0x0000008d8e00820c */ /* 0x080fe20003f86270 */
[--C-:B------:R-:W-:Y:S01]  /*3ab0*/  FFMA.FTZ R14, R14, UR11, -R148.reuse ;  /* 0x0000000b0e0e7c23 */ /* 0x100fe20008010894 */
[----:B------:R-:W-:Y:S05]  /*3ac0*/  @!P0 ISETP.GE.AND P5, PT, R143, R2, PT ;  /* 0x000000028f00820c */ /* 0x000fea0003fa6270 */
[----:B------:R-:W-:Y:S01]  /*3ad0*/  MUFU.EX2 R235, R10 ;  /* 0x0000000a00eb7308 */ /* 0x000fe20000000800 */
        /* <DEDUP_REMOVED lines=31> */
[----:B------:R-:W4:Y:S01]  /*3cd0*/  MUFU.EX2 R168, R168 ;  /* 0x000000a800a87308 */ /* 0x000f220000000800 */
[CC--:B------:R-:W-:Y:S01]  /*3ce0*/  @!P0 ISETP.GE.AND P6, PT, R5.reuse, R3.reuse, PT ;  /* 0x000000030500820c */ /* 0x0c0fe20003fc6270 */
[----:B------:R-:W-:Y:S01]  /*3cf0*/  FFMA.FTZ R20, R20, UR11, -R151 ;  /* 0x0000000b14147c23 */ /* 0x000fe20008010897 */
[-C--:B------:R-:W-:Y:S01]  /*3d00*/  @!P0 ISETP.GE.AND P3, PT, R5, R2.reuse, PT ;  /* 0x000000020500820c */ /* 0x080fe20003f66270 */
[--C-:B------:R-:W-:Y:S01]  /*3d10*/  FFMA.FTZ R23, R23, UR11, -R150.reuse ;  /* 0x0000000b17177c23 */ /* 0x100fe20008010896 */
[----:B------:R-:W-:Y:S01]  /*3d20*/  @!P0 FSEL R24, R24, -INF , !P5 ;  /* 0xff80000018188808 */ /* 0x000fe20006800000 */
[----:B------:R-:W-:Y:S01]  /*3d30*/  FFMA.FTZ R22, R22, UR11, -R150 ;  /* 0x0000000b16167c23 */ /* 0x000fe20008010896 */
[----:B------:R-:W-:Y:S03]  /*3d40*/  @!P0 FSEL R25, R25, -INF , !P6 ;  /* 0xff80000019198808 */ /* 0x000fe60007000000 */
[----:B------:R-:W-:Y:S01]  /*3d50*/  MUFU.EX2 R172, R15 ;  /* 0x0000000f00ac7308 */ /* 0x000fe20000000800 */
[----:B------:R-:W-:Y:S01]  /*3d60*/  @!P0 FSEL R26, R26, -INF , !P4 ;  /* 0xff8000001a1a8808 */ /* 0x000fe20006000000 */
[--C-:B------:R-:W-:Y:S01]  /*3d70*/  FFMA.FTZ R24, R24, UR11, -R149.reuse ;  /* 0x0000000b18187c23 */ /* 0x100fe20008010895 */
[----:B------:R-:W-:Y:S01]  /*3d80*/  @!P0 FSEL R27, R27, -INF , !P3 ;  /* 0xff8000001b1b8808 */ /* 0x000fe20005800000 */
[--C-:B------:R-:W-:Y:S01]  /*3d90*/  FFMA.FTZ R25, R25, UR11, -R149.reuse ;  /* 0x0000000b19197c23 */ /* 0x100fe20008010895 */
[-C--:B------:R-:W-:Y:S01]  /*3da0*/  @!P0 ISETP.GE.AND P6, PT, R0, R3.reuse, PT ;  /* 0x000000030000820c */ /* 0x080fe20003fc6270 */
[--C-:B------:R-:W-:Y:S01]  /*3db0*/  FFMA.FTZ R26, R26, UR11, -R148.reuse ;  /* 0x0000000b1a1a7c23 */ /* 0x100fe20008010894 */
[-C--:B------:R-:W-:Y:S03]  /*3dc0*/  @!P0 ISETP.GE.AND P3, PT, R0, R2.reuse, PT ;  /* 0x000000020000820c */ /* 0x080fe60003f66270 */
[----:B------:R-:W4:Y:S01]  /*3dd0*/  MUFU.EX2 R170, R170 ;  /* 0x000000aa00aa7308 */ /* 0x000f220000000800 */
[C---:B------:R-:W-:Y:S01]  /*3de0*/  @!P0 ISETP.GE.AND P5, PT, R4.reuse, R3, PT ;  /* 0x000000030400820c */ /* 0x040fe20003fa6270 */
[----:B------:R-:W-:Y:S01]  /*3df0*/  FFMA.FTZ R27, R27, UR11, -R148 ;  /* 0x0000000b1b1b7c23 */ /* 0x000fe20008010894 */
[----:B------:R-:W-:Y:S01]  /*3e00*/  @!P0 ISETP.GE.AND P4, PT, R4, R2, PT ;  /* 0x000000020400820c */ /* 0x000fe20003f86270 */
[----:B------:R-:W-:Y:S01]  /*3e10*/  IMAD.WIDE.U32 R2, R160, -0x326172a9, RZ ;  /* 0xcd9e8d57a0027825 */ /* 0x000fe200078e00ff */
[----:B------:R-:W-:Y:S02]  /*3e20*/  @!P0 FSEL R29, R29, -INF , !P6 ;  /* 0xff8000001d1d8808 */ /* 0x000fe40007000000 */
[----:B------:R-:W-:Y:S03]  /*3e30*/  @!P0 FSEL R31, R31, -INF , !P3 ;  /* 0xff8000001f1f8808 */ /* 0x000fe60005800000 */
[----:B------:R-:W-:Y:S01]  /*3e40*/  MUFU.EX2 R167, R18 ;  /* 0x0000001200a77308 */ /* 0x000fe20000000800 */
        /* <DEDUP_REMOVED lines=10> */
[----:B-1----:R-:W-:Y:S02]  /*3ef0*/  LOP3.LUT R6, R156, UR22, R137, 0x96, !PT ;  /* 0x000000169c067c12 */ /* 0x002fe4000f8e9689 */
[----:B------:R-:W-:Y:S01]  /*3f00*/  LOP3.LUT R3, R164, UR23, R3, 0x96, !PT ;  /* 0x00000017a4037c12 */ /* 0x000fe2000f8e9603 */
[----:B------:R-:W-:Y:S01]  /*3f10*/  IMAD.WIDE.U32 R4, R157, -0x326172a9, RZ ;  /* 0xcd9e8d579d047825 */ /* 0x000fe200078e00ff */
[----:B------:R-:W-:Y:S01]  /*3f20*/  LOP3.LUT R142, R2, UR21, R141, 0x96, !PT ;  /* 0x00000015028e7c12 */ /* 0x000fe2000f8e968d */
[----:B------:R-:W1:Y:S01]  /*3f30*/  MUFU.EX2 R159, R16 ;  /* 0x00000010009f7308 */ /* 0x000e620000000800 */
[----:B------:R-:W-:Y:S01]  /*3f40*/  @!P0 FSEL R32, R32, -INF , !P5 ;  /* 0xff80000020208808 */ /* 0x000fe20006800000 */
[----:B------:R-:W-:Y:S01]  /*3f50*/  IMAD.WIDE.U32 R6, R6, -0x326172a9, RZ ;  /* 0xcd9e8d5706067825 */ /* 0x000fe200078e00ff */
[----:B--2---:R-:W-:Y:S02]  /*3f60*/  LOP3.LUT R8, R158, UR23, R5, 0x96, !PT ;  /* 0x000000179e087c12 */ /* 0x004fe4000f8e9605 */
[----:B------:R-:W-:Y:S01]  /*3f70*/  @!P0 FSEL R33, R33, -INF , !P6 ;  /* 0xff80000021218808 */ /* 0x000fe20007000000 */
[----:B------:R-:W-:Y:S01]  /*3f80*/  IMAD.WIDE.U32 R142, R142, -0x2daee0ad, RZ ;  /* 0xd2511f538e8e7825 */ /* 0x000fe200078e00ff */
[----:B---3--:R-:W-:Y:S03]  /*3f90*/  LOP3.LUT R12, R4, UR21, R7, 0x96, !PT ;  /* 0x00000015040c7c12 */ /* 0x008fe6000f8e9607 */
[----:B------:R-:W2:Y:S01]  /*3fa0*/  MUFU.EX2 R156, R17 ;  /* 0x00000011009c7308 */ /* 0x000ea20000000800 */
        /* <DEDUP_REMOVED lines=26> */
[----:B----4-:R-:W-:Y:S03]  /*4150*/  PRMT R14, R4, 0x7773, RZ ;  /* 0x00007773040e7816 */ /* 0x010fe600000000ff */
        /* <DEDUP_REMOVED lines=8> */
[----:B------:R-:W3:Y:S01]  /*41e0*/  MUFU.EX2 R145, R32 ;  /* 0x0000002000917308 */ /* 0x000ee20000000800 */
[----:B------:R-:W-:Y:S01]  /*41f0*/  PRMT R9, R2, 0x7773, RZ ;  /* 0x0000777302097816 */ /* 0x000fe200000000ff */
[----:B------:R-:W-:Y:S01]  /*4200*/  IMAD.U32 R141, RZ, RZ, UR13 ;  /* 0x0000000dff8d7e24 */ /* 0x000fe2000f8e00ff */
[----:B------:R-:W-:Y:S02]  /*4210*/  LOP3.LUT R2, R5, 0xff, RZ, 0xc0, !PT ;  /* 0x000000ff05027812 */ /* 0x000fe400078ec0ff */
[----:B------:R-:W-:Y:S02]  /*4220*/  SHF.R.U32.HI R4, RZ, 0x8, R4 ;  /* 0x00000008ff047819 */ /* 0x000fe40000011604 */
[----:B------:R-:W-:Y:S03]  /*4230*/  LOP3.LUT R0, R10, UR17, R3, 0x96, !PT ;  /* 0x000000110a007c12 */ /* 0x000fe6000f8e9603 */
[----:B------:R-:W4:Y:S01]  /*4240*/  MUFU.EX2 R153, R34 ;  /* 0x0000002200997308 */ /* 0x000f220000000800 */
        /* <DEDUP_REMOVED lines=10> */
[----:B------:R-:W-:Y:S01]  /*42f0*/  MUFU.EX2 R161, R22 ;  /* 0x0000001600a17308 */ /* 0x000fe20000000800 */
        /* <DEDUP_REMOVED lines=12> */
[----:B------:R-:W4:Y:S01]  /*43c0*/  MUFU.EX2 R165, R26 ;  /* 0x0000001a00a57308 */ /* 0x000f220000000800 */
[----:B------:R-:W-:Y:S01]  /*43d0*/  LOP3.LUT R2, R3, 0xff, RZ, 0xc0, !PT ;  /* 0x000000ff03027812 */ /* 0x000fe200078ec0ff */
[----:B------:R-:W-:Y:S01]  /*43e0*/  @!P3 FADD.FTZ R233, -R233, -RZ ;  /* 0x800000ffe9e9b221 */ /* 0x000fe20000010100 */
[----:B------:R-:W-:Y:S01]  /*43f0*/  SHF.R.U32.HI R0, RZ, 0x18, R0 ;  /* 0x00000018ff007819 */ /* 0x000fe20000011600 */
[----:B------:R-:W-:Y:S01]  /*4400*/  IMAD.U32 R140, RZ, RZ, UR12 ;  /* 0x0000000cff8c7e24 */ /* 0x000fe2000f8e00ff */
[----:B------:R-:W-:Y:S01]  /*4410*/  ISETP.LE.U32.AND P4, PT, R2, UR10, PT ;  /* 0x0000000a02007c0c */ /* 0x000fe2000bf83070 */
[----:B------:R-:W-:Y:S01]  /*4420*/  IMAD.WIDE.U32 R2, R136, -0x2daee0ad, RZ ;  /* 0xd2511f5388027825 */ /* 0x000fe200078e00ff */
[----:B------:R-:W-:Y:S03]  /*4430*/  ISETP.GT.U32.AND P3, PT, R7, UR10, PT ;  /* 0x0000000a07007c0c */ /* 0x000fe6000bf64070 */
[----:B------:R-:W-:Y:S01]  /*4440*/  MUFU.EX2 R151, R151 ;  /* 0x0000009700977308 */ /* 0x000fe20000000800 */
        /* <DEDUP_REMOVED lines=19> */
[----:B-1----:R-:W-:Y:S01]  /*4580*/  @!P4 FADD.FTZ R159, -R159, -RZ ;  /* 0x800000ff9f9fc221 */ /* 0x002fe20000010100 */
[----:B------:R-:W-:Y:S02]  /*4590*/  ISETP.LE.U32.AND P4, PT, R3, UR10, PT ;  /* 0x0000000a03007c0c */ /* 0x000fe4000bf83070 */
[----:B------:R-:W-:Y:S01]  /*45a0*/  MUFU.EX2 R146, R30 ;  /* 0x0000001e00927308 */ /* 0x000fe20000000800 */
[----:B------:R-:W-:Y:S02]  /*45b0*/  ISETP.GT.U32.AND P5, PT, R8, UR10, PT ;  /* 0x0000000a08007c0c */ /* 0x000fe4000bfa4070 */
[----:B------:R-:W-:Y:S01]  /*45c0*/  PRMT R7, R4, 0x7772, RZ ;  /* 0x0000777204077816 */ /* 0x000fe200000000ff */
[----:B--2---:R-:W-:Y:S01]  /*45d0*/  @P0 FADD.FTZ R156, -R156, -RZ ;  /* 0x800000ff9c9c0221 */ /* 0x004fe20000010100 */
[C---:B------:R-:W-:Y:S01]  /*45e0*/  PRMT R8, R4.reuse, 0x7771, RZ ;  /* 0x0000777104087816 */ /* 0x040fe200000000ff */
[----:B---3--:R-:W-:Y:S01]  /*45f0*/  @!P6 FADD.FTZ R145, -R145, -RZ ;  /* 0x800000ff9191e221 */ /* 0x008fe20000010100 */
[----:B------:R-:W-:Y:S03]  /*4600*/  PRMT R9, R4, 0x7773, RZ ;  /* 0x0000777304097816 */ /* 0x000fe600000000ff */
[----:B------:R-:W1:Y:S01]  /*4610*/  MUFU.EX2 R149, R149 ;  /* 0x0000009500957308 */ /* 0x000e620000000800 */
[----:B------:R-:W-:Y:S01]  /*4620*/  LOP3.LUT R6, R5, 0xffff, RZ, 0xc0, !PT ;  /* 0x0000ffff05067812 */ /* 0x000fe200078ec0ff */
[----:B------:R-:W-:Y:S01]  /*4630*/  @P3 FADD.FTZ R167, -R167, -RZ ;  /* 0x800000ffa7a73221 */ /* 0x000fe20000010100 */
[----:B------:R-:W-:Y:S01]  /*4640*/  SHF.R.U32.HI R4, RZ, 0x18, R5 ;  /* 0x00000018ff047819 */ /* 0x000fe20000011605 */
[----:B------:R-:W-:Y:S01]  /*4650*/  @!P4 FADD.FTZ R158, -R158, -RZ ;  /* 0x800000ff9e9ec221 */ /* 0x000fe20000010100 */
[----:B------:R-:W-:Y:S01]  /*4660*/  SHF.R.U32.HI R3, RZ, 0x8, R6 ;  /* 0x00000008ff037819 */ /* 0x000fe20000011606 */
[----:B------:R-:W-:Y:S01]  /*4670*/  @P5 FADD.FTZ R173, -R173, -RZ ;  /* 0x800000ffadad5221 */ /* 0x000fe20000010100 */
[----:B------:R-:W-:Y:S03]  /*4680*/  ISETP.LE.U32.AND P0, PT, R4, UR10, PT ;  /* 0x0000000a04007c0c */ /* 0x000fe6000bf03070 */
[----:B------:R2:W3:Y:S01]  /*4690*/  MUFU.EX2 R144, R148 ;  /* 0x0000009400907308 */ /* 0x0004e20000000800 */
[----:B------:R-:W-:Y:S02]  /*46a0*/  LOP3.LUT R4, R0, 0xff, RZ, 0xc0, !PT ;  /* 0x000000ff00047812 */ /* 0x000fe400078ec0ff */
[----:B------:R-:W-:Y:S02]  /*46b0*/  LOP3.LUT R3, R3, 0xffff, RZ, 0xc0, !PT ;  /* 0x0000ffff03037812 */ /* 0x000fe400078ec0ff */
[----:B------:R-:W-:Y:S02]  /*46c0*/  ISETP.LE.U32.AND P4, PT, R4, UR10, PT ;  /* 0x0000000a04007c0c */ /* 0x000fe4000bf83070 */
[----:B------:R-:W-:Y:S02]  /*46d0*/  ISETP.LE.U32.AND P3, PT, R3, UR10, PT ;  /* 0x0000000a03007c0c */ /* 0x000fe4000bf63070 */
        /* <DEDUP_REMOVED lines=10> */
[----:B--2---:R-:W-:Y:S01]  /*4780*/  IMAD.SHL.U32 R148, R231, 0x40, RZ ;  /* 0x00000040e7947824 */ /* 0x004fe200078e00ff */
        /* <DEDUP_REMOVED lines=37> */
[----:B------:R-:W-:Y:S02]  /*49e0*/  LEA R142, P0, R244, R140, 0x2 ;  /* 0x0000008cf48e7211 */ /* 0x000fe400078010ff */
        /* <DEDUP_REMOVED lines=163> */
.L_x_334:
        /* <DEDUP_REMOVED lines=95> */
[----:B------:R-:W-:Y:S02]  /*5a10*/  FSEL R8, R8, R4, P5 ;  /* 0x0000000408087208 */ /* 0x000fe40002800000 */
        /* <DEDUP_REMOVED lines=16> */
[----:B------:R-:W-:Y:S01]  /*5b20*/  SHF.R.U32.HI R0, RZ, 0x4, R231 ;  /* 0x00000004ff007819 */ /* 0x000fe200000116e7 */
[----:B------:R-:W-:Y:S02]  /*5b30*/  IMAD R172, R246, UR9, RZ ;  /* 0x00000009f6ac7c24 */ /* 0x000fe4000f8e02ff */
        /* <DEDUP_REMOVED lines=116> */
.L_x_335:
        /* <DEDUP_REMOVED lines=25> */
[----:B------:R-:W2:Y:S01]  /*6410*/  LDSM.16.M88.4 R32, [R161+0xf000] ;  /* 0x00f00000a120783b */ /* 0x000ea20000000200 */
[----:B------:R-:W-:Y:S01]  /*6420*/  @P1 VIADD R160, R20, 0xffffffc0 ;  /* 0xffffffc014a01836 */ /* 0x000fe20000000000 */
[----:B------:R-:W-:Y:S01]  /*6430*/  UISETP.NE.U32.AND UP1, UPT, UR8, 0x1, UPT ;  /* 0x000000010800788c */ /* 0x000fe2000bf25070 */
[----:B------:R-:W-:Y:S01]  /*6440*/  VIADD R245, R245, 0xfffffffc ;  /* 0xfffffffcf5f57836 */ /* 0x000fe20000000000 */
[----:B------:R-:W3:Y:S01]  /*6450*/  LDSM.16.MT88.4 R140, [R0+0xd400] ;  /* 0x00d40000008c783b */ /* 0x000ee20000004200 */
[----:B------:R-:W-:Y:S03]  /*6460*/  IMAD.IADD R162, R228, 0x1, R160 ;  /* 0x00000001e4a27824 */ /* 0x000fe600078e02a0 */
[----:B------:R-:W-:Y:S01]  /*6470*/  LDSM.16.MT88.4 R148, [R0+0x9800] ;  /* 0x009800000094783b */ /* 0x000fe20000004200 */
[----:B------:R-:W-:Y:S03]  /*6480*/  PLOP3.LUT P3, PT, PT, PT, UP1, 0x80, 0x8 ;  /* 0x000000000008781c */ /* 0x000fe60003f6f018 */
        /* <DEDUP_REMOVED lines=12> */
[----:B------:R-:W2:Y:S07]  /*6550*/  LDSM.16.MT88.4 R132, [R0+0xd800] ;  /* 0x00d800000084783b */ /* 0x000eae0000004200 */
[C---:B------:R-:W-:Y:S08]  /*6560*/  HMMA.16816.F32 R12, R32.reuse, R136, R12 ;  /* 0x00000088200c723c */ /* 0x040ff0000000180c */
[C---:B------:R-:W-:Y:S01]  /*6570*/  HMMA.16816.F32 R16, R32.reuse, R138, R16 ;  /* 0x0000008a2010723c */ /* 0x040fe20000001810 */
[----:B------:R-:W2:Y:S07]  /*6580*/  LDSM.16.M88.4 R136, [R162] ;  /* 0x00000000a288783b */ /* 0x000eae0000000200 */
[C---:B---3--:R-:W-:Y:S08]  /*6590*/  HMMA.16816.F32 R20, R32.reuse, R140, R20 ;  /* 0x0000008c2014723c */ /* 0x048ff00000001814 */
[----:B------:R-:W-:Y:S01]  /*65a0*/  HMMA.16816.F32 R24, R32, R142, R24 ;  /* 0x0000008e2018723c */ /* 0x000fe20000001818 */
[----:B------:R-:W3:Y:S04]  /*65b0*/  LDSM.16.MT88.4 R32, [R0+0xbc00] ;  /* 0x00bc00000020783b */ /* 0x000ee80000004200 */
[----:B------:R-:W-:Y:S03]  /*65c0*/  LDSM.16.MT88.4 R140, [R0+0xa000] ;  /* 0x00a00000008c783b */ /* 0x000fe60000004200 */
[C---:B----4-:R-:W-:Y:S08]  /*65d0*/  HMMA.16816.F32 R4, R144.reuse, R148, R4 ;  /* 0x000000949004723c */ /* 0x050ff00000001804 */
[C---:B------:R-:W-:Y:S01]  /*65e0*/  HMMA.16816.F32 R8, R144.reuse, R150, R8 ;  /* 0x000000969008723c */ /* 0x040fe20000001808 */
[----:B------:R-:W-:Y:S07]  /*65f0*/  LDSM.16.MT88.4 R148, [R0+0xe000] ;  /* 0x00e000000094783b */ /* 0x000fee0000004200 */
[C---:B-1----:R-:W-:Y:S08]  /*6600*/  HMMA.16816.F32 R12, R144.reuse, R28, R12 ;  /* 0x0000001c900c723c */ /* 0x042ff0000000180c */
[C---:B------:R-:W-:Y:S01]  /*6610*/  HMMA.16816.F32 R16, R144.reuse, R30, R16 ;  /* 0x0000001e9010723c */ /* 0x040fe20000001810 */
[----:B------:R-:W1:Y:S07]  /*6620*/  LDSM.16.MT88.4 R28, [R0+0xdc00] ;  /* 0x00dc0000001c783b */ /* 0x000e6e0000004200 */
[C---:B--2---:R-:W-:Y:S08]  /*6630*/  HMMA.16816.F32 R20, R144.reuse, R132, R20 ;  /* 0x000000849014723c */ /* 0x044ff00000001814 */
[----:B------:R-:W-:Y:S01]  /*6640*/  HMMA.16816.F32 R24, R144, R134, R24 ;  /* 0x000000869018723c */ /* 0x000fe20000001818 */
[----:B------:R2:W4:Y:S04]  /*6650*/  LDSM.16.M88.4 R132, [R2+0x11000] ;  /* 0x011000000284783b */ /* 0x0005280000000200 */
[----:B------:R-:W4:Y:S03]  /*6660*/  LDSM.16.MT88.4 R144, [R0+0xc000] ;  /* 0x00c000000090783b */ /* 0x000f260000004200 */
[C---:B------:R-:W-:Y:S08]  /*6670*/  HMMA.16816.F32 R4, R136.reuse, R152, R4 ;  /* 0x000000988804723c */ /* 0x040ff00000001804 */
[C---:B------:R-:W-:Y:S01]  /*6680*/  HMMA.16816.F32 R8, R136.reuse, R154, R8 ;  /* 0x0000009a8808723c */ /* 0x040fe20000001808 */
[----:B------:R-:W4:Y:S07]  /*6690*/  LDSM.16.M88.4 R152, [R161+0x11000] ;  /* 0x01100000a198783b */ /* 0x000f2e0000000200 */
[C---:B---3--:R-:W-:Y:S01]  /*66a0*/  HMMA.16816.F32 R12, R136.reuse, R32, R12 ;  /* 0x00000020880c723c */ /* 0x048fe2000000180c */
[----:B--2---:R-:W-:Y:S05]  /*66b0*/  IMAD.U32 R2, RZ, RZ, UR60 ;  /* 0x0000003cff027e24 */ /* 0x004fea000f8e00ff */
[----:B------:R-:W-:Y:S02]  /*66c0*/  LEA.HI.X.SX32 R167, R2, R237, 0x2, P0 ;  /* 0x000000ed02a77211 */ /* 0x000fe400000f16ff */
[C---:B------:R-:W-:Y:S01]  /*66d0*/  HMMA.16816.F32 R16, R136.reuse, R34, R16 ;  /* 0x000000228810723c */ /* 0x040fe20000001810 */
[----:B------:R-:W-:Y:S02]  /*66e0*/  LDSM.16.MT88.4 R32, [R0+0xe400] ;  /* 0x00e400000020783b */ /* 0x000fe40000004200 */
[----:B------:R-:W-:Y:S05]  /*66f0*/  @P4 SHF.R.U32.HI R2, RZ, 0x2, R231 ;  /* 0x00000002ff024819 */ /* 0x000fea00000116e7 */
[C---:B-1----:R-:W-:Y:S08]  /*6700*/  HMMA.16816.F32 R20, R136.reuse, R28, R20 ;  /* 0x0000001c8814723c */ /* 0x042ff00000001814 */
[----:B------:R-:W-:Y:S01]  /*6710*/  HMMA.16816.F32 R24, R136, R30, R24 ;  /* 0x0000001e8818723c */ /* 0x000fe20000001818 */
[----:B------:R-:W1:Y:S04]  /*6720*/  LDSM.16.MT88.4 R28, [R0+0xc400] ;  /* 0x00c40000001c783b */ /* 0x000e680000004200 */
[----:B------:R-:W-:Y:S03]  /*6730*/  LDSM.16.MT88.4 R136, [R0+0xa800] ;  /* 0x00a800000088783b */ /* 0x000fe60000004200 */
[C---:B----4-:R-:W-:Y:S08]  /*6740*/  HMMA.16816.F32 R4, R132.reuse, R140, R4 ;  /* 0x0000008c8404723c */ /* 0x050ff00000001804 */
[C---:B------:R-:W-:Y:S01]  /*6750*/  HMMA.16816.F32 R8, R132.reuse, R142, R8 ;  /* 0x0000008e8408723c */ /* 0x040fe20000001808 */
[----:B------:R-:W-:Y:S07]  /*6760*/  LDSM.16.MT88.4 R140, [R0+0xac00] ;  /* 0x00ac0000008c783b */ /* 0x000fee0000004200 */
[C---:B------:R-:W-:Y:S08]  /*6770*/  HMMA.16816.F32 R12, R132.reuse, R144, R12 ;  /* 0x00000090840c723c */ /* 0x040ff0000000180c */
[C---:B------:R-:W-:Y:S08]  /*6780*/  HMMA.16816.F32 R16, R132.reuse, R146, R16 ;  /* 0x000000928410723c */ /* 0x040ff00000001810 */
[C---:B------:R-:W-:Y:S08]  /*6790*/  HMMA.16816.F32 R20, R132.reuse, R148, R20 ;  /* 0x000000948414723c */ /* 0x040ff00000001814 */
[----:B------:R-:W-:Y:S01]  /*67a0*/  HMMA.16816.F32 R24, R132, R150, R24 ;  /* 0x000000968418723c */ /* 0x000fe20000001818 */
[----:B------:R2:W3:Y:S07]  /*67b0*/  LDSM.16.M88.4 R132, [R160+0x2000] ;  /* 0x00200000a084783b */ /* 0x0004ee0000000200 */
[C---:B------:R-:W-:Y:S08]  /*67c0*/  HMMA.16816.F32 R4, R152.reuse, R156, R4 ;  /* 0x0000009c9804723c */ /* 0x040ff00000001804 */
[C---:B------:R-:W-:Y:S08]  /*67d0*/  HMMA.16816.F32 R8, R152.reuse, R158, R8 ;  /* 0x0000009e9808723c */ /* 0x040ff00000001808 */
[C---:B-1----:R-:W-:Y:S03]  /*67e0*/  HMMA.16816.F32 R12, R152.reuse, R28, R12 ;  /* 0x0000001c980c723c */ /* 0x042fe6000000180c */
[C---:B--2---:R-:W-:Y:S04]  /*67f0*/  LEA R160, P0, R172.reuse, R166, 0x5 ;  /* 0x000000a6aca07211 */ /* 0x044fe800078028ff */
[C---:B------:R-:W-:Y:S01]  /*6800*/  LEA.HI.X.SX32 R161, R172.reuse, R167, 0x5, P0 ;  /* 0x000000a7aca17211 */ /* 0x040fe200000f2eff */
[C---:B------:R-:W-:Y:S01]  /*6810*/  HMMA.16816.F32 R16, R152.reuse, R30, R16 ;  /* 0x0000001e9810723c */ /* 0x040fe20000001810 */
[----:B------:R-:W1:Y:S02]  /*6820*/  LDSM.16.MT88.4 R28, [R0+0xc800] ;  /* 0x00c80000001c783b */ /* 0x000e640000004200 */
[C---:B------:R-:W-:Y:S04]  /*6830*/  LEA R158, P0, R172.reuse, R160, 0x5 ;  /* 0x000000a0ac9e7211 */ /* 0x040fe800078028ff */
[C---:B------:R-:W-:Y:S01]  /*6840*/  LEA.HI.X.SX32 R159, R172.reuse, R161, 0x5, P0 ;  /* 0x000000a1ac9f7211 */ /* 0x040fe200000f2eff */
[C---:B------:R-:W-:Y:S03]  /*6850*/  HMMA.16816.F32 R20, R152.reuse, R32, R20 ;  /* 0x000000209814723c */ /* 0x040fe60000001814 */
[C---:B------:R-:W-:Y:S04]  /*6860*/  LEA R156, P0, R172.reuse, R158, 0x5 ;  /* 0x0000009eac9c7211 */ /* 0x040fe800078028ff */
[C---:B------:R-:W-:Y:S01]  /*6870*/  LEA.HI.X.SX32 R157, R172.reuse, R159, 0x5, P0 ;  /* 0x0000009fac9d7211 */ /* 0x040fe200000f2eff */
[----:B------:R-:W-:Y:S01]  /*6880*/  HMMA.16816.F32 R24, R152, R34, R24 ;  /* 0x000000229818723c */ /* 0x000fe20000001818 */
[----:B------:R-:W2:Y:S02]  /*6890*/  LDSM.16.MT88.4 R32, [R0+0xe800] ;  /* 0x00e800000020783b */ /* 0x000ea40000004200 */
[C---:B------:R-:W-:Y:S04]  /*68a0*/  LEA R152, P0, R172.reuse, R156, 0x5 ;  /* 0x0000009cac987211 */ /* 0x040fe800078028ff */
[C---:B------:R-:W-:Y:S01]  /*68b0*/  LEA.HI.X.SX32 R153, R172.reuse, R157, 0x5, P0 ;  /* 0x0000009dac997211 */ /* 0x040fe200000f2eff */
[C---:B---3--:R-:W-:Y:S05]  /*68c0*/  HMMA.16816.F32 R4, R132.reuse, R136, R4 ;  /* 0x000000888404723c */ /* 0x048fea0000001804 */
[C---:B------:R-:W-:Y:S03]  /*68d0*/  LEA R150, P0, R172.reuse, R152, 0x5 ;  /* 0x00000098ac967211 */ /* 0x040fe600078028ff */
[C---:B------:R-:W-:Y:S01]  /*68e0*/  HMMA.16816.F32 R8, R132.reuse, R138, R8 ;  /* 0x0000008a8408723c */ /* 0x040fe20000001808 */
[----:B------:R-:W3:Y:S02]  /*68f0*/  LDSM.16.M88.4 R136, [R162+0x2000] ;  /* 0x00200000a288783b */ /* 0x000ee40000000200 */
[C---:B------:R-:W-:Y:S02]  /*6900*/  LEA.HI.X.SX32 R151, R172.reuse, R153, 0x5, P0 ;  /* 0x00000099ac977211 */ /* 0x040fe400000f2eff */
[C---:B------:R-:W-:Y:S03]  /*6910*/  LEA R154, P0, R172.reuse, R150, 0x5 ;  /* 0x00000096ac9a7211 */ /* 0x040fe600078028ff */
[C---:B-1----:R-:W-:Y:S03]  /*6920*/  HMMA.16816.F32 R12, R132.reuse, R28, R12 ;  /* 0x0000001c840c723c */ /* 0x042fe6000000180c */
[C---:B------:R-:W-:Y:S05]  /*6930*/  LEA.HI.X.SX32 R155, R172.reuse, R151, 0x5, P0 ;  /* 0x00000097ac9b7211 */ /* 0x040fea00000f2eff */
[C---:B------:R-:W-:Y:S01]  /*6940*/  HMMA.16816.F32 R16, R132.reuse, R30, R16 ;  /* 0x0000001e8410723c */ /* 0x040fe20000001810 */
[----:B------:R-:W1:Y:S02]  /*6950*/  LDSM.16.MT88.4 R28, [R0+0xcc00] ;  /* 0x00cc0000001c783b */ /* 0x000e640000004200 */
[C---:B------:R-:W-:Y:S05]  /*6960*/  IMAD.WIDE R170, R172.reuse, -0xc0, R154 ;  /* 0xffffff40acaa7825 */ /* 0x040fea00078e029a */
[C---:B--2---:R-:W-:Y:S03]  /*6970*/  HMMA.16816.F32 R20, R132.reuse, R32, R20 ;  /* 0x000000208414723c */ /* 0x044fe60000001814 */
[C---:B------:R-:W-:Y:S04]  /*6980*/  LEA R148, P0, R172.reuse, R170, 0x5 ;  /* 0x000000aaac947211 */ /* 0x040fe800078028ff */
[C---:B------:R-:W-:Y:S01]  /*6990*/  LEA.HI.X.SX32 R149, R172.reuse, R171, 0x5, P0 ;  /* 0x000000abac957211 */ /* 0x040fe200000f2eff */
[----:B------:R-:W-:Y:S01]  /*69a0*/  HMMA.16816.F32 R24, R132, R34, R24 ;  /* 0x000000228418723c */ /* 0x000fe20000001818 */
[----:B------:R2:W4:Y:S02]  /*69b0*/  LDSM.16.MT88.4 R32, [R0+0xec00] ;  /* 0x00ec00000020783b */ /* 0x0005240000004200 */
[C---:B------:R-:W-:Y:S04]  /*69c0*/  LEA R146, P0, R172.reuse, R148, 0x5 ;  /* 0x00000094ac927211 */ /* 0x040fe800078028ff */
[C---:B------:R-:W-:Y:S01]  /*69d0*/  LEA.HI.X.SX32 R147, R172.reuse, R149, 0x5, P0 ;  /* 0x00000095ac937211 */ /* 0x040fe200000f2eff */
[C---:B---3--:R-:W-:Y:S05]  /*69e0*/  HMMA.16816.F32 R4, R136.reuse, R140, R4 ;  /* 0x0000008c8804723c */ /* 0x048fea0000001804 */
[C---:B------:R-:W-:Y:S03]  /*69f0*/  LEA R144, P0, R172.reuse, R146, 0x5 ;  /* 0x00000092ac907211 */ /* 0x040fe600078028ff */
[C---:B------:R-:W-:Y:S03]  /*6a00*/  HMMA.16816.F32 R8, R136.reuse, R142, R8 ;  /* 0x0000008e8808723c */ /* 0x040fe60000001808 */
[C---:B------:R-:W-:Y:S02]  /*6a10*/  LEA.HI.X.SX32 R145, R172.reuse, R147, 0x5, P0 ;  /* 0x00000093ac917211 */ /* 0x040fe400000f2eff */
[----:B------:R-:W-:Y:S02]  /*6a20*/  LEA R140, P0, R172, R144, 0x5 ;  /* 0x00000090ac8c7211 */ /* 0x000fe400078028ff */
[----:B--2---:R-:W-:Y:S01]  /*6a30*/  @P4 LOP3.LUT R0, R232, 0x10, RZ, 0xc0, !PT ;  /* 0x00000010e8004812 */ /* 0x004fe200078ec0ff */
[C---:B-1----:R-:W-:Y:S03]  /*6a40*/  HMMA.16816.F32 R12, R136.reuse, R28, R12 ;  /* 0x0000001c880c723c */ /* 0x042fe6000000180c */
[----:B------:R-:W-:Y:S01]  /*6a50*/  @P4 LOP3.LUT R244, R0, 0x7, R2, 0xf8, !PT ;  /* 0x0000000700f44812 */ /* 0x000fe200078ef802 */
[----:B------:R-:W-:Y:S01]  /*6a60*/  VIADD R0, R224, 0xffffd000 ;  /* 0xffffd000e0007836 */ /* 0x000fe20000000000 */
[----:B------:R-:W-:Y:S01]  /*6a70*/  LEA.HI.X.SX32 R141, R172, R145, 0x5, P0 ;  /* 0x00000091ac8d7211 */ /* 0x000fe200000f2eff */
[----:B------:R-:W-:Y:S01]  /*6a80*/  @P3 VIADD R0, R224, 0x3000 ;  /* 0x00003000e0003836 */ /* 0x000fe20000000000 */
[----:B------:R-:W-:Y:S01]  /*6a90*/  LEA R134, P0, R172, R140, 0x5 ;  /* 0x0000008cac867211 */ /* 0x000fe200078028ff */
[C---:B------:R-:W-:Y:S03]  /*6aa0*/  HMMA.16816.F32 R16, R136.reuse, R30, R16 ;  /* 0x0000001e8810723c */ /* 0x040fe60000001810 */
[----:B------:R-:W-:Y:S01]  /*6ab0*/  @P4 IMAD.WIDE.U32 R28, R244, R173, UR64 ;  /* 0x00000040f41c4e25 */ /* 0x000fe2000f8e00ad */
[C---:B------:R-:W-:Y:S01]  /*6ac0*/  LEA.HI.X.SX32 R135, R172.reuse, R141, 0x5, P0 ;  /* 0x0000008dac877211 */ /* 0x040fe200000f2eff */
[----:B------:R-:W-:Y:S01]  /*6ad0*/  @UP0 UMOV UR64, UR55 ;  /* 0x0000003700400c82 */ /* 0x000fe20008000000 */
[C---:B------:R-:W-:Y:S01]  /*6ae0*/  LEA R142, P0, R172.reuse, R134, 0x5 ;  /* 0x00000086ac8e7211 */ /* 0x040fe200078028ff */
[----:B------:R-:W-:Y:S01]  /*6af0*/  @UP0 UMOV UR65, UR52 ;  /* 0x0000003400410c82 */ /* 0x000fe20008000000 */
[C---:B----4-:R-:W-:Y:S01]  /*6b00*/  HMMA.16816.F32 R20, R136.reuse, R32, R20 ;  /* 0x000000208814723c */ /* 0x050fe20000001814 */
[----:B------:R-:W5:Y:S01]  /*6b10*/  @P4 LDG.E R252, desc[UR40][R28.64+-0x100] ;  /* 0xffff00281cfc4981 */ /* 0x000f62000c1e1900 */
[----:B------:R-:W-:Y:S01]  /*6b20*/  UISETP.GT.AND UP0, UPT, UR48, UR53, UPT ;  /* 0x000000353000728c */ /* 0x000fe2000bf04270 */
[C---:B------:R-:W-:Y:S02]  /*6b30*/  LEA.HI.X.SX32 R143, R172.reuse, R135, 0x5, P0 ;  /* 0x00000087ac8f7211 */ /* 0x040fe400000f2eff */
[----:B------:R-:W5:Y:S03]  /*6b40*/  @P4 LDG.E R251, desc[UR40][R28.64+-0xe0] ;  /* 0xffff20281cfb4981 */ /* 0x000f66000c1e1900 */
[----:B------:R-:W-:Y:S01]  /*6b50*/  HMMA.16816.F32 R24, R136, R34, R24 ;  /* 0x000000228818723c */ /* 0x000fe20000001818 */
[----:B------:R-:W5:Y:S02]  /*6b60*/  @P4 LDG.E R250, desc[UR40][R28.64+-0x80] ;  /* 0xffff80281cfa4981 */ /* 0x000f64000c1e1900 */
[C---:B------:R-:W-:Y:S02]  /*6b70*/  IMAD.WIDE R168, R172.reuse, -0xc0, R142 ;  /* 0xffffff40aca87825 */ /* 0x040fe400078e028e */
[----:B------:R1:W5:Y:S01]  /*6b80*/  @P4 LDG.E R247, desc[UR40][R28.64+-0x60] ;  /* 0xffffa0281cf74981 */ /* 0x000362000c1e1900 */
[C---:B------:R-:W-:Y:S03]  /*6b90*/  LEA R132, P0, R172.reuse, R168, 0x5 ;  /* 0x000000a8ac847211 */ /* 0x040fe600078028ff */
[----:B------:R2:W-:Y:S01]  /*6ba0*/  REDG.E.ADD.F32.FTZ.RN.STRONG.GPU desc[UR40][R236.64], R4 ;  /* 0x00000004ec0079a6 */ /* 0x0005e2000c12f328 */
[C---:B------:R-:W-:Y:S03]  /*6bb0*/  LEA.HI.X.SX32 R133, R172.reuse, R169, 0x5, P0 ;  /* 0x000000a9ac857211 */ /* 0x040fe600000f2eff */
[----:B------:R3:W-:Y:S01]  /*6bc0*/  REDG.E.ADD.F32.FTZ.RN.STRONG.GPU desc[UR40][R166.64], R5 ;  /* 0x00000005a60079a6 */ /* 0x0007e2000c12f328 */
[C---:B------:R-:W-:Y:S03]  /*6bd0*/  LEA R32, P0, R172.reuse, R132, 0x5 ;  /* 0x00000084ac207211 */ /* 0x040fe600078028ff */
[----:B------:R4:W-:Y:S01]  /*6be0*/  REDG.E.ADD.F32.FTZ.RN.STRONG.GPU desc[UR40][R160.64], R6 ;  /* 0x00000006a00079a6 */ /* 0x0009e2000c12f328 */
[C---:B------:R-:W-:Y:S02]  /*6bf0*/  LEA.HI.X.SX32 R33, R172.reuse, R133, 0x5, P0 ;  /* 0x00000085ac217211 */ /* 0x040fe400000f2eff */
[C---:B------:R-:W-:Y:S01]  /*6c00*/  LEA R30, P0, R172.reuse, R32, 0x5 ;  /* 0x00000020ac1e7211 */ /* 0x040fe200078028ff */
[----:B------:R4:W-:Y:S03]  /*6c10*/  REDG.E.ADD.F32.FTZ.RN.STRONG.GPU desc[UR40][R158.64], R7 ;  /* 0x000000079e0079a6 */ /* 0x0009e6000c12f328 */
[C---:B------:R-:W-:Y:S01]  /*6c20*/  LEA.HI.X.SX32 R31, R172.reuse, R33, 0x5, P0 ;  /* 0x00000021ac1f7211 */ /* 0x040fe200000f2eff */
        /* <DEDUP_REMOVED lines=322> */
.L_x_337:
        /* <DEDUP_REMOVED lines=12> */
.L_x_338:
[----:B------:R-:W2:Y:S01]  /*8110*/  LDCU.64 UR8, c[0x0][0x5c8] ;  /* 0x0000b900ff0877ac */ /* 0x000ea20008000a00 */
[----:B------:R-:W-:-:S04]  /*8120*/  UIADD3 UR12, UPT, UPT, UR44, UR46, URZ ;  /* 0x0000002e2c0c7290 */ /* 0x000fc8000fffe0ff */
[----:B--2---:R-:W-:Y:S02]  /*8130*/  UIMAD.WIDE.U32 UR20, UR12, UR8, URZ ;  /* 0x000000080c1472a5 */ /* 0x004fe4000f8e00ff */
[----:B------:R-:W-:-:S04]  /*8140*/  UIMAD UR12, UR12, UR9, URZ ;  /* 0x000000090c0c72a4 */ /* 0x000fc8000f8e02ff */
[----:B------:R-:W-:-:S06]  /*8150*/  UIADD3 UR12, UPT, UPT, UR21, UR12, URZ ;  /* 0x0000000c150c7290 */ /* 0x000fcc000fffe0ff */
[----:B-1----:R-:W-:-:S07]  /*8160*/  MOV R23, UR12 ;  /* 0x0000000c00177c02 */ /* 0x002fce0008000f00 */
.L_x_339:
        /* <DEDUP_REMOVED lines=53> */
.L_x_341:
[----:B------:R-:W-:Y:S05]  /*84c0*/  BSYNC.RECONVERGENT B0 ;  /* 0x0000000000007941 */ /* 0x000fea0003800200 */
.L_x_340:
        /* <DEDUP_REMOVED lines=15> */
.L_x_343:
[----:B------:R-:W-:Y:S05]  /*85c0*/  BSYNC.RECONVERGENT B0 ;  /* 0x0000000000007941 */ /* 0x000fea0003800200 */
.L_x_342:
        /* <DEDUP_REMOVED lines=21> */
.L_x_345:
[----:B------:R-:W-:Y:S05]  /*8720*/  BSYNC.RECONVERGENT B0 ;  /* 0x0000000000007941 */ /* 0x000fea0003800200 */
.L_x_344:
        /* <DEDUP_REMOVED lines=13> */
.L_x_333:
[----:B------:R-:W-:Y:S05]  /*8800*/  BSYNC.RECONVERGENT B1 ;  /* 0x0000000000017941 */ /* 0x000fea0003800200 */
.L_x_311:
[----:B------:R-:W1:Y:S01]  /*8810*/  LDCU UR9, c[0x0][0x438] ;  /* 0x00008700ff0977ac */ /* 0x000e620008000800 */
[----:B------:R-:W4:Y:S01]  /*8820*/  LDCU UR10, c[0x0][0x370] ;  /* 0x00006e00ff0a77ac */ /* 0x000f220008000800 */
[----:B-1----:R-:W-:-:S04]  /*8830*/  UIADD3 UR9, UPT, UPT, UR9, 0x7f, URZ ;  /* 0x0000007f09097890 */ /* 0x002fc8000fffe0ff */
        /* <DEDUP_REMOVED lines=8> */
.L_x_347:
        /* <DEDUP_REMOVED lines=12> */
.L_x_884:


//--------------------- .text._ZN5flash44flash_bwd_dq_dk_dv_loop_seqk_parallel_kernelI23Flash_bwd_kernel_traitsILi96ELi64ELi128ELi8ELi2ELi4ELi4ELb1ELb0EN7cutlass6half_tE19Flash_kernel_traitsILi96ELi64ELi128ELi8ES3_EELb0ELb1ELb0ELb0ELb0ELb1ELb1EEEvNS_16Flash_bwd_paramsE --------------------------
	.section	.text._ZN5flash44flash_bwd_dq_dk_dv_loop_seqk_parallel_kernelI23Flash_bwd_kernel_traitsILi96ELi64ELi128ELi8ELi2ELi4ELi4ELb1ELb0EN7cutlass6half_tE19Flash_kernel_traitsILi96ELi64ELi128ELi8ES3_EELb0ELb1ELb0ELb0ELb0ELb1ELb1EEEvNS_16Flash_bwd_paramsE,"ax",@progbits
	.align	128
        .global         _ZN5flash44flash_bwd_dq_dk_dv_loop_seqk_parallel_kernelI23Flash_bwd_kernel_traitsILi96ELi64ELi128ELi8ELi2ELi4ELi4ELb1ELb0EN7cutlass6half_tE19Flash_kernel_traitsILi96ELi64ELi128ELi8ES3_EELb0ELb1ELb0ELb0ELb0ELb1ELb1EEEvNS_16Flash_bwd_paramsE
        .type           _ZN5flash44flash_bwd_dq_dk_dv_loop_seqk_parallel_kernelI23Flash_bwd_kernel_traitsILi96ELi64ELi128ELi8ELi2ELi4ELi4ELb1ELb0EN7cutlass6half_tE19Flash_kernel_traitsILi96ELi64ELi128ELi8ES3_EELb0ELb1ELb0ELb0ELb0ELb1ELb1EEEvNS_16Flash_bwd_paramsE,@function
        .size           _ZN5flash44flash_bwd_dq_dk_dv_loop_seqk_parallel_kernelI23Flash_bwd_kernel_traitsILi96ELi64ELi128ELi8ELi2ELi4ELi4ELb1ELb0EN7cutlass6half_tE19Flash_kernel_traitsILi96ELi64ELi128ELi8ES3_EELb0ELb1ELb0ELb0ELb0ELb1ELb1EEEvNS_16Flash_bwd_paramsE,(.L_x_885 - _ZN5flash44flash_bwd_dq_dk_dv_loop_seqk_parallel_kernelI23Flash_bwd_kernel_traitsILi96ELi64ELi128ELi8ELi2ELi4ELi4ELb1ELb0EN7cutlass6half_tE19Flash_kernel_traitsILi96ELi64ELi128ELi8ES3_EELb0ELb1ELb0ELb0ELb0ELb1ELb1EEEvNS_16Flash_bwd_paramsE)
        .other          _ZN5flash44flash_bwd_dq_dk_dv_loop_seqk_parallel_kernelI23Flash_bwd_kernel_traitsILi96ELi64ELi128ELi8ELi2ELi4ELi4ELb1ELb0EN7cutlass6half_tE19Flash_kernel_traitsILi96ELi64ELi128ELi8ES3_EELb0ELb1ELb0ELb0ELb0ELb1ELb1EEEvNS_16Flash_bwd_paramsE,@"STO_CUDA_ENTRY STV_DEFAULT"
_ZN5flash44flash_bwd_dq_dk_dv_loop_seqk_parallel_kernelI23Flash_bwd_kernel_traitsILi96ELi64ELi128ELi8ELi2ELi4ELi4ELb1ELb0EN7cutlass6half_tE19Flash_kernel_traitsILi96ELi64ELi128ELi8ES3_EELb0ELb1ELb0ELb0ELb0ELb1ELb1EEEvNS_16Flash_bwd_paramsE:
.text._ZN5flash44flash_bwd_dq_dk_dv_loop_seqk_parallel_kernelI23Flash_bwd_kernel_traitsILi96ELi64ELi128ELi8ELi2ELi4ELi4ELb1ELb0EN7cutlass6half_tE19Flash_kernel_traitsILi96ELi64ELi128ELi8ES3_EELb0ELb1ELb0ELb0ELb0ELb1ELb1EEEvNS_16Flash_bwd_paramsE:
        /* <DEDUP_REMOVED lines=49> */
.L_x_384:
        /* <DEDUP_REMOVED lines=23> */
[----:B------:R-:W-:Y:S01]  /*0480*/  UMOV UR45, 0xffffffff ;  /* 0xffffffff002d7882 */ /* 0x000fe20000000000 */
[----:B---3--:R-:W-:-:S04]  /*0490*/  @!UP0 UISETP.NE.U32.AND UP1, UPT, UR8, URZ, UPT ;  /* 0x000000ff0800828c */ /* 0x008fc8000bf25070 */
[----:B------:R-:W-:-:S04]  /*04a0*/  @!UP0 UISETP.NE.AND.EX UP1, UPT, UR9, URZ, UPT, UP1 ;  /* 0x000000ff0900828c */ /* 0x000fc8000bf25310 */
        /* <DEDUP_REMOVED lines=26> */
.L_x_348:
        /* <DEDUP_REMOVED lines=34> */
.L_x_350:
[----:B------:R-:W1:Y:S01]  /*0870*/  LDCU.64 UR18, c[0x0][0x3b8] ;  /* 0x00007700ff1277ac */ /* 0x000e620008000a00 */
[----:B------:R-:W-:-:S04]  /*0880*/  UIADD3 UR8, UPT, UPT, UR44, UR45, URZ ;  /* 0x0000002d2c087290 */ /* 0x000fc8000fffe0ff */
[----:B-1----:R-:W-:Y:S02]  /*0890*/  UIMAD.WIDE.U32 UR50, UR8, UR18, URZ ;  /* 0x00000012083272a5 */ /* 0x002fe4000f8e00ff */
[----:B------:R-:W-:-:S04]  /*08a0*/  UIMAD UR8, UR8, UR19, URZ ;  /* 0x00000013080872a4 */ /* 0x000fc8000f8e02ff */
[----:B------:R-:W-:-:S06]  /*08b0*/  UIADD3 UR8, UPT, UPT, UR51, UR8, URZ ;  /* 0x0000000833087290 */ /* 0x000fcc000fffe0ff */
[----:B------:R-:W-:Y:S02]  /*08c0*/  MOV R17, UR8 ;  /* 0x0000000800117c02 */ /* 0x000fe40008000f00 */
.L_x_351:
        /* <DEDUP_REMOVED lines=43> */
.L_x_352:
[----:B------:R-:W1:Y:S01]  /*0b80*/  LDCU.64 UR16, c[0x0][0x3c0] ;  /* 0x00007800ff1077ac */ /* 0x000e620008000a00 */
[----:B------:R-:W-:-:S04]  /*0b90*/  UIADD3 UR8, UPT, UPT, UR44, UR45, URZ ;  /* 0x0000002d2c087290 */ /* 0x000fc8000fffe0ff */
[----:B-1----:R-:W-:Y:S02]  /*0ba0*/  UIMAD.WIDE.U32 UR52, UR8, UR16, URZ ;  /* 0x00000010083472a5 */ /* 0x002fe4000f8e00ff */
[----:B------:R-:W-:-:S04]  /*0bb0*/  UIMAD UR8, UR8, UR17, URZ ;  /* 0x00000011080872a4 */ /* 0x000fc8000f8e02ff */
[----:B------:R-:W-:-:S06]  /*0bc0*/  UIADD3 UR8, UPT, UPT, UR53, UR8, URZ ;  /* 0x0000000835087290 */ /* 0x000fcc000fffe0ff */
[----:B------:R-:W-:-:S07]  /*0bd0*/  MOV R16, UR8 ;  /* 0x0000000800107c02 */ /* 0x000fce0008000f00 */
.L_x_353:
        /* <DEDUP_REMOVED lines=28> */
.L_x_354:
[----:B------:R-:W-:Y:S02]  /*0da0*/  UIMAD.WIDE.U32 UR10, UR58, UR14, URZ ;  /* 0x0000000e3a0a72a5 */ /* 0x000fe4000f8e00ff */
[----:B------:R-:W-:-:S04]  /*0db0*/  UIMAD UR8, UR59, UR14, URZ ;  /* 0x0000000e3b0872a4 */ /* 0x000fc8000f8e02ff */
[----:B------:R-:W-:-:S12]  /*0dc0*/  UIADD3 UR8, UPT, UPT, UR11, UR8, URZ ;  /* 0x000000080b087290 */ /* 0x000fd8000fffe0ff */
.L_x_355:
        /* <DEDUP_REMOVED lines=20> */
.L_x_356:
[----:B------:R-:W1:Y:S01]  /*0f10*/  LDCU UR59, c[0x0][0x434] ;  /* 0x00008680ff3b77ac */ /* 0x000e620008000800 */
[----:B------:R-:W-:-:S04]  /*0f20*/  UIMAD UR9, UR43, UR62, UR28 ;  /* 0x0000003e2b0972a4 */ /* 0x000fc8000f8e021c */
[----:B-1----:R-:W-:Y:S02]  /*0f30*/  UIMAD UR59, UR9, UR59, URZ ;  /* 0x0000003b093b72a4 */ /* 0x002fe4000f8e02ff */
.L_x_357:
        /* <DEDUP_REMOVED lines=11> */
.L_x_358:
[----:B------:R-:W1:Y:S01]  /*0ff0*/  LDCU UR58, c[0x0][0x444] ;  /* 0x00008880ff3a77ac */ /* 0x000e620008000800 */
[----:B------:R-:W-:-:S04]  /*1000*/  UIMAD UR9, UR43, UR62, UR28 ;  /* 0x0000003e2b0972a4 */ /* 0x000fc8000f8e021c */
[----:B-1----:R-:W-:-:S12]  /*1010*/  UIMAD UR58, UR9, UR58, URZ ;  /* 0x0000003a093a72a4 */ /* 0x002fd8000f8e02ff */
.L_x_359:
        /* <DEDUP_REMOVED lines=37> */
[----:B------:R-:W-:Y:S01]  /*1270*/  USEL UR49, URZ, UR49, !UP0 ;  /* 0x00000031ff317287 */ /* 0x000fe2000c000000 */
[----:B------:R-:W4:Y:S01]  /*1280*/  LDCU.64 UR62, c[0x0][0x5e8] ;  /* 0x0000bd00ff3e77ac */ /* 0x000f220008000a00 */
[----:B------:R-:W5:Y:S01]  /*1290*/  LDCU.64 UR60, c[0x0][0x420] ;  /* 0x00008400ff3c77ac */ /* 0x000f620008000a00 */
[----:B-1----:R-:W-:Y:S01]  /*12a0*/  IMAD.U32 R7, RZ, RZ, UR8 ;  /* 0x00000008ff077e24 */ /* 0x002fe2000f8e00ff */
[----:B------:R-:W-:-:S03]  /*12b0*/  UIMAD UR55, UR55, UR8, URZ ;  /* 0x00000008373772a4 */ /* 0x000fc6000f8e02ff */
[----:B------:R-:W-:Y:S01]  /*12c0*/  IMAD.WIDE.U32 R2, R7, UR22, R2 ;  /* 0x0000001607027c25 */ /* 0x000fe2000f8e0002 */
[----:B------:R-:W-:Y:S02]  /*12d0*/  UISETP.GT.AND UP0, UPT, UR47, UR49, UPT ;  /* 0x000000312f00728c */ /* 0x000fe4000bf04270 */
[----:B------:R-:W-:Y:S01]  /*12e0*/  UIMAD UR22, UR22, UR9, UR55 ;  /* 0x00000009161672a4 */ /* 0x000fe2000f8e0237 */
[----:B------:R-:W-:Y:S01]  /*12f0*/  IMAD.WIDE.U32 R6, R6, UR28, R4 ;  /* 0x0000001c06067c25 */ /* 0x000fe2000f8e0004 */
[----:B------:R-:W-:Y:S01]  /*1300*/  SHF.R.U32.HI R5, RZ, 0x5, R230 ;  /* 0x00000005ff057819 */ /* 0x000fe200000116e6 */
[----:B------:R-:W-:Y:S02]  /*1310*/  USHF.L.U32 UR55, UR54, 0x6, URZ ;  /* 0x0000000636377899 */ /* 0x000fe400080006ff */
[----:B------:R-:W-:Y:S01]  /*1320*/  IMAD.U32 R4, RZ, RZ, UR10 ;  /* 0x0000000aff047e24 */ /* 0x000fe2000f8e00ff */
[----:B------:R-:W-:Y:S01]  /*1330*/  IADD3 R3, PT, PT, R3, UR22, RZ ;  /* 0x0000001603037c10 */ /* 0x000fe2000fffe0ff */
[----:B------:R-:W-:-:S02]  /*1340*/  IMAD R12, R5, UR54, R12 ;  /* 0x00000036050c7c24 */ /* 0x000fc4000f8e020c */
[----:B------:R-:W-:Y:S01]  /*1350*/  IMAD R7, R0, UR28, R7 ;  /* 0x0000001c00077c24 */ /* 0x000fe2000f8e0207 */
[----:B------:R-:W-:Y:S01]  /*1360*/  MOV R0, UR11 ;  /* 0x0000000b00007c02 */ /* 0x000fe20008000f00 */
[----:B------:R-:W-:Y:S01]  /*1370*/  IMAD.WIDE.U32 R4, R4, UR28, R2 ;  /* 0x0000001c04047c25 */ /* 0x000fe2000f8e0002 */
[----:B------:R-:W1:Y:S03]  /*1380*/  LDCU.64 UR22, c[0x0][0x380] ;  /* 0x00007000ff1677ac */ /* 0x000e660008000a00 */
[----:B--2---:R-:W-:Y:S01]  /*1390*/  IMAD.WIDE.U32 R2, R14, UR26, RZ ;  /* 0x0000001a0e027c25 */ /* 0x004fe2000f8e00ff */
[----:B------:R-:W2:Y:S02]  /*13a0*/  LDCU.64 UR10, c[0x0][0x570] ;  /* 0x0000ae00ff0a77ac */ /* 0x000ea40008000a00 */
[----:B------:R-:W-:Y:S01]  /*13b0*/  SEL R11, R2, RZ, P4 ;  /* 0x000000ff020b7207 */ /* 0x000fe20002000000 */
[----:B------:R-:W-:Y:S01]  /*13c0*/  IMAD R2, R15, UR26, R3 ;  /* 0x0000001a0f027c24 */ /* 0x000fe2000f8e0203 */
[----:B-----5:R-:W-:Y:S01]  /*13d0*/  UIMAD.WIDE UR60, UR59, 0x4, UR60 ;  /* 0x000000043b3c78a5 */ /* 0x020fe2000f8e023c */
        /* <DEDUP_REMOVED lines=9> */
[----:B------:R-:W-:Y:S01]  /*1470*/  IMAD.WIDE.U32 R4, R21, UR14, R6 ;  /* 0x0000000e15047c25 */ /* 0x000fe2000f8e0006 */
[----:B---3--:R-:W-:Y:S02]  /*1480*/  LEA R26, P1, R2, UR20, 0x1 ;  /* 0x00000014021a7c11 */ /* 0x008fe4000f8208ff */
[----:B------:R-:W-:Y:S01]  /*1490*/  LEA.HI.X.SX32 R7, R11, R12, 0x1, P0 ;  /* 0x0000000c0b077211 */ /* 0x000fe200000f0eff */
[C---:B------:R-:W-:Y:S01]  /*14a0*/  IMAD R6, R21.reuse, UR9, R3 ;  /* 0x0000000915067c24 */ /* 0x040fe2000f8e0203 */
[----:B-1----:R-:W-:Y:S01]  /*14b0*/  LEA R24, P2, R4, UR22, 0x1 ;  /* 0x0000001604187c11 */ /* 0x002fe2000f8408ff */
[----:B------:R-:W-:Y:S01]  /*14c0*/  IMAD R3, R21, UR15, R5 ;  /* 0x0000000f15037c24 */ /* 0x000fe2000f8e0205 */
[----:B--2---:R-:W-:Y:S01]  /*14d0*/  LEA R22, P0, R0, UR10, 0x2 ;  /* 0x0000000a00167c11 */ /* 0x004fe2000f8010ff */
[----:B----4-:R-:W-:Y:S01]  /*14e0*/  UIMAD.WIDE UR14, UR58, 0x4, UR62 ;  /* 0x000000043a0e78a5 */ /* 0x010fe2000f8e023e */
[----:B------:R-:W-:-:S02]  /*14f0*/  LEA.HI.X R27, R2, UR21, R6, 0x1, P1 ;  /* 0x00000015021b7c11 */ /* 0x000fc400088f0c06 */
[----:B------:R-:W-:Y:S02]  /*1500*/  LEA.HI.X R25, R4, UR23, R3, 0x1, P2 ;  /* 0x0000001704197c11 */ /* 0x000fe400090f0c03 */
[----:B------:R-:W-:Y:S02]  /*1510*/  LEA.HI.X R23, R0, UR11, R7, 0x2, P0 ;  /* 0x0000000b00177c11 */ /* 0x000fe400080f1407 */
[C---:B------:R-:W-:Y:S01]  /*1520*/  IADD3 R12, P0, PT, R21.reuse, 0x40, RZ ;  /* 0x00000040150c7810 */ /* 0x040fe20007f1e0ff */
[----:B------:R1:W-:Y:S01]  /*1530*/  STL.64 [R1+0x20], R24 ;  /* 0x0000201801007387 */ /* 0x0003e20000100a00 */
[----:B------:R-:W-:-:S03]  /*1540*/  IADD3 R5, PT, PT, R21, 0x40, RZ ;  /* 0x0000004015057810 */ /* 0x000fc60007ffe0ff */
        /* <DEDUP_REMOVED lines=17> */
.L_x_361:
[----:B------:R-:W2:Y:S01]  /*1660*/  LDCU.64 UR14, c[0x0][0x5c0] ;  /* 0x0000b800ff0e77ac */ /* 0x000ea20008000a00 */
[----:B------:R-:W-:-:S04]  /*1670*/  UIADD3 UR8, UPT, UPT, UR44, UR45, URZ ;  /* 0x0000002d2c087290 */ /* 0x000fc8000fffe0ff */
[----:B--2---:R-:W-:Y:S02]  /*1680*/  UIMAD.WIDE.U32 UR18, UR8, UR14, URZ ;  /* 0x0000000e081272a5 */ /* 0x004fe4000f8e00ff */
[----:B------:R-:W-:-:S04]  /*1690*/  UIMAD UR8, UR8, UR15, URZ ;  /* 0x0000000f080872a4 */ /* 0x000fc8000f8e02ff */
[----:B------:R-:W-:-:S06]  /*16a0*/  UIADD3 UR8, UPT, UPT, UR19, UR8, URZ ;  /* 0x0000000813087290 */ /* 0x000fcc000fffe0ff */
[----:B------:R-:W-:Y:S02]  /*16b0*/  MOV R0, UR8 ;  /* 0x0000000800007c02 */ /* 0x000fe40008000f00 */
.L_x_362:
        /* <DEDUP_REMOVED lines=13> */
.L_x_363:
[----:B------:R-:W2:Y:S01]  /*1790*/  LDCU.64 UR10, c[0x0][0x5c8] ;  /* 0x0000b900ff0a77ac */ /* 0x000ea20008000a00 */
[----:B------:R-:W-:-:S04]  /*17a0*/  UIADD3 UR44, UPT, UPT, UR44, UR45, URZ ;  /* 0x0000002d2c2c7290 */ /* 0x000fc8000fffe0ff */
[----:B--2---:R-:W-:Y:S02]  /*17b0*/  UIMAD.WIDE.U32 UR16, UR44, UR10, URZ ;  /* 0x0000000a2c1072a5 */ /* 0x004fe4000f8e00ff */
[----:B------:R-:W-:-:S04]  /*17c0*/  UIMAD UR44, UR44, UR11, URZ ;  /* 0x0000000b2c2c72a4 */ /* 0x000fc8000f8e02ff */
[----:B------:R-:W-:-:S06]  /*17d0*/  UIADD3 UR44, UPT, UPT, UR17, UR44, URZ ;  /* 0x0000002c112c7290 */ /* 0x000fcc000fffe0ff */
[----:B------:R-:W-:-:S07]  /*17e0*/  MOV R10, UR44 ;  /* 0x0000002c000a7c02 */ /* 0x000fce0008000f00 */
.L_x_364:
        /* <DEDUP_REMOVED lines=23> */
[----:B------:R2:W-:Y:S04]  /*1960*/  STG.E.128 desc[UR36][R2.64], RZ ;  /* 0x000000ff02007986 */ /* 0x0005e8000c101d24 */
[----:B------:R2:W-:Y:S04]  /*1970*/  STG.E.128 desc[UR36][R2.64+0x40], RZ ;  /* 0x000040ff02007986 */ /* 0x0005e8000c101d24 */
[----:B------:R2:W-:Y:S02]  /*1980*/  STG.E.128 desc[UR36][R2.64+0x80], RZ ;  /* 0x000080ff02007986 */ /* 0x0005e4000c101d24 */
.L_x_366:
[----:B------:R-:W-:Y:S05]  /*1990*/  BSYNC.RECONVERGENT B0 ;  /* 0x0000000000007941 */ /* 0x000fea0003800200 */
.L_x_365:
[----:B------:R-:W-:Y:S04]  /*19a0*/  BSSY.RECONVERGENT B0, `(.L_x_367) ;  /* 0x000000d000007945 */ /* 0x000fe80003800200 */
[----:B------:R-:W-:Y:S05]  /*19b0*/  @P1 BRA `(.L_x_368) ;  /* 0x00000000002c1947 */ /* 0x000fea0003800000 */
[----:B------:R-:W3:Y:S01]  /*19c0*/  LDCU.64 UR8, c[0x0][0x560] ;  /* 0x0000ac00ff0877ac */ /* 0x000ee20008000a00 */
[----:B------:R-:W-:Y:S01]  /*19d0*/  MOV R5, R0 ;  /* 0x0000000000057202 */ /* 0x000fe20000000f00 */
[----:B--2---:R-:W-:Y:S02]  /*19e0*/  IMAD R2, R13, UR14, RZ ;  /* 0x0000000e0d027c24 */ /* 0x004fe4000f8e02ff */
[----:B------:R-:W-:-:S04]  /*19f0*/  IMAD.WIDE.U32 R4, R12, UR14, R4 ;  /* 0x0000000e0c047c25 */ /* 0x000fc8000f8e0004 */
[----:B------:R-:W-:-:S05]  /*1a00*/  IMAD R0, R12, UR15, R2 ;  /* 0x0000000f0c007c24 */ /* 0x000fca000f8e0202 */
[----:B------:R-:W-:Y:S02]  /*1a10*/  IADD3 R0, PT, PT, R5, R0, RZ ;  /* 0x0000000005007210 */ /* 0x000fe40007ffe0ff */
[----:B---3--:R-:W-:-:S04]  /*1a20*/  LEA R2, P0, R4, UR8, 0x1 ;  /* 0x0000000804027c11 */ /* 0x008fc8000f8008ff */
[----:B------:R-:W-:-:S05]  /*1a30*/  LEA.HI.X R3, R4, UR9, R0, 0x1, P0 ;  /* 0x0000000904037c11 */ /* 0x000fca00080f0c00 */
[----:B------:R3:W-:Y:S04]  /*1a40*/  STG.E.128 desc[UR36][R2.64], RZ ;  /* 0x000000ff02007986 */ /* 0x0007e8000c101d24 */
[----:B------:R3:W-:Y:S04]  /*1a50*/  STG.E.128 desc[UR36][R2.64+0x40], RZ ;  /* 0x000040ff02007986 */ /* 0x0007e8000c101d24 */
[----:B------:R3:W-:Y:S02]  /*1a60*/  STG.E.128 desc[UR36][R2.64+0x80], RZ ;  /* 0x000080ff02007986 */ /* 0x0007e4000c101d24 */
.L_x_368:
[----:B------:R-:W-:Y:S05]  /*1a70*/  BSYNC.RECONVERGENT B0 ;  /* 0x0000000000007941 */ /* 0x000fea0003800200 */
.L_x_367:
        /* <DEDUP_REMOVED lines=23> */
.L_x_370:
[----:B------:R-:W-:Y:S05]  /*1bf0*/  BSYNC.RECONVERGENT B0 ;  /* 0x0000000000007941 */ /* 0x000fea0003800200 */
.L_x_369:
        /* <DEDUP_REMOVED lines=11> */
[----:B------:R2:W-:Y:S01]  /*1cb0*/  STG.E.128 desc[UR36][R2.64+0x80], RZ ;  /* 0x000080ff02007986 */ /* 0x0005e2000c101d24 */
[----:B------:R-:W-:Y:S05]  /*1cc0*/  BRA `(.L_x_371) ;  /* 0x0000006800387947 */ /* 0x000fea0003800000 */
.L_x_360:
[----:B------:R-:W-:Y:S01]  /*1cd0*/  UIADD3 UR8, UPT, UPT, -UR5, UR38, URZ ;  /* 0x0000002605087290 */ /* 0x000fe2000fffe1ff */
[----:B------:R-:W-:Y:S01]  /*1ce0*/  IMAD.U32 R0, RZ, RZ, UR16 ;  /* 0x00000010ff007e24 */ /* 0x000fe2000f8e00ff */
[----:B------:R-:W2:Y:S01]  /*1cf0*/  LDCU.64 UR10, c[0x0][0x3d8] ;  /* 0x00007b00ff0a77ac */ /* 0x000ea20008000a00 */
[----:B------:R-:W-:Y:S01]  /*1d00*/  SHF.R.U32.HI R223, RZ, 0x1, R230 ;  /* 0x00000001ffdf7819 */ /* 0x000fe200000116e6 */
[----:B------:R-:W-:Y:S01]  /*1d10*/  IMAD.U32 R4, RZ, RZ, UR18 ;  /* 0x00000012ff047e24 */ /* 0x000fe2000f8e00ff */
[----:B------:R-:W-:Y:S01]  /*1d20*/  LOP3.LUT R7, R20, 0xd8, RZ, 0xc0, !PT ;  /* 0x000000d814077812 */ /* 0x000fe200078ec0ff */
[----:B------:R-:W-:Y:S01]  /*1d30*/  UIMAD UR20, UR42, UR16, URZ ;  /* 0x000000102a1472a4 */ /* 0x000fe2000f8e02ff */
[----:B------:R-:W-:Y:S01]  /*1d40*/  ISETP.GE.AND P6, PT, R21, UR8, PT ;  /* 0x0000000815007c0c */ /* 0x000fe2000bfc6270 */
[--C-:B------:R-:W-:Y:S01]  /*1d50*/  IMAD.WIDE.U32 R2, R0, UR5, R8.reuse ;  /* 0x0000000500027c25 */ /* 0x100fe2000f8e0008 */
[----:B------:R-:W-:Y:S01]  /*1d60*/  ISETP.GE.AND P5, PT, R5, UR8, PT ;  /* 0x0000000805007c0c */ /* 0x000fe2000bfa6270 */
[----:B------:R-:W-:Y:S01]  /*1d70*/  UIMAD UR20, UR5, UR17, UR20 ;  /* 0x00000011051472a4 */ /* 0x000fe2000f8e0214 */
[----:B------:R-:W-:Y:S01]  /*1d80*/  LOP3.LUT R0, R223, 0x10, RZ, 0xc0, !PT ;  /* 0x00000010df007812 */ /* 0x000fe200078ec0ff */
[----:B------:R-:W3:Y:S01]  /*1d90*/  LDCU.64 UR8, c[0x0][0x3d0] ;  /* 0x00007a00ff0877ac */ /* 0x000ee20008000a00 */
[----:B------:R-:W-:Y:S01]  /*1da0*/  IMAD.WIDE.U32 R4, R4, UR5, R8 ;  /* 0x0000000504047c25 */ /* 0x000fe2000f8e0008 */
[----:B------:R-:W-:Y:S01]  /*1db0*/  IADD3 R2, P0, PT, R2, UR52, RZ ;  /* 0x0000003402027c10 */ /* 0x000fe2000ff1e0ff */
[----:B------:R-:W-:Y:S01]  /*1dc0*/  UIMAD UR42, UR42, UR18, URZ ;  /* 0x000000122a2a72a4 */ /* 0x000fe2000f8e02ff */
[----:B-1----:R-:W-:-:S02]  /*1dd0*/  LOP3.LUT R22, R0, 0x7, R21, 0xf8, !PT ;  /* 0x0000000700167812 */ /* 0x002fc400078ef815 */
[----:B------:R-:W-:Y:S02]  /*1de0*/  IADD3.X R3, PT, PT, R16, UR20, R3, P0, !PT ;  /* 0x0000001410037c10 */ /* 0x000fe400087fe403 */
[----:B------:R-:W1:Y:S01]  /*1df0*/  @!P6 LDC.64 R14, c[0x0][0x390] ;  /* 0x0000e400ff0eeb82 */ /* 0x000e620000000a00 */
[----:B------:R-:W-:Y:S01]  /*1e00*/  UIMAD UR42, UR5, UR19, UR42 ;  /* 0x00000013052a72a4 */ /* 0x000fe2000f8e022a */
[----:B------:R-:W-:Y:S01]  /*1e10*/  LOP3.LUT R7, R7, 0x18, R230, 0x78, !PT ;  /* 0x0000001807077812 */ /* 0x000fe200078e78e6 */
[----:B------:R-:W-:Y:S01]  /*1e20*/  UIMAD UR20, UR53, -0x40, UR46 ;  /* 0xffffffc0351478a4 */ /* 0x000fe2000f8e022e */
[----:B------:R-:W-:Y:S01]  /*1e30*/  IADD3 R4, P0, PT, R4, UR50, RZ ;  /* 0x0000003204047c10 */ /* 0x000fe2000ff1e0ff */
[----:B--2---:R-:W-:Y:S01]  /*1e40*/  IMAD R0, R18, UR10, RZ ;  /* 0x0000000a12007c24 */ /* 0x004fe2000f8e02ff */
[----:B------:R-:W-:Y:S01]  /*1e50*/  LOP3.LUT R20, R7, 0x1f20, R20, 0xf8, !PT ;  /* 0x00001f2007147812 */ /* 0x000fe200078ef814 */
[----:B------:R-:W-:Y:S01]  /*1e60*/  VIADD R6, R22, 0x8 ;  /* 0x0000000816067836 */ /* 0x000fe20000000000 */
[----:B------:R-:W-:Y:S01]  /*1e70*/  IADD3.X R5, PT, PT, R17, UR42, R5, P0, !PT ;  /* 0x0000002a11057c10 */ /* 0x000fe200087fe405 */
[C---:B------:R-:W-:Y:S01]  /*1e80*/  IMAD R7, R10.reuse, UR11, R0 ;  /* 0x0000000b0a077c24 */ /* 0x040fe2000f8e0200 */
[----:B------:R-:W2:Y:S01]  /*1e90*/  @!P5 LDC.64 R16, c[0x0][0x390] ;  /* 0x0000e400ff10db82 */ /* 0x000ea20000000a00 */
[----:B------:R-:W-:Y:S01]  /*1ea0*/  IMAD.WIDE.U32 R2, R10, UR10, R2 ;  /* 0x0000000a0a027c25 */ /* 0x000fe2000f8e0002 */
[----:B------:R-:W-:-:S06]  /*1eb0*/  ISETP.GE.AND P3, PT, R6, UR20, PT ;  /* 0x0000001406007c0c */ /* 0x000fcc000bf66270 */
[----:B------:R-:W-:Y:S01]  /*1ec0*/  @P4 BAR.SYNC.DEFER_BLOCKING 0x0 ;  /* 0x0000000000004b1d */ /* 0x000fe20000010000 */
[----:B------:R-:W-:Y:S01]  /*1ed0*/  LOP3.LUT R0, R22, 0x20, RZ, 0xfc, !PT ;  /* 0x0000002016007812 */ /* 0x000fe200078efcff */
[----:B---3--:R-:W-:Y:S01]  /*1ee0*/  IMAD R6, R18, UR8, RZ ;  /* 0x0000000812067c24 */ /* 0x008fe2000f8e02ff */
[----:B------:R-:W-:Y:S01]  /*1ef0*/  ULOP3.LUT UR53, UR53, 0x80000001, URZ, 0xc0, !UPT ;  /* 0x8000000135357892 */ /* 0x000fe2000f8ec0ff */
[----:B------:R-:W-:Y:S01]  /*1f00*/  IMAD.IADD R3, R3, 0x1, R7 ;  /* 0x0000000103037824 */ /* 0x000fe200078e0207 */
[----:B------:R-:W-:Y:S01]  /*1f10*/  ISETP.GE.AND P2, PT, R0, UR20, PT ;  /* 0x0000001400007c0c */ /* 0x000fe2000bf46270 */
[----:B------:R-:W-:Y:S02]  /*1f20*/  VIADD R8, R22, 0x28 ;  /* 0x0000002816087836 */ /* 0x000fe40000000000 */
[----:B------:R-:W3:Y:S01]  /*1f30*/  @!P6 LDC.64 R18, c[0x0][0x388] ;  /* 0x0000e200ff12eb82 */ /* 0x000ee20000000a00 */
[----:B------:R-:W-:Y:S01]  /*1f40*/  IMAD R9, R10, UR9, R6 ;  /* 0x000000090a097c24 */ /* 0x000fe2000f8e0206 */
[C---:B------:R-:W-:Y:S01]  /*1f50*/  ISETP.GE.AND P4, PT, R21.reuse, UR20, PT ;  /* 0x0000001415007c0c */ /* 0x040fe2000bf86270 */
[----:B------:R-:W-:Y:S01]  /*1f60*/  @!P6 IMAD.WIDE.U32 R6, R21, UR16, R2 ;  /* 0x000000101506ec25 */ /* 0x000fe2000f8e0002 */
[----:B------:R-:W-:Y:S01]  /*1f70*/  ISETP.GE.AND P1, PT, R8, UR20, PT ;  /* 0x0000001408007c0c */ /* 0x000fe2000bf26270 */
[----:B------:R-:W-:Y:S01]  /*1f80*/  UISETP.NE.AND UP0, UPT, UR53, 0x1, UPT ;  /* 0x000000013500788c */ /* 0x000fe2000bf05270 */
[----:B------:R-:W-:Y:S01]  /*1f90*/  STL [R1+0x2c], R22 ;  /* 0x00002c1601007387 */ /* 0x000fe20000100800 */
[----:B------:R-:W-:Y:S01]  /*1fa0*/  IMAD.WIDE.U32 R10, R10, UR8, R4 ;  /* 0x000000080a0a7c25 */ /* 0x000fe2000f8e0004 */
[----:B-1----:R-:W-:Y:S01]  /*1fb0*/  @!P6 LEA R8, P0, R6, R14, 0x1 ;  /* 0x0000000e0608e211 */ /* 0x002fe200078008ff */
[----:B------:R-:W-:-:S02]  /*1fc0*/  USEL UR5, URZ, 0x3000, UP0 ;  /* 0x00003000ff057887 */ /* 0x000fc40008000000 */
[----:B------:R-:W-:Y:S01]  /*1fd0*/  @!P5 IMAD.MOV.U32 R4, RZ, RZ, R2 ;  /* 0x000000ffff04d224 */ /* 0x000fe200078e0002 */
[----:B------:R-:W1:Y:S01]  /*1fe0*/  LDCU UR11, c[0x0][0x3b0] ;  /* 0x00007600ff0b77ac */ /* 0x000e620008000800 */
[----:B------:R-:W-:Y:S02]  /*1ff0*/  @!P6 IMAD R2, R21, UR17, R7 ;  /* 0x000000111502ec24 */ /* 0x000fe4000f8e0207 */
[----:B------:R-:W-:Y:S02]  /*2000*/  @!P5 IMAD R0, R13, UR16, RZ ;  /* 0x000000100d00dc24 */ /* 0x000fe4000f8e02ff */
[----:B------:R-:W-:Y:S02]  /*2010*/  IMAD.MOV.U32 R227, RZ, RZ, 0x20 ;  /* 0x00000020ffe37424 */ /* 0x000fe400078e00ff */
[----:B------:R-:W-:Y:S01]  /*2020*/  IMAD.MOV.U32 R226, RZ, RZ, 0x20 ;  /* 0x00000020ffe27424 */ /* 0x000fe200078e00ff */
[----:B------:R-:W-:Y:S01]  /*2030*/  CS2R R126, SRZ ;  /* 0x00000000007e7805 */ /* 0x000fe2000001ff00 */
[----:B------:R-:W-:Y:S01]  /*2040*/  @!P5 IMAD.MOV.U32 R5, RZ, RZ, R3 ;  /* 0x000000ffff05d224 */ /* 0x000fe200078e0003 */
[----:B------:R-:W-:Y:S01]  /*2050*/  CS2R R124, SRZ ;  /* 0x00000000007c7805 */ /* 0x000fe2000001ff00 */
[----:B------:R-:W-:Y:S01]  /*2060*/  IMAD.IADD R3, R11, 0x1, R9 ;  /* 0x000000010b037824 */ /* 0x000fe200078e0209 */
[----:B------:R-:W-:Y:S01]  /*2070*/  @!P6 LEA.HI.X R9, R6, R15, R2, 0x1, P0 ;  /* 0x0000000f0609e211 */ /* 0x000fe200000f0c02 */
[C---:B------:R-:W-:Y:S01]  /*2080*/  @!P5 IMAD R7, R12.reuse, UR17, R0 ;  /* 0x000000110c07dc24 */ /* 0x040fe2000f8e0200 */
[----:B------:R-:W4:Y:S01]  /*2090*/  @!P5 LDC.64 R14, c[0x0][0x388] ;  /* 0x0000e200ff0edb82 */ /* 0x000f220000000a00 */
[----:B------:R-:W-:Y:S01]  /*20a0*/  @!P5 IMAD.WIDE.U32 R4, R12, UR16, R4 ;  /* 0x000000100c04dc25 */ /* 0x000fe2000f8e0004 */
[----:B------:R-:W5:Y:S03]  /*20b0*/  LDCU UR16, c[0x0][0x590] ;  /* 0x0000b200ff1077ac */ /* 0x000f660008000800 */
[----:B------:R-:W-:Y:S01]  /*20c0*/  @!P5 IMAD R0, R13, UR18, RZ ;  /* 0x000000120d00dc24 */ /* 0x000fe2000f8e02ff */
[----:B--2---:R-:W-:Y:S01]  /*20d0*/  @!P5 LEA R6, P0, R4, R16, 0x1 ;  /* 0x000000100406d211 */ /* 0x004fe200078008ff */
        /* <DEDUP_REMOVED lines=8> */
[----:B------:R-:W-:Y:S01]  /*2160*/  @!PT LDS RZ, [RZ] ;  /* 0x00000000fffff984 */ /* 0x000fe20000000800 */
[----:B------:R-:W-:Y:S01]  /*2170*/  @!PT LDS RZ, [RZ] ;  /* 0x00000000fffff984 */ /* 0x000fe20000000800 */
[----:B------:R-:W-:Y:S01]  /*2180*/  @!PT LDS RZ, [RZ] ;  /* 0x00000000fffff984 */ /* 0x000fe20000000800 */
[----:B------:R-:W-:Y:S01]  /*2190*/  @!P6 LDGSTS.E.BYPASS.LTC128B.128 [R0+0xf000], desc[UR36][R8.64] ;  /* 0x0f0000000800efae */ /* 0x000fe2000b981a24 */
[----:B------:R-:W-:Y:S01]  /*21a0*/  @!P6 IMAD.WIDE.U32 R2, R21, UR18, R2 ;  /* 0x000000121502ec25 */ /* 0x000fe2000f8e0002 */
[----:B------:R-:W-:-:S02]  /*21b0*/  CS2R R122, SRZ ;  /* 0x00000000007a7805 */ /* 0x000fc4000001ff00 */
[----:B------:R-:W-:Y:S01]  /*21c0*/  CS2R R120, SRZ ;  /* 0x0000000000787805 */ /* 0x000fe2000001ff00 */
[----:B------:R-:W-:Y:S01]  /*21d0*/  @!P6 LDGSTS.E.BYPASS.LTC128B.128 [R0+0x11000], desc[UR36][R8.64+0x40] ;  /* 0x110000400800efae */ /* 0x000fe2000b981a24 */
[----:B------:R-:W-:Y:S01]  /*21e0*/  @!P6 IMAD R3, R21, UR19, R3 ;  /* 0x000000131503ec24 */ /* 0x000fe2000f8e0203 */
[----:B---3--:R-:W-:Y:S01]  /*21f0*/  @!P6 LEA R4, P0, R2, R18, 0x1 ;  /* 0x000000120204e211 */ /* 0x008fe200078008ff */
[----:B------:R-:W-:Y:S01]  /*2200*/  VIADD R23, R0, UR5 ;  /* 0x0000000500177c36 */ /* 0x000fe20008000000 */
[----:B------:R2:W-:Y:S01]  /*2210*/  @!P6 LDGSTS.E.BYPASS.LTC128B.128 [R0+0x13000], desc[UR36][R8.64+0x80] ;  /* 0x130000800800efae */ /* 0x0005e2000b981a24 */
[----:B------:R-:W-:Y:S01]  /*2220*/  @!P5 IMAD.WIDE.U32 R10, R12, UR18, R10 ;  /* 0x000000120c0adc25 */ /* 0x000fe2000f8e000a */
[----:B------:R-:W-:Y:S02]  /*2230*/  @!P6 LEA.HI.X R5, R2, R19, R3, 0x1, P0 ;  /* 0x000000130205e211 */ /* 0x000fe400000f0c03 */
[----:B------:R-:W-:Y:S01]  /*2240*/  CS2R R118, SRZ ;  /* 0x0000000000767805 */ /* 0x000fe2000001ff00 */
[----:B------:R-:W-:Y:S01]  /*2250*/  @P6 STS.128 [R0+0xf000], RZ ;  /* 0x00f000ff00006388 */ /* 0x000fe20000000c00 */
[----:B------:R-:W-:Y:S01]  /*2260*/  @!P5 IMAD.IADD R3, R11, 0x1, R13 ;  /* 0x000000010b03d824 */ /* 0x000fe200078e020d */
[----:B----4-:R-:W-:-:S02]  /*2270*/  @!P5 LEA R2, P0, R10, R14, 0x1 ;  /* 0x0000000e0a02d211 */ /* 0x010fc400078008ff */
[----:B------:R-:W-:Y:S01]  /*2280*/  CS2R R116, SRZ ;  /* 0x0000000000747805 */ /* 0x000fe2000001ff00 */
[----:B------:R-:W-:Y:S01]  /*2290*/  @P6 STS.128 [R0+0x11000], RZ ;  /* 0x011000ff00006388 */ /* 0x000fe20000000c00 */
[----:B------:R-:W-:Y:S02]  /*22a0*/  CS2R R110, SRZ ;  /* 0x00000000006e7805 */ /* 0x000fe4000001ff00 */
[----:B------:R-:W-:Y:S02]  /*22b0*/  @!P5 LEA.HI.X R3, R10, R15, R3, 0x1, P0 ;  /* 0x0000000f0a03d211 */ /* 0x000fe400000f0c03 */
[----:B------:R-:W-:Y:S01]  /*22c0*/  CS2R R108, SRZ ;  /* 0x00000000006c7805 */ /* 0x000fe2000001ff00 */
[----:B------:R-:W-:Y:S01]  /*22d0*/  @P6 STS.128 [R0+0x13000], RZ ;  /* 0x013000ff00006388 */ /* 0x000fe20000000c00 */
[----:B------:R-:W-:Y:S02]  /*22e0*/  ISETP.GE.AND P0, PT, R22, UR20, PT ;  /* 0x0000001416007c0c */ /* 0x000fe4000bf06270 */
[----:B------:R-:W-:-:S02]  /*22f0*/  CS2R R114, SRZ ;  /* 0x0000000000727805 */ /* 0x000fc4000001ff00 */
[----:B------:R-:W-:Y:S01]  /*2300*/  CS2R R112, SRZ ;  /* 0x0000000000707805 */ /* 0x000fe2000001ff00 */
[----:B------:R-:W-:Y:S01]  /*2310*/  @P5 STS.128 [R0+0x10000], RZ ;  /* 0x010000ff00005388 */ /* 0x000fe20000000c00 */
[----:B------:R-:W-:Y:S02]  /*2320*/  CS2R R106, SRZ ;  /* 0x00000000006a7805 */ /* 0x000fe4000001ff00 */
[----:B------:R-:W-:Y:S02]  /*2330*/  CS2R R104, SRZ ;  /* 0x0000000000687805 */ /* 0x000fe4000001ff00 */
[----:B------:R-:W-:Y:S01]  /*2340*/  CS2R R102, SRZ ;  /* 0x0000000000667805 */ /* 0x000fe2000001ff00 */
[----:B------:R-:W-:Y:S01]  /*2350*/  @P5 STS.128 [R0+0x12000], RZ ;  /* 0x012000ff00005388 */ /* 0x000fe20000000c00 */
[----:B------:R-:W-:Y:S02]  /*2360*/  CS2R R100, SRZ ;  /* 0x0000000000647805 */ /* 0x000fe4000001ff00 */
[----:B------:R-:W-:-:S02]  /*2370*/  CS2R R94, SRZ ;  /* 0x00000000005e7805 */ /* 0x000fc4000001ff00 */
[----:B------:R-:W-:Y:S01]  /*2380*/  CS2R R92, SRZ ;  /* 0x00000000005c7805 */ /* 0x000fe2000001ff00 */
[----:B------:R-:W-:Y:S01]  /*2390*/  @P5 STS.128 [R0+0x14000], RZ ;  /* 0x014000ff00005388 */ /* 0x000fe20000000c00 */
[----:B------:R-:W-:Y:S02]  /*23a0*/  CS2R R98, SRZ ;  /* 0x0000000000627805 */ /* 0x000fe4000001ff00 */
[----:B------:R-:W-:Y:S01]  /*23b0*/  CS2R R96, SRZ ;  /* 0x0000000000607805 */ /* 0x000fe2000001ff00 */
[----:B--2---:R-:W-:Y:S01]  /*23c0*/  IMAD.MOV.U32 R8, RZ, RZ, 0x7f800000 ;  /* 0x7f800000ff087424 */ /* 0x004fe200078e00ff */
[----:B------:R-:W-:Y:S01]  /*23d0*/  @!PT LDS RZ, [RZ] ;  /* 0x00000000fffff984 */ /* 0x000fe20000000800 */
[----:B------:R-:W-:Y:S01]  /*23e0*/  @!PT LDS RZ, [RZ] ;  /* 0x00000000fffff984 */ /* 0x000fe20000000800 */
[----:B------:R-:W-:Y:S01]  /*23f0*/  @!PT LDS RZ, [RZ] ;  /* 0x00000000fffff984 */ /* 0x000fe20000000800 */
[----:B------:R-:W-:Y:S01]  /*2400*/  @!P5 LDGSTS.E.BYPASS.LTC128B.128 [R0+0x10000], desc[UR36][R6.64] ;  /* 0x100000000600dfae */ /* 0x000fe2000b981a24 */
[----:B------:R-:W-:Y:S01]  /*2410*/  IMAD.MOV.U32 R9, RZ, RZ, 0x7f800000 ;  /* 0x7f800000ff097424 */ /* 0x000fe200078e00ff */
[----:B------:R-:W-:Y:S02]  /*2420*/  CS2R R90, SRZ ;  /* 0x00000000005a7805 */ /* 0x000fe4000001ff00 */
[----:B------:R-:W-:Y:S01]  /*2430*/  CS2R R88, SRZ ;  /* 0x0000000000587805 */ /* 0x000fe2000001ff00 */
[----:B------:R-:W-:Y:S01]  /*2440*/  @!P5 LDGSTS.E.BYPASS.LTC128B.128 [R0+0x12000], desc[UR36][R6.64+0x40] ;  /* 0x120000400600dfae */ /* 0x000fe2000b981a24 */
[----:B------:R-:W-:-:S02]  /*2450*/  CS2R R86, SRZ ;  /* 0x0000000000567805 */ /* 0x000fc4000001ff00 */
[----:B------:R-:W-:Y:S02]  /*2460*/  CS2R R84, SRZ ;  /* 0x0000000000547805 */ /* 0x000fe4000001ff00 */
[----:B------:R-:W-:Y:S01]  /*2470*/  CS2R R78, SRZ ;  /* 0x00000000004e7805 */ /* 0x000fe2000001ff00 */
[----:B------:R2:W-:Y:S01]  /*2480*/  @!P5 LDGSTS.E.BYPASS.LTC128B.128 [R0+0x14000], desc[UR36][R6.64+0x80] ;  /* 0x140000800600dfae */ /* 0x0005e2000b981a24 */
        /* <DEDUP_REMOVED lines=25> */
[----:B------:R-:W-:Y:S01]  /*2620*/  CS2R R42, SRZ ;  /* 0x00000000002a7805 */ /* 0x000fe2000001ff00 */
[----:B--2---:R-:W-:Y:S01]  /*2630*/  IMAD.MOV.U32 R6, RZ, RZ, 0x7f800000 ;  /* 0x7f800000ff067424 */ /* 0x004fe200078e00ff */
[----:B------:R-:W-:Y:S01]  /*2640*/  @P4 STS.128 [R0+0x8000], RZ ;  /* 0x008000ff00004388 */ /* 0x000fe20000000c00 */
[----:B------:R-:W-:Y:S01]  /*2650*/  IMAD.MOV.U32 R7, RZ, RZ, 0x7f800000 ;  /* 0x7f800000ff077424 */ /* 0x000fe200078e00ff */
[----:B------:R-:W-:-:S02]  /*2660*/  CS2R R40, SRZ ;  /* 0x0000000000287805 */ /* 0x000fc4000001ff00 */
[----:B------:R-:W-:Y:S01]  /*2670*/  CS2R R38, SRZ ;  /* 0x0000000000267805 */ /* 0x000fe2000001ff00 */
[----:B------:R-:W-:Y:S01]  /*2680*/  @!PT LDS RZ, [RZ] ;  /* 0x00000000fffff984 */ /* 0x000fe20000000800 */
[----:B------:R-:W-:Y:S01]  /*2690*/  @!PT LDS RZ, [RZ] ;  /* 0x00000000fffff984 */ /* 0x000fe20000000800 */
[----:B------:R-:W-:Y:S01]  /*26a0*/  @!PT LDS RZ, [RZ] ;  /* 0x00000000fffff984 */ /* 0x000fe20000000800 */
[----:B------:R-:W-:Y:S01]  /*26b0*/  @!P4 LDGSTS.E.BYPASS.LTC128B.128 [R23], desc[UR36][R24.64] ;  /* 0x000000001817cfae */ /* 0x000fe2000b981a24 */
[----:B------:R-:W-:Y:S01]  /*26c0*/  CS2R R36, SRZ ;  /* 0x0000000000247805 */ /* 0x000fe2000001ff00 */
[----:B------:R-:W-:Y:S02]  /*26d0*/  UIADD3 UR51, UPT, UPT, UR51, 0x80, -UR38 ;  /* 0x0000008033337890 */ /* 0x000fe4000fffe826 */
[----:B------:R-:W-:Y:S01]  /*26e0*/  @!P4 LDGSTS.E.BYPASS.LTC128B.128 [R23+0x1000], desc[UR36][R24.64+0x40] ;  /* 0x010000401817cfae */ /* 0x000fe2000b981a24 */
[----:B------:R-:W-:Y:S01]  /*26f0*/  USHF.L.U32 UR54, UR54, 0x3, URZ ;  /* 0x0000000336367899 */ /* 0x000fe200080006ff */
[----:B------:R-:W2:Y:S02]  /*2700*/  LDCU UR8, c[0x0][0x3e0] ;  /* 0x00007c00ff0877ac */ /* 0x000ea40008000800 */
[----:B------:R-:W-:Y:S01]  /*2710*/  @!P4 LDGSTS.E.BYPASS.LTC128B.128 [R23+0x2000], desc[UR36][R24.64+0x80] ;  /* 0x020000801817cfae */ /* 0x000fe2000b981a24 */
[----:B------:R-:W3:Y:S03]  /*2720*/  LDCU UR10, c[0x0][0x50c] ;  /* 0x0000a180ff0a77ac */ /* 0x000ee60008000800 */
[----:B------:R-:W-:Y:S01]  /*2730*/  @P4 STS.128 [R23], RZ ;  /* 0x000000ff17004388 */ /* 0x000fe20000000c00 */
[----:B------:R-:W4:Y:S03]  /*2740*/  LDCU UR9, c[0x0][0x45c] ;  /* 0x00008b80ff0977ac */ /* 0x000f260008000800 */
        /* <DEDUP_REMOVED lines=14> */
[----:B-1----:R-:W-:-:S03]  /*2830*/  IMAD.MOV.U32 R4, RZ, RZ, 0x4 ;  /* 0x00000004ff047424 */ /* 0x002fc600078e00ff */
[----:B------:R-:W-:Y:S01]  /*2840*/  @!PT LDS RZ, [RZ] ;  /* 0x00000000fffff984 */ /* 0x000fe20000000800 */
[----:B------:R-:W-:Y:S01]  /*2850*/  @!PT LDS RZ, [RZ] ;  /* 0x00000000fffff984 */ /* 0x000fe20000000800 */
[----:B------:R-:W-:Y:S01]  /*2860*/  @!PT LDS RZ, [RZ] ;  /* 0x00000000fffff984 */ /* 0x000fe20000000800 */
[----:B------:R-:W-:Y:S04]  /*2870*/  @!P5 LDGSTS.E.BYPASS.LTC128B.128 [R0+0xa000], desc[UR36][R2.64] ;  /* 0x0a0000000200dfae */ /* 0x000fe8000b981a24 */
[----:B------:R-:W-:Y:S04]  /*2880*/  @!P5 LDGSTS.E.BYPASS.LTC128B.128 [R0+0xc000], desc[UR36][R2.64+0x40] ;  /* 0x0c0000400200dfae */ /* 0x000fe8000b981a24 */
[----:B------:R1:W-:Y:S04]  /*2890*/  @!P5 LDGSTS.E.BYPASS.LTC128B.128 [R0+0xe000], desc[UR36][R2.64+0x80] ;  /* 0x0e0000800200dfae */ /* 0x0003e8000b981a24 */
[----:B------:R-:W0:Y:S04]  /*28a0*/  LDGDEPBAR ;  /* 0x00000000000079af */ /* 0x000e280000000000 */
[----:B------:R-:W-:Y:S01]  /*28b0*/  STL [R1+0x28], R23 ;  /* 0x0000281701007387 */ /* 0x000fe20000100800 */
[----:B-1----:R-:W-:Y:S01]  /*28c0*/  IMAD.WIDE.U32 R2, R22, R4, UR60 ;  /* 0x0000003c16027e25 */ /* 0x002fe2000f8e0004 */
[----:B-----5:R-:W-:Y:S01]  /*28d0*/  SHF.R.U32.HI R0, RZ, 0x4, R230 ;  /* 0x00000004ff007819 */ /* 0x020fe200000116e6 */
[----:B------:R-:W-:-:S04]  /*28e0*/  DEPBAR.LE SB0, 0x1 ;  /* 0x000080400000791a */ /* 0x000fc80000000000 */
[----:B------:R-:W5:Y:S04]  /*28f0*/  @!P1 LDG.E R6, desc[UR36][R2.64+0xa0] ;  /* 0x0000a02402069981 */ /* 0x000f68000c1e1900 */
[----:B------:R-:W2:Y:S04]  /*2900*/  @!P2 LDG.E R7, desc[UR36][R2.64+0x80] ;  /* 0x000080240207a981 */ /* 0x000ea8000c1e1900 */
[----:B------:R-:W3:Y:S04]  /*2910*/  @!P3 LDG.E R8, desc[UR36][R2.64+0x20] ;  /* 0x000020240208b981 */ /* 0x000ee8000c1e1900 */
[----:B------:R1:W4:Y:S01]  /*2920*/  @!P0 LDG.E R9, desc[UR36][R2.64] ;  /* 0x0000002402098981 */ /* 0x000322000c1e1900 */
[----:B------:R-:W-:Y:S01]  /*2930*/  LOP3.LUT R0, R0, 0x8, RZ, 0xc0, !PT ;  /* 0x0000000800007812 */ /* 0x000fe200078ec0ff */
[----:B------:R-:W-:-:S03]  /*2940*/  IMAD.SHL.U32 R5, R230, 0x10, RZ ;  /* 0x00000010e6057824 */ /* 0x000fc600078e00ff */
[----:B------:R-:W-:Y:S01]  /*2950*/  LOP3.LUT R0, R0, 0x10, R230, 0xf8, !PT ;  /* 0x0000001000007812 */ /* 0x000fe200078ef8e6 */
[----:B------:R-:W-:Y:S01]  /*2960*/  BAR.SYNC.DEFER_BLOCKING 0x0 ;  /* 0x0000000000007b1d */ /* 0x000fe20000010000 */
[----:B------:R-:W-:-:S04]  /*2970*/  LOP3.LUT P0, RZ, R230, 0x4, RZ, 0xc0, !PT ;  /* 0x00000004e6ff7812 */ /* 0x000fc8000780c0ff */
[----:B------:R-:W-:Y:S01]  /*2980*/  SEL R227, R227, 0xffffffe0, !P0 ;  /* 0xffffffe0e3e37807 */ /* 0x000fe20004000000 */
[----:B------:R-:W-:Y:S02]  /*2990*/  USHF.L.U32 UR11, UR11, 0x6, URZ ;  /* 0x000000060b0b7899 */ /* 0x000fe400080006ff */
[----:B------:R-:W-:Y:S01]  /*29a0*/  USHF.L.U32 UR16, UR16, 0x6, URZ ;  /* 0x0000000610107899 */ /* 0x000fe200080006ff */
[----:B-----5:R5:W-:Y:S04]  /*29b0*/  STL [R1+0x30], R6 ;  /* 0x0000300601007387 */ /* 0x020be80000100800 */
[----:B--2---:R2:W-:Y:S01]  /*29c0*/  STL [R1+0x34], R7 ;  /* 0x0000340701007387 */ /* 0x0045e20000100800 */
[C---:B-----5:R-:W-:Y:S02]  /*29d0*/  IMAD.SHL.U32 R6, R230.reuse, 0x4, RZ ;  /* 0x00000004e6067824 */ /* 0x060fe400078e00ff */
[----:B--2---:R-:W-:-:S03]  /*29e0*/  IMAD.SHL.U32 R7, R230, 0x20, RZ ;  /* 0x00000020e6077824 */ /* 0x004fc600078e00ff */
[----:B------:R-:W-:Y:S02]  /*29f0*/  LOP3.LUT R6, R6, 0x18, RZ, 0xc0, !PT ;  /* 0x0000001806067812 */ /* 0x000fe400078ec0ff */
[----:B-1----:R-:W-:Y:S02]  /*2a00*/  LOP3.LUT R2, R7, 0x20, RZ, 0xc0, !PT ;  /* 0x0000002007027812 */ /* 0x002fe400078ec0ff */
[----:B------:R-:W-:Y:S02]  /*2a10*/  LOP3.LUT R3, R6, 0xc0, R7, 0xf8, !PT ;  /* 0x000000c006037812 */ /* 0x000fe400078ef807 */
[----:B------:R-:W-:Y:S02]  /*2a20*/  LOP3.LUT R2, R2, 0x3c00, R5, 0xf8, !PT ;  /* 0x00003c0002027812 */ /* 0x000fe400078ef805 */
[----:B------:R-:W-:Y:S02]  /*2a30*/  LOP3.LUT R0, R0, 0xc0, R7, 0xf8, !PT ;  /* 0x000000c000007812 */ /* 0x000fe400078ef807 */
[----:B------:R-:W-:-:S02]  /*2a40*/  LOP3.LUT R4, R3, 0x8, R230, 0x78, !PT ;  /* 0x0000000803047812 */ /* 0x000fc400078e78e6 */
[----:B------:R-:W-:Y:S02]  /*2a50*/  LOP3.LUT R2, R2, 0x100, R5, 0xf8, !PT ;  /* 0x0000010002027812 */ /* 0x000fe400078ef805 */
[----:B------:R-:W-:Y:S02]  /*2a60*/  LOP3.LUT R6, R0, R6, RZ, 0x3c, !PT ;  /* 0x0000000600067212 */ /* 0x000fe400078e3cff */
[----:B------:R-:W-:Y:S01]  /*2a70*/  LOP3.LUT R0, R2, R4, RZ, 0xfc, !PT ;  /* 0x0000000402007212 */ /* 0x000fe200078efcff */
[----:B------:R-:W-:Y:S02]  /*2a80*/  IMAD.U32 R2, RZ, RZ, UR48 ;  /* 0x00000030ff027e24 */ /* 0x000fe4000f8e00ff */
[----:B------:R-:W-:-:S03]  /*2a90*/  IMAD.U32 R4, RZ, RZ, UR46 ;  /* 0x0000002eff047e24 */ /* 0x000fc6000f8e00ff */
[----:B------:R-:W-:Y:S02]  /*2aa0*/  IADD3 R2, PT, PT, R2, UR38, R22 ;  /* 0x0000002602027c10 */ /* 0x000fe4000fffe016 */
[----:B------:R-:W-:Y:S02]  /*2ab0*/  LEA R222, R0, UR6, 0x1 ;  /* 0x0000000600de7c11 */ /* 0x000fe4000f8e08ff */
[----:B------:R-:W-:Y:S01]  /*2ac0*/  IADD3 R2, PT, PT, R2, -0x1f, -R4 ;  /* 0xffffffe102027810 */ /* 0x000fe20007ffe804 */
[----:B---3--:R-:W-:Y:S01]  /*2ad0*/  STL [R1+0x38], R8 ;  /* 0x0000380801007387 */ /* 0x008fe20000100800 */
[----:B------:R-:W1:Y:S03]  /*2ae0*/  S2R R230, SR_TID.X ;  /* 0x0000000000e67919 */ /* 0x000e660000002100 */
[----:B----4-:R-:W-:Y:S04]  /*2af0*/  STL [R1+0x3c], R9 ;  /* 0x00003c0901007387 */ /* 0x010fe80000100800 */
[----:B------:R2:W-:Y:S01]  /*2b00*/  STL [R1+0xc], R2 ;  /* 0x00000c0201007387 */ /* 0x0005e20000100800 */
[----:B------:R-:W-:-:S03]  /*2b10*/  VIADD R216, R222, 0xf020 ;  /* 0x0000f020ded87836 */ /* 0x000fc60000000000 */
[----:B------:R3:W4:Y:S04]  /*2b20*/  LDSM.16.M88.4 R172, [R222+0xf000] ;  /* 0x00f00000deac783b */ /* 0x0007280000000200 */
[----:B------:R3:W1:Y:S04]  /*2b30*/  LDSM.16.M88.4 R176, [R222+0xf400] ;  /* 0x00f40000deb0783b */ /* 0x0006680000000200 */
[----:B------:R3:W1:Y:S04]  /*2b40*/  LDSM.16.M88.4 R188, [R222+0x11000] ;  /* 0x01100000debc783b */ /* 0x0006680000000200 */
[----:B------:R3:W1:Y:S04]  /*2b50*/  LDSM.16.M88.4 R192, [R222+0x11400] ;  /* 0x01140000dec0783b */ /* 0x0006680000000200 */
[----:B------:R3:W3:Y:S04]  /*2b60*/  LDSM.16.M88.4 R204, [R222+0x13000] ;  /* 0x01300000decc783b */ /* 0x0006e80000000200 */
[----:B------:R1:W3:Y:S01]  /*2b70*/  LDSM.16.M88.4 R208, [R222+0x13400] ;  /* 0x01340000ded0783b */ /* 0x0002e20000000200 */
[----:B--2---:R-:W-:-:S04]  /*2b80*/  VIADD R2, R222, 0xf000 ;  /* 0x0000f000de027836 */ /* 0x004fc80000000000 */
[----:B------:R-:W-:-:S05]  /*2b90*/  @P0 VIADD R216, R2, 0xffffffe0 ;  /* 0xffffffe002d80836 */ /* 0x000fca0000000000 */
[----:B------:R2:W2:Y:S04]  /*2ba0*/  LDSM.16.M88.4 R180, [R216] ;  /* 0x00000000d8b4783b */ /* 0x0004a80000000200 */
[----:B------:R2:W2:Y:S04]  /*2bb0*/  LDSM.16.M88.4 R184, [R216+0x400] ;  /* 0x00040000d8b8783b */ /* 0x0004a80000000200 */
[----:B------:R2:W2:Y:S04]  /*2bc0*/  LDSM.16.M88.4 R196, [R216+0x2000] ;  /* 0x00200000d8c4783b */ /* 0x0004a80000000200 */
[----:B------:R2:W2:Y:S04]  /*2bd0*/  LDSM.16.M88.4 R200, [R216+0x2400] ;  /* 0x00240000d8c8783b */ /* 0x0004a80000000200 */
[----:B------:R2:W2:Y:S04]  /*2be0*/  LDSM.16.M88.4 R212, [R216+0x4000] ;  /* 0x00400000d8d4783b */ /* 0x0004a80000000200 */
[----:B------:R-:W2:Y:S01]  /*2bf0*/  LDSM.16.M88.4 R216, [R216+0x4400] ;  /* 0x00440000d8d8783b */ /* 0x000ea20000000200 */
[----:B------:R-:W-:-:S02]  /*2c00*/  LOP3.LUT R8, R7, 0x120, RZ, 0xc0, !PT ;  /* 0x0000012007087812 */ /* 0x000fc400078ec0ff */
[----:B-1----:R-:W-:Y:S02]  /*2c10*/  LOP3.LUT P2, R0, R230, 0x4, RZ, 0xc0, !PT ;  /* 0x00000004e6007812 */ /* 0x002fe4000784c0ff */
[----:B------:R-:W-:Y:S02]  /*2c20*/  LOP3.LUT R5, R8, 0x200, R5, 0xf8, !PT ;  /* 0x0000020008057812 */ /* 0x000fe400078ef805 */
[----:B------:R-:W-:Y:S02]  /*2c30*/  LOP3.LUT R3, R3, 0x8, R223, 0x78, !PT ;  /* 0x0000000803037812 */ /* 0x000fe400078e78df */
[----:B------:R-:W-:Y:S01]  /*2c40*/  ISETP.NE.AND P1, PT, R0, RZ, PT ;  /* 0x000000ff0000720c */ /* 0x000fe20003f25270 */
[----:B------:R-:W-:Y:S01]  /*2c50*/  IMAD.MOV.U32 R0, RZ, RZ, 0x10 ;  /* 0x00000010ff007424 */ /* 0x000fe200078e00ff */
[----:B------:R-:W-:Y:S01]  /*2c60*/  LOP3.LUT R3, R5, R3, RZ, 0xfc, !PT ;  /* 0x0000000305037212 */ /* 0x000fe200078efcff */
[----:B------:R-:W-:Y:S01]  /*2c70*/  IMAD.SHL.U32 R231, R230, 0x20, RZ ;  /* 0x00000020e6e77824 */ /* 0x000fe200078e00ff */
[----:B------:R-:W-:Y:S01]  /*2c80*/  LOP3.LUT R6, R6, 0x120, R7, 0xf8, !PT ;  /* 0x0000012006067812 */ /* 0x000fe200078ef807 */
[----:B------:R-:W-:Y:S01]  /*2c90*/  IMAD.SHL.U32 R233, R230, 0x10, RZ ;  /* 0x00000010e6e97824 */ /* 0x000fe200078e00ff */
[----:B------:R-:W-:Y:S01]  /*2ca0*/  SEL R0, R0, 0xfffffff0, !P2 ;  /* 0xfffffff000007807 */ /* 0x000fe20005000000 */
[C---:B------:R-:W-:Y:S01]  /*2cb0*/  IMAD.SHL.U32 R4, R230.reuse, 0x2, RZ ;  /* 0x00000002e6047824 */ /* 0x040fe200078e00ff */
[----:B------:R-:W-:Y:S01]  /*2cc0*/  LEA R221, R3, UR6, 0x1 ;  /* 0x0000000603dd7c11 */ /* 0x000fe2000f8e08ff */
[----:B------:R-:W-:Y:S01]  /*2cd0*/  IMAD.SHL.U32 R232, R230, 0x4, RZ ;  /* 0x00000004e6e87824 */ /* 0x000fe200078e00ff */
[----:B------:R-:W-:-:S02]  /*2ce0*/  LEA R220, R6, UR6, 0x1 ;  /* 0x0000000606dc7c11 */ /* 0x000fc4000f8e08ff */
[C---:B------:R-:W-:Y:S02]  /*2cf0*/  LOP3.LUT R0, R231.reuse, 0x7400, RZ, 0xc0, !PT ;  /* 0x00007400e7007812 */ /* 0x040fe400078ec0ff */
[----:B------:R-:W-:Y:S02]  /*2d00*/  LOP3.LUT P0, RZ, R230, 0x2, RZ, 0xc0, !PT ;  /* 0x00000002e6ff7812 */ /* 0x000fe4000780c0ff */
[C---:B------:R-:W-:Y:S02]  /*2d10*/  LOP3.LUT R229, R231.reuse, 0x120, RZ, 0xc0, !PT ;  /* 0x00000120e7e57812 */ /* 0x040fe400078ec0ff */
[----:B------:R-:W-:Y:S02]  /*2d20*/  LOP3.LUT R228, R231, 0xc0, RZ, 0xc0, !PT ;  /* 0x000000c0e7e47812 */ /* 0x000fe400078ec0ff */
[----:B------:R-:W-:Y:S01]  /*2d30*/  LOP3.LUT R2, R233, 0x1c0, RZ, 0xc0, !PT ;  /* 0x000001c0e9027812 */ /* 0x000fe200078ec0ff */
[----:B------:R-:W-:Y:S01]  /*2d40*/  VIADD R221, R221, UR5 ;  /* 0x00000005dddd7c36 */ /* 0x000fe20008000000 */
[----:B------:R-:W-:Y:S01]  /*2d50*/  LOP3.LUT R3, R0, 0x6, R4, 0xf8, !PT ;  /* 0x0000000600037812 */ /* 0x000fe200078ef804 */
[----:B------:R-:W-:Y:S01]  /*2d60*/  IMAD.IADD R224, R222, 0x1, R227 ;  /* 0x00000001dee07824 */ /* 0x000fe200078e02e3 */
[----:B------:R-:W-:Y:S01]  /*2d70*/  LOP3.LUT P3, R225, R230, 0x8, RZ, 0xc0, !PT ;  /* 0x00000008e6e17812 */ /* 0x000fe2000786c0ff */
[----:B------:R-:W-:Y:S01]  /*2d80*/  VIADD R220, R220, UR5 ;  /* 0x00000005dcdc7c36 */ /* 0x000fe20008000000 */
[----:B------:R-:W-:-:S02]  /*2d90*/  SEL R226, R226, 0xffffffe0, !P0 ;  /* 0xffffffe0e2e27807 */ /* 0x000fc40004000000 */
[----:B------:R-:W-:Y:S02]  /*2da0*/  LOP3.LUT R229, R229, 0x200, R233, 0xf8, !PT ;  /* 0x00000200e5e57812 */ /* 0x000fe400078ef8e9 */
[----:B------:R-:W-:Y:S02]  /*2db0*/  LOP3.LUT R228, R228, 0x18, R232, 0xf8, !PT ;  /* 0x00000018e4e47812 */ /* 0x000fe400078ef8e8 */
[----:B--234-:R-:W-:-:S07]  /*2dc0*/  LOP3.LUT R0, R2, 0x38, R4, 0xf8, !PT ;  /* 0x0000003802007812 */ /* 0x01cfce00078ef804 */
.L_x_374:
[----:B------:R-:W0:Y:S01]  /*2dd0*/  LDGDEPBAR ;  /* 0x00000000000079af */ /* 0x000e220000000000 */
[----:B------:R-:W-:Y:S01]  /*2de0*/  IADD3 R0, PT, PT, R221, R227, RZ ;  /* 0x000000e3dd007210 */ /* 0x000fe20007ffe0ff */
[----:B------:R-:W-:Y:S01]  /*2df0*/  USHF.L.U32 UR17, UR39, 0x7, URZ ;  /* 0x0000000727117899 */ /* 0x000fe200080006ff */
[----:B------:R-:W-:Y:S05]  /*2e00*/  IMAD.MOV.U32 R234, RZ, RZ, 0x20 ;  /* 0x00000020ffea7424 */ /* 0x000fea00078e00ff */
[----:B------:R-:W2:Y:S01]  /*2e10*/  LDL R233, [R1+0xc] ;  /* 0x00000c0001e97983 */ /* 0x000ea20000100800 */
[----:B------:R-:W-:Y:S01]  /*2e20*/  UIADD3 UR48, UPT, UPT, UR48, -0x40, URZ ;  /* 0xffffffc030307890 */ /* 0x000fe2000fffe0ff */
[----:B------:R-:W-:Y:S01]  /*2e30*/  SHF.L.U32 R244, R230, 0x1, RZ ;  /* 0x00000001e6f47819 */ /* 0x000fe200000006ff */
[----:B------:R-:W-:Y:S01]  /*2e40*/  UIADD3 UR5, UPT, UPT, UR17, 0x80, URZ ;  /* 0x0000008011057890 */ /* 0x000fe2000fffe0ff */
[----:B------:R-:W3:Y:S01]  /*2e50*/  LDL R3, [R1+0x3c] ;  /* 0x00003c0001037983 */ /* 0x000ee20000100800 */
[----:B------:R-:W-:Y:S02]  /*2e60*/  UISETP.GE.AND UP0, UPT, UR48, UR51, UPT ;  /* 0x000000333000728c */ /* 0x000fe4000bf06270 */
[----:B------:R-:W-:Y:S01]  /*2e70*/  UIADD3 UR47, UPT, UPT, UR47, -0x1, URZ ;  /* 0xffffffff2f2f7890 */ /* 0x000fe2000fffe0ff */
[----:B------:R-:W4:Y:S01]  /*2e80*/  LDL R2, [R1+0x38] ;  /* 0x0000380001027983 */ /* 0x000f220000100800 */
[----:B------:R-:W-:Y:S03]  /*2e90*/  UISETP.LT.AND UP0, UPT, UR5, UR38, UP0 ;  /* 0x000000260500728c */ /* 0x000fe60008701270 */
[----:B------:R-:W-:Y:S03]  /*2ea0*/  STL [R1+0x74], R49 ;  /* 0x0000743101007387 */ /* 0x000fe60000100800 */
[----:B------:R-:W-:Y:S01]  /*2eb0*/  PLOP3.LUT P0, PT, PT, PT, UP0, 0x80, 0x8 ;  /* 0x000000000008781c */ /* 0x000fe20003f0f008 */
[----:B------:R-:W-:Y:S01]  /*2ec0*/  STL [R1+0x70], R48 ;  /* 0x0000703001007387 */ /* 0x000fe20000100800 */
[----:B------:R-:W-:Y:S03]  /*2ed0*/  UISETP.GT.AND UP0, UPT, UR47, UR49, UPT ;  /* 0x000000312f00728c */ /* 0x000fe6000bf04270 */
        /* <DEDUP_REMOVED lines=17> */
[----:B------:R-:W1:Y:S08]  /*2ff0*/  LDSM.16.M88.4 R16, [R222+0x9000] ;  /* 0x00900000de10783b */ /* 0x000e700000000200 */
[----:B------:R-:W3:Y:S08]  /*3000*/  LDSM.16.M88.4 R28, [R221+0x800] ;  /* 0x00080000dd1c783b */ /* 0x000ef00000000200 */
[----:B------:R-:W4:Y:S08]  /*3010*/  LDSM.16.M88.4 R132, [R222+0x9400] ;  /* 0x00940000de84783b */ /* 0x000f300000000200 */
[----:B------:R-:W-:Y:S08]  /*3020*/  LDSM.16.M88.4 R136, [R0] ;  /* 0x000000000088783b */ /* 0x000ff00000000200 */
[----:B------:R-:W2:Y:S01]  /*3030*/  LDSM.16.M88.4 R140, [R224+0x9000] ;  /* 0x00900000e08c783b */ /* 0x000ea20000000200 */
[-C--:B-1----:R-:W-:Y:S07]  /*3040*/  HMMA.16816.F32 R4, R32, R16.reuse, RZ ;  /* 0x000000102004723c */ /* 0x082fee00000018ff */
[----:B------:R-:W1:Y:S01]  /*3050*/  LDSM.16.M88.4 R144, [R0+0x800] ;  /* 0x000800000090783b */ /* 0x000e620000000200 */
        /* <DEDUP_REMOVED lines=14> */
[-C--:B--2---:R-:W-:Y:S08]  /*3140*/  HMMA.16816.F32 R4, R136, R140.reuse, R4 ;  /* 0x0000008c8804723c */ /* 0x084ff00000001804 */
[C---:B-1----:R-:W-:Y:S08]  /*3150*/  HMMA.16816.F32 R8, R144.reuse, R140, R8 ;  /* 0x0000008c9008723c */ /* 0x042ff00000001808 */
        /* <DEDUP_REMOVED lines=33> */
[-C--:B---3--:R-:W-:Y:S08]  /*3370*/  HMMA.16816.F32 R4, R148, R168.reuse, R4 ;  /* 0x000000a89404723c */ /* 0x088ff00000001804 */
        /* <DEDUP_REMOVED lines=26> */
[----:B------:R-:W-:Y:S01]  /*3520*/  MUFU.TANH R167, R5 ;  /* 0x0000000500a77308 */ /* 0x000fe20000002400 */
        /* <DEDUP_REMOVED lines=10> */
[----:B------:R-:W3:Y:S10]  /*35d0*/  MUFU.TANH R232, R6 ;  /* 0x0000000600e87308 */ /* 0x000ef40000002400 */
[----:B------:R4:W-:Y:S01]  /*35e0*/  MUFU.TANH R236, R14 ;  /* 0x0000000e00ec7308 */ /* 0x0009e20000002400 */
[----:B--2---:R-:W2:Y:S09]  /*35f0*/  LDL R13, [R1+0x34] ;  /* 0x00003400010d7983 */ /* 0x004eb20000100800 */
[----:B------:R1:W3:Y:S10]  /*3600*/  MUFU.TANH R231, R7 ;  /* 0x0000000700e77308 */ /* 0x0002f40000002400 */
[----:B------:R3:W-:Y:S01]  /*3610*/  MUFU.TANH R170, R8 ;  /* 0x0000000800aa7308 */ /* 0x0007e20000002400 */
[----:B----4-:R-:W4:Y:S09]  /*3620*/  LDL R14, [R1+0x30] ;  /* 0x00003000010e7983 */ /* 0x010f320000100800 */
[----:B------:R3:W-:Y:S01]  /*3630*/  MUFU.TANH R238, R10 ;  /* 0x0000000a00ee7308 */ /* 0x0007e20000002400 */
[----:B-1----:R-:W1:Y:S09]  /*3640*/  LDSM.16.M88.4 R4, [R224+0xd400] ;  /* 0x00d40000e004783b */ /* 0x002e720000000200 */
[----:B------:R1:W-:Y:S01]  /*3650*/  MUFU.TANH R169, R9 ;  /* 0x0000000900a97308 */ /* 0x0003e20000002400 */
[----:B---3--:R-:W-:Y:S02]  /*3660*/  @!P0 VIADDMNMX R8, R233, -R234, UR38, PT ;  /* 0x00000026e9088e46 */ /* 0x008fe4000b8009ea */
[----:B------:R-:W-:Y:S02]  /*3670*/  MOV R234, 0x18 ;  /* 0x0000001800ea7802 */ /* 0x000fe40000000f00 */
[----:B------:R-:W-:Y:S05]  /*3680*/  @!P0 ISETP.GE.AND P6, PT, R0, R8, PT ;  /* 0x000000080000820c */ /* 0x000fea0003fc6270 */
[----:B------:R3:W-:Y:S01]  /*3690*/  MUFU.TANH R237, R11 ;  /* 0x0000000b00ed7308 */ /* 0x0007e20000002400 */
[----:B------:R-:W-:Y:S01]  /*36a0*/  FMUL.FTZ R10, R3, 1.4426950216293334961 ;  /* 0x3fb8aa3b030a7820 */ /* 0x000fe20000410000 */
[----:B------:R-:W-:Y:S01]  /*36b0*/  IMAD.MOV.U32 R3, RZ, RZ, R143 ;  /* 0x000000ffff037224 */ /* 0x000fe200078e008f */
[----:B------:R-:W-:Y:S03]  /*36c0*/  @!P0 FSEL R3, R143, -INF , !P6 ;  /* 0xff8000008f038808 */ /* 0x000fe60007000000 */
[----:B------:R-:W-:Y:S04]  /*36d0*/  FSEL R10, R10, RZ, P5 ;  /* 0x000000ff0a0a7208 */ /* 0x000fe80002800000 */
[----:B------:R3:W-:Y:S01]  /*36e0*/  MUFU.TANH R166, R12 ;  /* 0x0000000c00a67308 */ /* 0x0007e20000002400 */
[----:B-1----:R-:W-:Y:S01]  /*36f0*/  FMUL.FTZ R9, R2, 1.4426950216293334961 ;  /* 0x3fb8aa3b02097820 */ /* 0x002fe20000410000 */
[----:B------:R-:W-:Y:S02]  /*3700*/  @!P0 VIADD R2, R0, 0x1 ;  /* 0x0000000100028836 */ /* 0x000fe40000000000 */
[----:B------:R-:W-:Y:S02]  /*3710*/  FFMA.FTZ R3, R3, UR9, -R10 ;  /* 0x0000000903037c23 */ /* 0x000fe4000801080a */
[----:B------:R-:W-:Y:S04]  /*3720*/  FSEL R9, R9, RZ, P4 ;  /* 0x000000ff09097208 */ /* 0x000fe80002000000 */
[----:B------:R1:W-:Y:S01]  /*3730*/  MUFU.EX2 R239, R3 ;  /* 0x0000000300ef7308 */ /* 0x0003e20000000800 */
[----:B---3--:R-:W-:Y:S02]  /*3740*/  @!P0 VIADDMNMX R11, R233, -R234, UR38, PT ;  /* 0x00000026e90b8e46 */ /* 0x008fe4000b8009ea */
[----:B------:R-:W-:Y:S02]  /*3750*/  @!P0 ISETP.GE.AND P5, PT, R2, R8, PT ;  /* 0x000000080200820c */ /* 0x000fe40003fa6270 */
[----:B------:R-:W-:Y:S05]  /*3760*/  @!P0 ISETP.GE.AND P4, PT, R0, R11, PT ;  /* 0x0000000b0000820c */ /* 0x000fea0003f86270 */
[----:B------:R-:W-:Y:S01]  /*3770*/  MUFU.TANH R154, R18 ;  /* 0x00000012009a7308 */ /* 0x000fe20000002400 */
[-C--:B------:R-:W-:Y:S01]  /*3780*/  HMMA.16816.F32 R20, R156, R4.reuse, R20 ;  /* 0x000000049c14723c */ /* 0x080fe20000001814 */
[----:B------:R-:W-:Y:S08]  /*3790*/  IMAD.MOV.U32 R12, RZ, RZ, 0x8 ;  /* 0x00000008ff0c7424 */ /* 0x000ff000078e00ff */
[----:B------:R-:W-:Y:S01]  /*37a0*/  MUFU.TANH R155, R19 ;  /* 0x00000013009b7308 */ /* 0x000fe20000002400 */
[C---:B------:R-:W-:Y:S04]  /*37b0*/  HMMA.16816.F32 R24, R136.reuse, R4, R24 ;  /* 0x000000048818723c */ /* 0x040fe80000001818 */
[----:B-1----:R-:W-:Y:S01]  /*37c0*/  IMAD.MOV.U32 R3, RZ, RZ, R232 ;  /* 0x000000ffff037224 */ /* 0x002fe200078e00e8 */
[----:B------:R-:W-:Y:S04]  /*37d0*/  @!P0 FSEL R3, R232, -INF , !P4 ;  /* 0xff800000e8038808 */ /* 0x000fe80006000000 */
[----:B------:R1:W3:Y:S01]  /*37e0*/  MUFU.TANH R235, R15 ;  /* 0x0000000f00eb7308 */ /* 0x0002e20000002400 */
[-C--:B------:R-:W-:Y:S03]  /*37f0*/  HMMA.16816.F32 R28, R136, R6.reuse, R28 ;  /* 0x00000006881c723c */ /* 0x080fe6000000181c */
[----:B------:R-:W-:Y:S01]  /*3800*/  FFMA.FTZ R3, R3, UR9, -R9 ;  /* 0x0000000903037c23 */ /* 0x000fe20008010809 */
[----:B------:R-:W-:Y:S01]  /*3810*/  FMUL.FTZ R21, R21, UR10 ;  /* 0x0000000a15157c20 */ /* 0x000fe20008410000 */
[----:B------:R-:W-:Y:S01]  /*3820*/  FMUL.FTZ R20, R20, UR10 ;  /* 0x0000000a14147c20 */ /* 0x000fe20008410000 */
[----:B------:R-:W-:Y:S03]  /*3830*/  FMUL.FTZ R22, R22, UR10 ;  /* 0x0000000a16167c20 */ /* 0x000fe60008410000 */
[----:B------:R3:W-:Y:S01]  /*3840*/  MUFU.EX2 R37, R3 ;  /* 0x0000000300257308 */ /* 0x0007e20000000800 */
[----:B------:R-:W-:Y:S04]  /*3850*/  HMMA.16816.F32 R32, R156, R6, R32 ;  /* 0x000000069c20723c */ /* 0x000fe80000001820 */
[----:B------:R-:W-:Y:S01]  /*3860*/  MOV R5, R167 ;  /* 0x000000a700057202 */ /* 0x000fe20000000f00 */
[----:B------:R-:W-:Y:S01]  /*3870*/  FMUL.FTZ R23, R23, UR10 ;  /* 0x0000000a17177c20 */ /* 0x000fe20008410000 */
[----:B------:R-:W-:Y:S03]  /*3880*/  @!P0 FSEL R5, R167, -INF , !P5 ;  /* 0xff800000a7058808 */ /* 0x000fe60006800000 */
[----:B------:R-:W-:Y:S01]  /*3890*/  MUFU.TANH R45, R17 ;  /* 0x00000011002d7308 */ /* 0x000fe20000002400 */
[----:B------:R-:W-:Y:S01]  /*38a0*/  @!P0 ISETP.GE.AND P5, PT, R2, R11, PT ;  /* 0x0000000b0200820c */ /* 0x000fe20003fa6270 */
[----:B-1----:R-:W-:Y:S01]  /*38b0*/  IMAD.MOV.U32 R15, RZ, RZ, R164 ;  /* 0x000000ffff0f7224 */ /* 0x002fe200078e00a4 */
[----:B------:R-:W-:Y:S01]  /*38c0*/  MOV R4, R231 ;  /* 0x000000e700047202 */ /* 0x000fe20000000f00 */
[----:B------:R-:W-:Y:S01]  /*38d0*/  FFMA.FTZ R5, R5, UR9, -R10 ;  /* 0x0000000905057c23 */ /* 0x000fe2000801080a */
[----:B------:R-:W-:Y:S01]  /*38e0*/  @!P0 FSEL R4, R231, -INF , !P5 ;  /* 0xff800000e7048808 */ /* 0x000fe20006800000 */
[----:B---3--:R-:W-:Y:S01]  /*38f0*/  IMAD.MOV.U32 R7, RZ, RZ, R235 ;  /* 0x000000ffff077224 */ /* 0x008fe200078e00eb */
[----:B------:R-:W-:Y:S03]  /*3900*/  MOV R6, R236 ;  /* 0x000000ec00067202 */ /* 0x000fe60000000f00 */
[----:B------:R1:W-:Y:S01]  /*3910*/  MUFU.EX2 R49, R5 ;  /* 0x0000000500317308 */ /* 0x0003e20000000800 */
[----:B------:R-:W-:Y:S01]  /*3920*/  FMUL.FTZ R24, R24, UR10 ;  /* 0x0000000a18187c20 */ /* 0x000fe20008410000 */
[----:B------:R-:W-:Y:S01]  /*3930*/  FFMA.FTZ R3, R4, UR9, -R9 ;  /* 0x0000000904037c23 */ /* 0x000fe20008010809 */
[----:B------:R-:W-:Y:S01]  /*3940*/  @!P0 VIMNMX R4, PT, PT, R233, UR38, PT ;  /* 0x00000026e9048c48 */ /* 0x000fe2000bfe0100 */
[----:B------:R-:W-:Y:S01]  /*3950*/  FMUL.FTZ R25, R25, UR10 ;  /* 0x0000000a19197c20 */ /* 0x000fe20008410000 */
[----:B------:R-:W-:Y:S01]  /*3960*/  FMUL.FTZ R26, R26, UR10 ;  /* 0x0000000a1a1a7c20 */ /* 0x000fe20008410000 */
[----:B------:R-:W-:Y:S01]  /*3970*/  FMUL.FTZ R27, R27, UR10 ;  /* 0x0000000a1b1b7c20 */ /* 0x000fe20008410000 */
[-C--:B------:R-:W-:Y:S03]  /*3980*/  @!P0 ISETP.GE.AND P4, PT, R0, R4.reuse, PT ;  /* 0x000000040000820c */ /* 0x080fe60003f86270 */
[----:B------:R-:W-:Y:S01]  /*3990*/  MUFU.EX2 R36, R3 ;  /* 0x0000000300247308 */ /* 0x000fe20000000800 */
[----:B------:R-:W-:Y:S01]  /*39a0*/  @!P0 ISETP.GE.AND P6, PT, R2, R4, PT ;  /* 0x000000040200820c */ /* 0x000fe20003fc6270 */
[----:B------:R-:W-:Y:S01]  /*39b0*/  FMUL.FTZ R28, R28, UR10 ;  /* 0x0000000a1c1c7c20 */ /* 0x000fe20008410000 */
[----:B------:R-:W-:Y:S01]  /*39c0*/  FMUL.FTZ R29, R29, UR10 ;  /* 0x0000000a1d1d7c20 */ /* 0x000fe20008410000 */
[----:B------:R-:W-:Y:S01]  /*39d0*/  FMUL.FTZ R32, R32, UR10 ;  /* 0x0000000a20207c20 */ /* 0x000fe20008410000 */
[----:B------:R-:W-:Y:S01]  /*39e0*/  FMUL.FTZ R33, R33, UR10 ;  /* 0x0000000a21217c20 */ /* 0x000fe20008410000 */
[----:B------:R-:W-:Y:S01]  /*39f0*/  FMUL.FTZ R34, R34, UR10 ;  /* 0x0000000a22227c20 */ /* 0x000fe20008410000 */
[----:B------:R-:W-:Y:S03]  /*3a00*/  FMUL.FTZ R30, R30, UR10 ;  /* 0x0000000a1e1e7c20 */ /* 0x000fe60008410000 */
[----:B------:R3:W-:Y:S01]  /*3a10*/  MUFU.TANH R46, R16 ;  /* 0x00000010002e7308 */ /* 0x0007e20000002400 */
[----:B-1----:R-:W-:Y:S01]  /*3a20*/  @!P0 VIADDMNMX R5, R233, R12, UR38, PT ;  /* 0x00000026e9058e46 */ /* 0x002fe2000b80010c */
[----:B------:R-:W-:Y:S01]  /*3a30*/  IMAD.MOV.U32 R12, RZ, RZ, R169 ;  /* 0x000000ffff0c7224 */ /* 0x000fe200078e00a9 */
[----:B------:R-:W-:Y:S01]  /*3a40*/  @!P0 FSEL R12, R169, -INF , !P6 ;  /* 0xff800000a90c8808 */ /* 0x000fe20007000000 */
[----:B------:R-:W-:Y:S01]  /*3a50*/  FMUL.FTZ R31, R31, UR10 ;  /* 0x0000000a1f1f7c20 */ /* 0x000fe20008410000 */
[-C--:B------:R-:W-:Y:S01]  /*3a60*/  @!P0 ISETP.GE.AND P6, PT, R0, R5.reuse, PT ;  /* 0x000000050000820c */ /* 0x080fe20003fc6270 */
[----:B------:R-:W-:Y:S04]  /*3a70*/  FMUL.FTZ R35, R35, UR10 ;  /* 0x0000000a23237c20 */ /* 0x000fe80008410000 */
[----:B------:R1:W-:Y:S10]  /*3a80*/  MUFU.TANH R42, R20 ;  /* 0x00000014002a7308 */ /* 0x0003f40000002400 */
[----:B------:R-:W-:Y:S01]  /*3a90*/  MUFU.TANH R41, R21 ;  /* 0x0000001500297308 */ /* 0x000fe20000002400 */
[----:B---3--:R-:W-:Y:S05]  /*3aa0*/  IMAD.SHL.U32 R16, R230, 0x20, RZ ;  /* 0x00000020e6107824 */ /* 0x008fea00078e00ff */
[----:B------:R-:W-:Y:S04]  /*3ab0*/  LOP3.LUT R16, R16, 0x7400, RZ, 0xc0, !PT ;  /* 0x0000740010107812 */ /* 0x000fe800078ec0ff */
[----:B------:R-:W-:Y:S01]  /*3ac0*/  MUFU.TANH R150, R22 ;  /* 0x0000001600967308 */ /* 0x000fe20000002400 */
[----:B-1----:R-:W-:Y:S02]  /*3ad0*/  SHF.L.U32 R20, R230, 0x4, RZ ;  /* 0x00000004e6147819 */ /* 0x002fe400000006ff */
        /* <DEDUP_REMOVED lines=22> */
[C---:B--2---:R-:W-:Y:S01]  /*3c40*/  FMUL.FTZ R3, R13.reuse, 1.4426950216293334961 ;  /* 0x3fb8aa3b0d037820 */ /* 0x044fe20000410000 */
[----:B------:R-:W-:Y:S02]  /*3c50*/  FSETP.NEU.FTZ.AND P5, PT, R13, -INF , PT ;  /* 0xff8000000d00780b */ /* 0x000fe40003fbd000 */
[----:B------:R-:W-:Y:S02]  /*3c60*/  MOV R13, R170 ;  /* 0x000000aa000d7202 */ /* 0x000fe40000000f00 */
[----:B------:R-:W-:Y:S02]  /*3c70*/  @!P0 FSEL R13, R170, -INF , !P4 ;  /* 0xff800000aa0d8808 */ /* 0x000fe40006000000 */
[----:B------:R-:W-:Y:S02]  /*3c80*/  FSEL R3, R3, RZ, P5 ;  /* 0x000000ff03037208 */ /* 0x000fe40002800000 */
[-C--:B------:R-:W-:Y:S03]  /*3c90*/  @!P0 ISETP.GE.AND P5, PT, R2, R5.reuse, PT ;  /* 0x000000050200820c */ /* 0x080fe60003fa6270 */
[--C-:B------:R-:W-:Y:S01]  /*3ca0*/  FFMA.FTZ R2, R13, UR9, -R3.reuse ;  /* 0x000000090d027c23 */ /* 0x100fe20008010803 */
[----:B------:R-:W-:Y:S01]  /*3cb0*/  FFMA.FTZ R12, R12, UR9, -R3 ;  /* 0x000000090c0c7c23 */ /* 0x000fe20008010803 */
[----:B------:R-:W-:Y:S02]  /*3cc0*/  MOV R13, R238 ;  /* 0x000000ee000d7202 */ /* 0x000fe40000000f00 */
[----:B------:R1:W-:Y:S01]  /*3cd0*/  MUFU.EX2 R251, R2 ;  /* 0x0000000200fb7308 */ /* 0x0003e20000000800 */
[C---:B----4-:R-:W-:Y:S01]  /*3ce0*/  FSETP.NEU.FTZ.AND P4, PT, R14.reuse, -INF , PT ;  /* 0xff8000000e00780b */ /* 0x050fe20003f9d000 */
[----:B------:R-:W-:Y:S01]  /*3cf0*/  FMUL.FTZ R14, R14, 1.4426950216293334961 ;  /* 0x3fb8aa3b0e0e7820 */ /* 0x000fe20000410000 */
[----:B------:R-:W-:Y:S07]  /*3d00*/  @!P0 FSEL R13, R238, -INF , !P6 ;  /* 0xff800000ee0d8808 */ /* 0x000fee0007000000 */
        /* <DEDUP_REMOVED lines=21> */
[----:B------:R-:W-:Y:S01]  /*3e60*/  @!P0 ISETP.GE.AND P4, PT, R12, R4, PT ;  /* 0x000000040c00820c */ /* 0x000fe20003f86270 */
[----:B------:R-:W-:Y:S03]  /*3e70*/  STL [R1], R17 ;  /* 0x0000001101007387 */ /* 0x000fe60000100800 */
[----:B------:R-:W-:Y:S01]  /*3e80*/  @!P0 FSEL R15, R164, -INF , !P4 ;  /* 0xff800000a40f8808 */ /* 0x000fe20006000000 */
[----:B------:R-:W2:Y:S01]  /*3e90*/  LDL R142, [R1+0x2c] ;  /* 0x00002c00018e7983 */ /* 0x000ea20000100800 */
[----:B------:R-:W-:Y:S03]  /*3ea0*/  @!P0 ISETP.GE.AND P4, PT, R12, R5, PT ;  /* 0x000000050c00820c */ /* 0x000fe60003f86270 */
[----:B---3--:R-:W-:Y:S01]  /*3eb0*/  FFMA.FTZ R14, R15, UR9, -R3 ;  /* 0x000000090f0e7c23 */ /* 0x008fe20008010803 */
[----:B------:R-:W-:Y:S02]  /*3ec0*/  @!P0 FSEL R7, R235, -INF , !P4 ;  /* 0xff800000eb078808 */ /* 0x000fe40006000000 */
[----:B------:R-:W-:Y:S01]  /*3ed0*/  @!P0 ISETP.GE.AND P4, PT, R13, R8, PT ;  /* 0x000000080d00820c */ /* 0x000fe20003f86270 */
[----:B------:R1:W-:Y:S02]  /*3ee0*/  MUFU.EX2 R246, R14 ;  /* 0x0000000e00f67308 */ /* 0x0003e40000000800 */
[----:B------:R-:W-:Y:S01]  /*3ef0*/  FFMA.FTZ R6, R7, UR9, -R2 ;  /* 0x0000000907067c23 */ /* 0x000fe20008010802 */
[----:B------:R-:W-:Y:S07]  /*3f00*/  IMAD.MOV.U32 R7, RZ, RZ, R45 ;  /* 0x000000ffff077224 */ /* 0x000fee00078e002d */
[----:B------:R3:W-:Y:S01]  /*3f10*/  MUFU.EX2 R252, R6 ;  /* 0x0000000600fc7308 */ /* 0x0007e20000000800 */
[----:B-1----:R-:W-:Y:S01]  /*3f20*/  IMAD.MOV.U32 R14, RZ, RZ, R41 ;  /* 0x000000ffff0e7224 */ /* 0x002fe200078e0029 */
[----:B---3--:R-:W-:Y:S02]  /*3f30*/  MOV R6, R46 ;  /* 0x0000002e00067202 */ /* 0x008fe40000000f00 */
[----:B------:R-:W-:Y:S02]  /*3f40*/  @!P0 FSEL R6, R46, -INF , !P4 ;  /* 0xff8000002e068808 */ /* 0x000fe40006000000 */
[----:B------:R-:W-:Y:S03]  /*3f50*/  @!P0 ISETP.GE.AND P4, PT, R12, R8, PT ;  /* 0x000000080c00820c */ /* 0x000fe60003f86270 */
        /* <DEDUP_REMOVED lines=44> */
[----:B------:R-:W-:Y:S02]  /*4220*/  @!P0 ISETP.GE.AND P4, PT, R7, R5, PT ;  /* 0x000000050700820c */ /* 0x000fe40003f86270 */
        /* <DEDUP_REMOVED lines=44> */
[----:B------:R-:W-:Y:S01]  /*44f0*/  FFMA.FTZ R0, R6, UR9, -R9 ;  /* 0x0000000906007c23 */ /* 0x000fe20008010809 */
        /* <DEDUP_REMOVED lines=194> */
[----:B------:R-:W-:Y:S02]  /*5120*/  IMAD.SHL.U32 R231, R230, 0x20, RZ ;  /* 0x00000020e6e77824 */ /* 0x000fe400078e00ff */
[----:B------:R-:W-:Y:S01]  /*5130*/  FMUL.FTZ R20, R33, R20 ;  /* 0x0000001421147220 */ /* 0x000fe20000410000 */
[----:B------:R-:W-:Y:S01]  /*5140*/  FMUL.FTZ R17, R6, R17 ;  /* 0x0000001106117220 */ /* 0x000fe20000410000 */
[----:B------:R-:W-:Y:S01]  /*5150*/  FMUL.FTZ R7, R0, R7 ;  /* 0x0000000700077220 */ /* 0x000fe20000410000 */
[----:B------:R-:W-:Y:S06]  /*5160*/  BRA.U !UP0, `(.L_x_372) ;  /* 0x00000001085c7547 */ /* 0x000fec000b800000 */
        /* <DEDUP_REMOVED lines=23> */
.L_x_372:
        /* <DEDUP_REMOVED lines=8> */
[----:B------:R-:W4:Y:S01]  /*5360*/  LDL.LU R132, [R1] ;  /* 0x0000000001847983 */ /* 0x000f220000300800 */
[----:B------:R-:W-:Y:S01]  /*5370*/  FMUL.FTZ R34, R157, R34 ;  /* 0x000000229d227220 */ /* 0x000fe20000410000 */
[----:B------:R-:W-:Y:S01]  /*5380*/  FMUL.FTZ R19, R19, R6 ;  /* 0x0000000613137220 */ /* 0x000fe20000410000 */
[----:B------:R-:W-:Y:S02]  /*5390*/  FFMA.FTZ R6, -R146, R146, 1 ;  /* 0x3f80000092067423 */ /* 0x000fe40000010192 */
[----:B------:R1:W-:Y:S01]  /*53a0*/  STS [R144+0xf000], R5 ;  /* 0x00f0000590007388 */ /* 0x0003e20000000800 */
[----:B------:R-:W-:Y:S01]  /*53b0*/  F2FP.F16.F32.PACK_AB R0, R7, R17 ;  /* 0x000000110700723e */ /* 0x000fe200000000ff */
[----:B------:R-:W-:Y:S01]  /*53c0*/  FADD.FTZ R22, -R142, R22 ;  /* 0x000000168e167221 */ /* 0x000fe20000010100 */
[----:B------:R-:W-:Y:S01]  /*53d0*/  FMUL.FTZ R6, R6, UR10 ;  /* 0x0000000a06067c20 */ /* 0x000fe20008410000 */
[----:B------:R-:W-:Y:S01]  /*53e0*/  SEL R33, R33, 0xfffffff0, !P1 ;  /* 0xfffffff021217807 */ /* 0x000fe20004800000 */
[----:B------:R-:W-:Y:S01]  /*53f0*/  FADD.FTZ R18, -R142, R18 ;  /* 0x000000128e127221 */ /* 0x000fe20000010100 */
[----:B------:R1:W-:Y:S01]  /*5400*/  STS [R144+0xf400], R0 ;  /* 0x00f4000090007388 */ /* 0x0003e20000000800 */
[----:B------:R-:W-:Y:S01]  /*5410*/  FMUL.FTZ R34, R34, R6 ;  /* 0x0000000622227220 */ /* 0x000fe20000410000 */
[----:B------:R-:W-:Y:S01]  /*5420*/  IADD3 R6, PT, PT, R144, R33, RZ ;  /* 0x0000002190067210 */ /* 0x000fe20007ffe0ff */
[----:B------:R-:W-:Y:S01]  /*5430*/  FMUL.FTZ R22, R158, R22 ;  /* 0x000000169e167220 */ /* 0x000fe20000410000 */
        /* <DEDUP_REMOVED lines=15> */
[----:B-1----:R-:W-:Y:S01]  /*5530*/  FFMA.FTZ R5, -R154, R154, 1 ;  /* 0x3f8000009a057423 */ /* 0x002fe2000001019a */
[----:B------:R-:W-:Y:S01]  /*5540*/  FMUL.FTZ R12, R247, R12 ;  /* 0x0000000cf70c7220 */ /* 0x000fe20000410000 */
[----:B------:R-:W-:Y:S01]  /*5550*/  FMUL.FTZ R13, R246, R13 ;  /* 0x0000000df60d7220 */ /* 0x000fe20000410000 */
[----:B------:R-:W-:Y:S01]  /*5560*/  FMUL.FTZ R29, R240, R29 ;  /* 0x0000001df01d7220 */ /* 0x000fe20000410000 */
[----:B------:R-:W-:Y:S01]  /*5570*/  FMUL.FTZ R32, R5, UR10 ;  /* 0x0000000a05207c20 */ /* 0x000fe20008410000 */
[----:B------:R-:W-:Y:S01]  /*5580*/  FFMA.FTZ R5, -R150, R150, 1 ;  /* 0x3f80000096057423 */ /* 0x000fe20000010196 */
[----:B------:R-:W-:Y:S01]  /*5590*/  FFMA.FTZ R0, -R164, R164, 1 ;  /* 0x3f800000a4007423 */ /* 0x000fe200000101a4 */
[----:B------:R-:W-:Y:S01]  /*55a0*/  FMUL.FTZ R25, R242, R25 ;  /* 0x00000019f2197220 */ /* 0x000fe20000410000 */
[----:B------:R-:W-:Y:S01]  /*55b0*/  FMUL.FTZ R32, R18, R32 ;  /* 0x0000002012207220 */ /* 0x000fe20000410000 */
[----:B------:R-:W-:Y:S01]  /*55c0*/  FMUL.FTZ R5, R5, UR10 ;  /* 0x0000000a05057c20 */ /* 0x000fe20008410000 */
[----:B------:R-:W-:Y:S01]  /*55d0*/  FMUL.FTZ R18, R23, R7 ;  /* 0x0000000717127220 */ /* 0x000fe20000410000 */
[----:B------:R-:W-:Y:S01]  /*55e0*/  FFMA.FTZ R7, -R166, R166, 1 ;  /* 0x3f800000a6077423 */ /* 0x000fe200000101a6 */
[----:B------:R-:W-:Y:S01]  /*55f0*/  FMUL.FTZ R0, R0, UR10 ;  /* 0x0000000a00007c20 */ /* 0x000fe20008410000 */
[----:B------:R-:W-:Y:S01]  /*5600*/  FMUL.FTZ R22, R22, R5 ;  /* 0x0000000516167220 */ /* 0x000fe20000410000 */
[----:B------:R-:W-:Y:S01]  /*5610*/  FFMA.FTZ R5, -R145, R145, 1 ;  /* 0x3f80000091057423 */ /* 0x000fe20000010191 */
[----:B------:R-:W-:Y:S01]  /*5620*/  FMUL.FTZ R16, R250, R9 ;  /* 0x00000009fa107220 */ /* 0x000fe20000410000 */
[----:B------:R-:W-:Y:S01]  /*5630*/  FFMA.FTZ R9, -R170, R170, 1 ;  /* 0x3f800000aa097423 */ /* 0x000fe200000101aa */
[----:B------:R-:W-:Y:S01]  /*5640*/  FMUL.FTZ R7, R7, UR10 ;  /* 0x0000000a07077c20 */ /* 0x000fe20008410000 */
[----:B------:R-:W-:Y:S01]  /*5650*/  FMUL.FTZ R5, R5, UR10 ;  /* 0x0000000a05057c20 */ /* 0x000fe20008410000 */
[----:B------:R-:W-:Y:S01]  /*5660*/  F2FP.F16.F32.PACK_AB R18, R18, R22 ;  /* 0x000000161212723e */ /* 0x000fe200000000ff */
[----:B------:R-:W-:Y:S01]  /*5670*/  FMUL.FTZ R9, R9, UR10 ;  /* 0x0000000a09097c20 */ /* 0x000fe20008410000 */
[C---:B------:R-:W-:Y:S01]  /*5680*/  FADD.FTZ R15, -R140.reuse, R15 ;  /* 0x0000000f8c0f7221 */ /* 0x040fe20000010100 */
[----:B------:R-:W-:Y:S01]  /*5690*/  FMUL.FTZ R17, R35, R5 ;  /* 0x0000000523117220 */ /* 0x000fe20000410000 */
[----:B------:R-:W-:Y:S01]  /*56a0*/  F2FP.F16.F32.PACK_AB R5, R19, R32 ;  /* 0x000000201305723e */ /* 0x000fe200000000ff */
[----:B------:R-:W-:Y:S01]  /*56b0*/  FMUL.FTZ R19, R251, R8 ;  /* 0x00000008fb137220 */ /* 0x000fe20000410000 */
[----:B------:R-:W-:Y:S01]  /*56c0*/  FFMA.FTZ R8, -R169, R169, 1 ;  /* 0x3f800000a9087423 */ /* 0x000fe200000101a9 */
[----:B------:R-:W-:Y:S01]  /*56d0*/  FADD.FTZ R28, -R141, R28 ;  /* 0x0000001c8d1c7221 */ /* 0x000fe20000010100 */
        /* <DEDUP_REMOVED lines=11> */
[----:B------:R-:W-:Y:S01]  /*5790*/  FADD.FTZ R14, -R140, R14 ;  /* 0x0000000e8c0e7221 */ /* 0x000fe20000010100 */
[----:B------:R-:W-:Y:S01]  /*57a0*/  FMUL.FTZ R16, R29, R0 ;  /* 0x000000001d107220 */ /* 0x000fe20000410000 */
[----:B------:R-:W-:Y:S01]  /*57b0*/  FMUL.FTZ R15, R252, R15 ;  /* 0x0000000ffc0f7220 */ /* 0x000fe20000410000 */
[----:B------:R-:W-:Y:S01]  /*57c0*/  F2FP.F16.F32.PACK_AB R0, R22, R23 ;  /* 0x000000171600723e */ /* 0x000fe200000000ff */
[----:B------:R-:W-:Y:S01]  /*57d0*/  FMUL.FTZ R8, R8, UR10 ;  /* 0x0000000a08087c20 */ /* 0x000fe20008410000 */
[----:B------:R-:W-:Y:S01]  /*57e0*/  FMUL.FTZ R28, R241, R28 ;  /* 0x0000001cf11c7220 */ /* 0x000fe20000410000 */
[----:B------:R-:W-:Y:S01]  /*57f0*/  FMUL.FTZ R7, R7, UR10 ;  /* 0x0000000a07077c20 */ /* 0x000fe20008410000 */
[----:B------:R-:W-:Y:S01]  /*5800*/  FADD.FTZ R11, -R140, R11 ;  /* 0x0000000b8c0b7221 */ /* 0x000fe20000010100 */
[----:B------:R1:W-:Y:S01]  /*5810*/  STS [R144+0x10000], R0 ;  /* 0x0100000090007388 */ /* 0x0003e20000000800 */
[----:B------:R-:W-:Y:S01]  /*5820*/  FMUL.FTZ R13, R25, R8 ;  /* 0x00000008190d7220 */ /* 0x000fe20000410000 */
[----:B------:R-:W-:Y:S01]  /*5830*/  FFMA.FTZ R8, -R238, R238, 1 ;  /* 0x3f800000ee087423 */ /* 0x000fe200000101ee */
[----:B------:R-:W-:Y:S01]  /*5840*/  FMUL.FTZ R28, R28, R7 ;  /* 0x000000071c1c7220 */ /* 0x000fe20000410000 */
[----:B------:R-:W-:Y:S01]  /*5850*/  FFMA.FTZ R7, -R237, R237, 1 ;  /* 0x3f800000ed077423 */ /* 0x000fe200000101ed */
[----:B------:R-:W-:Y:S01]  /*5860*/  F2FP.F16.F32.PACK_AB R12, R12, R19 ;  /* 0x000000130c0c723e */ /* 0x000fe200000000ff */
[----:B------:R-:W-:Y:S01]  /*5870*/  FMUL.FTZ R8, R8, UR10 ;  /* 0x0000000a08087c20 */ /* 0x000fe20008410000 */
[----:B------:R-:W-:Y:S01]  /*5880*/  FADD.FTZ R30, -R140, R30 ;  /* 0x0000001e8c1e7221 */ /* 0x000fe20000010100 */
[----:B------:R-:W-:Y:S01]  /*5890*/  FMUL.FTZ R7, R7, UR10 ;  /* 0x0000000a07077c20 */ /* 0x000fe20008410000 */
[----:B------:R-:W-:Y:S01]  /*58a0*/  FADD.FTZ R24, -R141, R24 ;  /* 0x000000188d187221 */ /* 0x000fe20000010100 */
[----:B------:R-:W-:Y:S01]  /*58b0*/  FFMA.FTZ R9, -R161, R161, 1 ;  /* 0x3f800000a1097423 */ /* 0x000fe200000101a1 */
[----:B------:R-:W-:Y:S01]  /*58c0*/  FMUL.FTZ R30, R245, R30 ;  /* 0x0000001ef51e7220 */ /* 0x000fe20000410000 */
[----:B-1----:R-:W-:Y:S01]  /*58d0*/  FFMA.FTZ R5, -R236, R236, 1 ;  /* 0x3f800000ec057423 */ /* 0x002fe200000101ec */
[----:B------:R-:W-:Y:S01]  /*58e0*/  FADD.FTZ R31, -R140, R31 ;  /* 0x0000001f8c1f7221 */ /* 0x000fe20000010100 */
[----:B------:R-:W-:Y:S01]  /*58f0*/  FMUL.FTZ R24, R243, R24 ;  /* 0x00000018f3187220 */ /* 0x000fe20000410000 */
[----:B------:R-:W-:Y:S01]  /*5900*/  FMUL.FTZ R9, R9, UR10 ;  /* 0x0000000a09097c20 */ /* 0x000fe20008410000 */
[----:B------:R-:W-:Y:S01]  /*5910*/  FMUL.FTZ R5, R5, UR10 ;  /* 0x0000000a05057c20 */ /* 0x000fe20008410000 */
[----:B------:R-:W-:Y:S01]  /*5920*/  FMUL.FTZ R31, R244, R31 ;  /* 0x0000001ff41f7220 */ /* 0x000fe20000410000 */
[----:B------:R-:W-:Y:S01]  /*5930*/  FADD.FTZ R27, -R140, R27 ;  /* 0x0000001b8c1b7221 */ /* 0x000fe20000010100 */
[----:B------:R-:W-:Y:S01]  /*5940*/  FMUL.FTZ R24, R24, R9 ;  /* 0x0000000918187220 */ /* 0x000fe20000410000 */
[----:B------:R-:W-:Y:S01]  /*5950*/  F2FP.F16.F32.PACK_AB R17, R17, R34 ;  /* 0x000000221111723e */ /* 0x000fe200000000ff */
[----:B------:R-:W4:Y:S01]  /*5960*/  LDL.LU.64 R150, [R1+0x10] ;  /* 0x0000100001967983 */ /* 0x000f220000300a00 */
[----:B------:R-:W-:Y:S01]  /*5970*/  FMUL.FTZ R27, R248, R27 ;  /* 0x0000001bf81b7220 */ /* 0x000fe20000410000 */
[----:B------:R-:W-:Y:S01]  /*5980*/  F2FP.F16.F32.PACK_AB R16, R16, R28 ;  /* 0x0000001c1010723e */ /* 0x000fe200000000ff */
[----:B------:R-:W1:Y:S01]  /*5990*/  LDC R149, c[0x0][0x44c] ;  /* 0x00011300ff957b82 */ /* 0x000e620000000800 */
[----:B------:R-:W-:Y:S01]  /*59a0*/  FFMA.FTZ R0, -R235, R235, 1 ;  /* 0x3f800000eb007423 */ /* 0x000fe200000101eb */
[----:B------:R-:W-:Y:S03]  /*59b0*/  F2FP.F16.F32.PACK_AB R13, R13, R24 ;  /* 0x000000180d0d723e */ /* 0x000fe600000000ff */
[----:B------:R-:W-:Y:S04]  /*59c0*/  FMUL.FTZ R0, R0, UR10 ;  /* 0x0000000a00007c20 */ /* 0x000fe80008410000 */
[----:B------:R-:W-:Y:S01]  /*59d0*/  FMUL.FTZ R15, R15, R0 ;  /* 0x000000000f0f7220 */ /* 0x000fe20000410000 */
[----:B------:R-:W-:Y:S01]  /*59e0*/  FFMA.FTZ R0, -R165, R165, 1 ;  /* 0x3f800000a5007423 */ /* 0x000fe200000101a5 */
[----:B-1----:R-:W-:Y:S02]  /*59f0*/  IMAD R169, R149, UR8, RZ ;  /* 0x0000000895a97c24 */ /* 0x002fe4000f8e02ff */
[----:B--2---:R-:W-:Y:S04]  /*5a00*/  FMUL.FTZ R10, R134, R10 ;  /* 0x0000000a860a7220 */ /* 0x004fe80000410000 */
[----:B------:R-:W-:Y:S01]  /*5a10*/  FMUL.FTZ R19, R10, R8 ;  /* 0x000000080a137220 */ /* 0x000fe20000410000 */
[----:B------:R-:W-:Y:S01]  /*5a20*/  FMUL.FTZ R10, R0, UR10 ;  /* 0x0000000a000a7c20 */ /* 0x000fe20008410000 */
[----:B---3--:R-:W-:Y:S01]  /*5a30*/  FMUL.FTZ R11, R133, R11 ;  /* 0x0000000b850b7220 */ /* 0x008fe20000410000 */
[----:B------:R-:W-:Y:S01]  /*5a40*/  FFMA.FTZ R0, -R163, R163, 1 ;  /* 0x3f800000a3007423 */ /* 0x000fe200000101a3 */
[----:B----4-:R-:W-:Y:S02]  /*5a50*/  FMUL.FTZ R14, R132, R14 ;  /* 0x0000000e840e7220 */ /* 0x010fe40000410000 */
[----:B------:R-:W-:Y:S01]  /*5a60*/  FMUL.FTZ R11, R11, R7 ;  /* 0x000000070b0b7220 */ /* 0x000fe20000410000 */
[----:B------:R-:W-:Y:S01]  /*5a70*/  FADD.FTZ R7, -R140, R26 ;  /* 0x0000001a8c077221 */ /* 0x000fe20000010100 */
[----:B------:R-:W-:Y:S01]  /*5a80*/  FMUL.FTZ R14, R14, R5 ;  /* 0x000000050e0e7220 */ /* 0x000fe20000410000 */
[----:B------:R-:W-:Y:S02]  /*5a90*/  FFMA.FTZ R5, -R168, R168, 1 ;  /* 0x3f800000a8057423 */ /* 0x000fe400000101a8 */
[----:B------:R-:W-:Y:S02]  /*5aa0*/  FMUL.FTZ R7, R249, R7 ;  /* 0x00000007f9077220 */ /* 0x000fe40000410000 */
[----:B------:R-:W-:Y:S01]  /*5ab0*/  FMUL.FTZ R8, R5, UR10 ;  /* 0x0000000a05087c20 */ /* 0x000fe20008410000 */
[----:B------:R-:W-:Y:S01]  /*5ac0*/  FMUL.FTZ R5, R0, UR10 ;  /* 0x0000000a00057c20 */ /* 0x000fe20008410000 */
[----:B------:R-:W-:Y:S01]  /*5ad0*/  FMUL.FTZ R10, R7, R10 ;  /* 0x0000000a070a7220 */ /* 0x000fe20000410000 */
[----:B------:R-:W-:Y:S01]  /*5ae0*/  FFMA.FTZ R7, -R162, R162, 1 ;  /* 0x3f800000a2077423 */ /* 0x000fe200000101a2 */
[----:B------:R-:W-:Y:S01]  /*5af0*/  FMUL.FTZ R8, R27, R8 ;  /* 0x000000081b087220 */ /* 0x000fe20000410000 */
[----:B------:R-:W-:Y:S01]  /*5b00*/  FMUL.FTZ R30, R30, R5 ;  /* 0x000000051e1e7220 */ /* 0x000fe20000410000 */
[----:B------:R-:W-:Y:S01]  /*5b10*/  F2FP.F16.F32.PACK_AB R5, R11, R19 ;  /* 0x000000130b05723e */ /* 0x000fe200000000ff */
[----:B------:R-:W-:Y:S01]  /*5b20*/  FMUL.FTZ R7, R7, UR10 ;  /* 0x0000000a07077c20 */ /* 0x000fe20008410000 */
[--C-:B------:R-:W-:Y:S02]  /*5b30*/  SHF.R.U32.HI R0, RZ, 0x4, R230.reuse ;  /* 0x00000004ff007819 */ /* 0x100fe400000116e6 */
[----:B------:R-:W-:Y:S01]  /*5b40*/  F2FP.F16.F32.PACK_AB R8, R8, R10 ;  /* 0x0000000a0808723e */ /* 0x000fe200000000ff */
[----:B------:R1:W-:Y:S01]  /*5b50*/  STS [R144+0x10400], R5 ;  /* 0x0104000590007388 */ /* 0x0003e20000000800 */
[----:B------:R-:W-:Y:S01]  /*5b60*/  FMUL.FTZ R9, R31, R7 ;  /* 0x000000071f097220 */ /* 0x000fe20000410000 */
[----:B------:R-:W-:Y:S03]  /*5b70*/  F2FP.F16.F32.PACK_AB R7, R15, R14 ;  /* 0x0000000e0f07723e */ /* 0x000fe600000000ff */
[----:B------:R-:W-:Y:S01]  /*5b80*/  STS [R6+0x10000], R12 ;  /* 0x0100000c06007388 */ /* 0x000fe20000000800 */
[----:B------:R-:W-:Y:S02]  /*5b90*/  LOP3.LUT R168, R0, 0x8, RZ, 0xc0, !PT ;  /* 0x0000000800a87812 */ /* 0x000fe400078ec0ff */
[----:B------:R-:W-:Y:S02]  /*5ba0*/  F2FP.F16.F32.PACK_AB R9, R9, R30 ;  /* 0x0000001e0909723e */ /* 0x000fe400000000ff */
[----:B------:R-:W-:Y:S01]  /*5bb0*/  STS [R6+0x10400], R7 ;  /* 0x0104000706007388 */ /* 0x000fe20000000800 */
[----:B------:R-:W-:Y:S04]  /*5bc0*/  LOP3.LUT R0, R168, 0x10, R230, 0xf8, !PT ;  /* 0x00000010a8007812 */ /* 0x000fe800078ef8e6 */
[----:B------:R-:W-:Y:S01]  /*5bd0*/  STS [R4+-0x4000], R21 ;  /* 0xffc0001504007388 */ /* 0x000fe20000000800 */
[--C-:B------:R-:W-:Y:S04]  /*5be0*/  LOP3.LUT R0, R0, 0xc0, R231.reuse, 0xf8, !PT ;  /* 0x000000c000007812 */ /* 0x100fe800078ef8e7 */
[----:B------:R-:W-:Y:S01]  /*5bf0*/  STS [R4+-0x3c00], R18 ;  /* 0xffc4001204007388 */ /* 0x000fe20000000800 */
[----:B------:R-:W-:Y:S04]  /*5c00*/  LOP3.LUT R0, R0, 0x18, R232, 0x78, !PT ;  /* 0x0000001800007812 */ /* 0x000fe800078e78e8 */
[----:B------:R-:W-:Y:S02]  /*5c10*/  LOP3.LUT R0, R0, 0x120, R231, 0xf8, !PT ;  /* 0x0000012000007812 */ /* 0x000fe400078ef8e7 */
[----:B-1----:R-:W-:Y:S02]  /*5c20*/  IADD3 R5, PT, PT, R33, R4, RZ ;  /* 0x0000000421057210 */ /* 0x002fe40007ffe0ff */
[----:B------:R-:W-:Y:S03]  /*5c30*/  LEA R0, R0, UR4, 0x1 ;  /* 0x0000000400007c11 */ /* 0x000fe6000f8e08ff */
        /* <DEDUP_REMOVED lines=88> */
[----:B------:R-:W-:Y:S05]  /*61c0*/  IMAD.X R5, RZ, RZ, ~UR16, P0 ;  /* 0x80000010ff057e24 */ /* 0x000fea00080e06ff */
[----:B------:R-:W-:Y:S02]  /*61d0*/  SHF.R.S64 R7, R6, 0x1f, R5 ;  /* 0x0000001f06077819 */ /* 0x000fe40000001005 */
[----:B------:R-:W-:Y:S04]  /*61e0*/  LOP3.LUT R6, R8, 0x18, R230, 0x78, !PT ;  /* 0x0000001808067812 */ /* 0x000fe800078e78e6 */
        /* <DEDUP_REMOVED lines=13> */
.L_x_373:
        /* <DEDUP_REMOVED lines=68> */
[----:B------:R-:W3:Y:S03]  /*6700*/  LDSM.16.M88.4 R152, [R165+0x11000] ;  /* 0x01100000a598783b */ /* 0x000ee60000000200 */
[C---:B------:R-:W-:Y:S08]  /*6710*/  HMMA.16816.F32 R4, R132.reuse, R156, R4 ;  /* 0x0000009c8404723c */ /* 0x040ff00000001804 */
[C---:B------:R-:W-:Y:S08]  /*6720*/  HMMA.16816.F32 R8, R132.reuse, R158, R8 ;  /* 0x0000009e8408723c */ /* 0x040ff00000001808 */
[C---:B-----5:R-:W-:Y:S08]  /*6730*/  HMMA.16816.F32 R12, R132.reuse, R32, R12 ;  /* 0x00000020840c723c */ /* 0x060ff0000000180c */
[C---:B------:R-:W-:Y:S01]  /*6740*/  HMMA.16816.F32 R16, R132.reuse, R34, R16 ;  /* 0x000000228410723c */ /* 0x040fe20000001810 */
[----:B------:R-:W5:Y:S07]  /*6750*/  LDSM.16.MT88.4 R32, [R0+0xc400] ;  /* 0x00c400000020783b */ /* 0x000f6e0000004200 */
[C---:B------:R-:W-:Y:S08]  /*6760*/  HMMA.16816.F32 R20, R132.reuse, R136, R20 ;  /* 0x000000888414723c */ /* 0x040ff00000001814 */
[----:B------:R-:W-:Y:S01]  /*6770*/  HMMA.16816.F32 R24, R132, R138, R24 ;  /* 0x0000008a8418723c */ /* 0x000fe20000001818 */
[----:B------:R-:W-:Y:S04]  /*6780*/  LDSM.16.MT88.4 R136, [R0+0xa800] ;  /* 0x00a800000088783b */ /* 0x000fe80000004200 */
[----:B------:R-:W-:Y:S03]  /*6790*/  LDSM.16.M88.4 R132, [R164+0x2000] ;  /* 0x00200000a484783b */ /* 0x000fe60000000200 */
[C---:B-1----:R-:W-:Y:S08]  /*67a0*/  HMMA.16816.F32 R4, R140.reuse, R148, R4 ;  /* 0x000000948c04723c */ /* 0x042ff00000001804 */
[C---:B------:R-:W-:Y:S08]  /*67b0*/  HMMA.16816.F32 R8, R140.reuse, R150, R8 ;  /* 0x000000968c08723c */ /* 0x040ff00000001808 */
[C---:B---3--:R-:W-:Y:S08]  /*67c0*/  HMMA.16816.F32 R12, R140.reuse, R28, R12 ;  /* 0x0000001c8c0c723c */ /* 0x048ff0000000180c */
[C---:B------:R-:W-:Y:S01]  /*67d0*/  HMMA.16816.F32 R16, R140.reuse, R30, R16 ;  /* 0x0000001e8c10723c */ /* 0x040fe20000001810 */
[----:B------:R-:W1:Y:S07]  /*67e0*/  LDSM.16.MT88.4 R28, [R0+0xe400] ;  /* 0x00e40000001c783b */ /* 0x000e6e0000004200 */
[C---:B------:R-:W-:Y:S08]  /*67f0*/  HMMA.16816.F32 R20, R140.reuse, R144, R20 ;  /* 0x000000908c14723c */ /* 0x040ff00000001814 */
[----:B------:R-:W-:Y:S01]  /*6800*/  HMMA.16816.F32 R24, R140, R146, R24 ;  /* 0x000000928c18723c */ /* 0x000fe20000001818 */
[----:B------:R-:W-:Y:S07]  /*6810*/  LDSM.16.MT88.4 R140, [R0+0xac00] ;  /* 0x00ac0000008c783b */ /* 0x000fee0000004200 */
        /* <DEDUP_REMOVED lines=18> */
[C---:B------:R-:W-:Y:S05]  /*6940*/  HMMA.16816.F32 R4, R132.reuse, R136, R4 ;  /* 0x000000888404723c */ /* 0x040fea0000001804 */
[C---:B------:R-:W-:Y:S03]  /*6950*/  LEA R152, P0, R169.reuse, R150, 0x5 ;  /* 0x00000096a9987211 */ /* 0x040fe600078028ff */
[C---:B------:R-:W-:Y:S01]  /*6960*/  HMMA.16816.F32 R8, R132.reuse, R138, R8 ;  /* 0x0000008a8408723c */ /* 0x040fe20000001808 */
[----:B------:R-:W5:Y:S02]  /*6970*/  LDSM.16.M88.4 R136, [R166+0x2000] ;  /* 0x00200000a688783b */ /* 0x000f640000000200 */
[C---:B------:R-:W-:Y:S03]  /*6980*/  LEA.HI.X.SX32 R153, R169.reuse, R151, 0x5, P0 ;  /* 0x00000097a9997211 */ /* 0x040fe600000f2eff */
[C---:B------:R-:W-:Y:S02]  /*6990*/  IMAD.WIDE R154, R169.reuse, -0xc0, R152 ;  /* 0xffffff40a99a7825 */ /* 0x040fe400078e0298 */
[C---:B---3--:R-:W-:Y:S03]  /*69a0*/  HMMA.16816.F32 R12, R132.reuse, R32, R12 ;  /* 0x00000020840c723c */ /* 0x048fe6000000180c */
[C---:B------:R-:W-:Y:S05]  /*69b0*/  LEA R148, P0, R169.reuse, R154, 0x5 ;  /* 0x0000009aa9947211 */ /* 0x040fea00078028ff */
[C---:B------:R-:W-:Y:S01]  /*69c0*/  HMMA.16816.F32 R16, R132.reuse, R34, R16 ;  /* 0x000000228410723c */ /* 0x040fe20000001810 */
[----:B------:R-:W3:Y:S02]  /*69d0*/  LDSM.16.MT88.4 R32, [R0+0xcc00] ;  /* 0x00cc00000020783b */ /* 0x000ee40000004200 */
        /* <DEDUP_REMOVED lines=9> */
[C---:B-----5:R-:W-:Y:S05]  /*6a70*/  HMMA.16816.F32 R4, R136.reuse, R140, R4 ;  /* 0x0000008c8804723c */ /* 0x060fea0000001804 */
[C---:B------:R-:W-:Y:S02]  /*6a80*/  LEA.HI.X.SX32 R135, R169.reuse, R145, 0x5, P0 ;  /* 0x00000091a9877211 */ /* 0x040fe400000f2eff */
[C---:B------:R-:W-:Y:S01]  /*6a90*/  LEA R132, P0, R169.reuse, R134, 0x5 ;  /* 0x00000086a9847211 */ /* 0x040fe200078028ff */
[C---:B------:R-:W-:Y:S03]  /*6aa0*/  HMMA.16816.F32 R8, R136.reuse, R142, R8 ;  /* 0x0000008e8808723c */ /* 0x040fe60000001808 */
[C---:B------:R-:W-:Y:S02]  /*6ab0*/  LEA.HI.X.SX32 R133, R169.reuse, R135, 0x5, P0 ;  /* 0x00000087a9857211 */ /* 0x040fe400000f2eff */
[----:B------:R-:W-:Y:S02]  /*6ac0*/  LEA R140, P0, R169, R132, 0x5 ;  /* 0x00000084a98c7211 */ /* 0x000fe400078028ff */
[----:B-1----:R-:W-:Y:S01]  /*6ad0*/  @P5 LOP3.LUT R0, R223, 0x10, RZ, 0xc0, !PT ;  /* 0x00000010df005812 */ /* 0x002fe200078ec0ff */
[C---:B---3--:R-:W-:Y:S03]  /*6ae0*/  HMMA.16816.F32 R12, R136.reuse, R32, R12 ;  /* 0x00000020880c723c */ /* 0x048fe6000000180c */
        /* <DEDUP_REMOVED lines=305> */
.L_x_375:
        /* <DEDUP_REMOVED lines=13> */
.L_x_376:
[----:B------:R-:W1:Y:S01]  /*7ed0*/  LDCU.64 UR8, c[0x0][0x5c8] ;  /* 0x0000b900ff0877ac */ /* 0x000e620008000a00 */
[----:B------:R-:W-:-:S04]  /*7ee0*/  UIADD3 UR5, UPT, UPT, UR44, UR45, URZ ;  /* 0x0000002d2c057290 */ /* 0x000fc8000fffe0ff */
[----:B-1----:R-:W-:Y:S02]  /*7ef0*/  UIMAD.WIDE.U32 UR20, UR5, UR8, URZ ;  /* 0x00000008051472a5 */ /* 0x002fe4000f8e00ff */
[----:B------:R-:W-:-:S04]  /*7f00*/  UIMAD UR5, UR5, UR9, URZ ;  /* 0x00000009050572a4 */ /* 0x000fc8000f8e02ff */
[----:B------:R-:W-:-:S06]  /*7f10*/  UIADD3 UR5, UPT, UPT, UR21, UR5, URZ ;  /* 0x0000000515057290 */ /* 0x000fcc000fffe0ff */
[----:B------:R-:W-:-:S07]  /*7f20*/  MOV R23, UR5 ;  /* 0x0000000500177c02 */ /* 0x000fce0008000f00 */
.L_x_377:
[----:B------:R-:W-:Y:S01]  /*7f30*/  BAR.SYNC.DEFER_BLOCKING 0x0 ;  /* 0x0000000000007b1d */ /* 0x000fe20000010000 */
[--C-:B------:R-:W-:Y:S01]  /*7f40*/  LOP3.LUT R0, R0, 0xd8, R167.reuse, 0x78, !PT ;  /* 0x000000d800007812 */ /* 0x100fe200078e78a7 */
[----:B------:R-:W-:Y:S01]  /*7f50*/  USHF.L.U32 UR5, UR39, 0x7, URZ ;  /* 0x0000000727057899 */ /* 0x000fe200080006ff */
[----:B------:R-:W-:Y:S01]  /*7f60*/  SHF.R.U32.HI R230, RZ, 0x2, R230 ;  /* 0x00000002ffe67819 */ /* 0x000fe200000116e6 */
[----:B------:R-:W-:Y:S01]  /*7f70*/  USHF.L.U32 UR15, UR39, 0x7, URZ ;  /* 0x00000007270f7899 */ /* 0x000fe200080006ff */
[--C-:B------:R-:W-:Y:S01]  /*7f80*/  LOP3.LUT R0, R0, 0x1f20, R167.reuse, 0xf8, !PT ;  /* 0x00001f2000007812 */ /* 0x100fe200078ef8a7 */
[----:B------:R-:W-:Y:S02]  /*7f90*/  UIMAD.WIDE.U32 UR22, UR5, UR10, URZ ;  /* 0x0000000a051672a5 */ /* 0x000fe4000f8e00ff */
[----:B------:R-:W1:Y:S01]  /*7fa0*/  LDC.64 R8, c[0x0][0x5d8] ;  /* 0x00017600ff087b82 */ /* 0x000e620000000a00 */
[----:B------:R-:W-:Y:S01]  /*7fb0*/  USHF.R.S32.HI UR16, URZ, 0x1f, UR5 ;  /* 0x0000001fff107899 */ /* 0x000fe20008011405 */
[----:B------:R-:W-:Y:S01]  /*7fc0*/  LEA R0, R0, UR4, 0x1 ;  /* 0x0000000400007c11 */ /* 0x000fe2000f8e08ff */
[----:B------:R-:W-:Y:S01]  /*7fd0*/  UIADD3 UR38, UPT, UPT, -UR15, UR38, URZ ;  /* 0x000000260f267290 */ /* 0x000fe2000fffe1ff */
[C---:B------:R-:W-:Y:S01]  /*7fe0*/  VIADD R5, R230.reuse, 0x40 ;  /* 0x00000040e6057836 */ /* 0x040fe20000000000 */
[----:B------:R-:W-:Y:S01]  /*7ff0*/  UIMAD UR14, UR16, UR10, URZ ;  /* 0x0000000a100e72a4 */ /* 0x000fe2000f8e02ff */
[----:B------:R-:W-:Y:S01]  /*8000*/  IMAD.U32 R2, RZ, RZ, UR22 ;  /* 0x00000016ff027e24 */ /* 0x000fe2000f8e00ff */
[----:B------:R-:W-:Y:S01]  /*8010*/  BSSY.RECONVERGENT B0, `(.L_x_378) ;  /* 0x0000026000007945 */ /* 0x000fe20003800200 */
[----:B------:R-:W2:Y:S01]  /*8020*/  LDC.64 R58, c[0x0][0x5e0] ;  /* 0x00017800ff3a7b82 */ /* 0x000ea20000000a00 */
[----:B------:R-:W-:Y:S01]  /*8030*/  UIMAD UR14, UR5, UR11, UR14 ;  /* 0x0000000b050e72a4 */ /* 0x000fe2000f8e020e */
[----:B------:R-:W-:Y:S01]  /*8040*/  ISETP.GE.AND P1, PT, R230, UR38, PT ;  /* 0x00000026e6007c0c */ /* 0x000fe2000bf26270 */
[----:B------:R-:W-:Y:S01]  /*8050*/  IMAD.U32 R3, RZ, RZ, UR23 ;  /* 0x00000017ff037e24 */ /* 0x000fe2000f8e00ff */
[----:B------:R-:W-:Y:S01]  /*8060*/  LOP3.LUT R4, R2, 0x18, R167, 0xf8, !PT ;  /* 0x0000001802047812 */ /* 0x000fe200078ef8a7 */
[----:B------:R-:W-:Y:S01]  /*8070*/  IMAD.U32 R56, RZ, RZ, UR8 ;  /* 0x00000008ff387e24 */ /* 0x000fe2000f8e00ff */
[----:B------:R-:W-:-:S02]  /*8080*/  ISETP.GE.AND P2, PT, R5, UR38, PT ;  /* 0x0000002605007c0c */ /* 0x000fc4000bf46270 */
[----:B------:R-:W-:Y:S01]  /*8090*/  IADD3 R2, P0, PT, R4, UR18, RZ ;  /* 0x0000001204027c10 */ /* 0x000fe2000ff1e0ff */
[----:B------:R3:W4:Y:S01]  /*80a0*/  LDS.128 R28, [R0+0xa000] ;  /* 0x00a00000001c7984 */ /* 0x0007220000000c00 */
[----:B------:R-:W-:Y:S01]  /*80b0*/  IMAD.U32 R4, RZ, RZ, UR14 ;  /* 0x0000000eff047e24 */ /* 0x000fe2000f8e00ff */
[----:B------:R-:W-:Y:S02]  /*80c0*/  LOP3.LUT R167, R167, 0x18, RZ, 0xc0, !PT ;  /* 0x00000018a7a77812 */ /* 0x000fe400078ec0ff */
[----:B------:R3:W2:Y:S02]  /*80d0*/  LDS.128 R24, [R0+0xc000] ;  /* 0x00c0000000187984 */ /* 0x0006a40000000c00 */
[----:B------:R-:W-:Y:S02]  /*80e0*/  IADD3.X R3, PT, PT, R3, UR17, R4, P0, !PT ;  /* 0x0000001103037c10 */ /* 0x000fe400087fe404 */
[----:B------:R3:W2:Y:S01]  /*80f0*/  LDS.128 R40, [R0+0xf000] ;  /* 0x00f0000000287984 */ /* 0x0006a20000000c00 */
[----:B------:R-:W-:Y:S01]  /*8100*/  IADD3 R21, P0, PT, R230, 0x40, RZ ;  /* 0x00000040e6157810 */ /* 0x000fe20007f1e0ff */
[----:B-1----:R-:W-:-:S02]  /*8110*/  IMAD.WIDE.U32 R6, R8, UR25, R2 ;  /* 0x0000001908067c25 */ /* 0x002fc4000f8e0002 */
[----:B------:R3:W1:Y:S02]  /*8120*/  LDS.128 R52, [R0+0x10000] ;  /* 0x0100000000347984 */ /* 0x0006640000000c00 */
[----:B------:R-:W-:Y:S02]  /*8130*/  IMAD.X R22, RZ, RZ, RZ, P0 ;  /* 0x000000ffff167224 */ /* 0x000fe400000e06ff */
[----:B------:R3:W1:Y:S01]  /*8140*/  LDS.128 R36, [R0+0x11000] ;  /* 0x0110000000247984 */ /* 0x0006620000000c00 */
[----:B------:R-:W-:-:S03]  /*8150*/  IMAD R20, R9, UR25, R7 ;  /* 0x0000001909147c24 */ /* 0x000fc6000f8e0207 */
[----:B------:R3:W1:Y:S04]  /*8160*/  LDS.128 R48, [R0+0x12000] ;  /* 0x0120000000307984 */ /* 0x0006680000000c00 */
[----:B------:R3:W1:Y:S04]  /*8170*/  LDS.128 R32, [R0+0x13000] ;  /* 0x0130000000207984 */ /* 0x0006680000000c00 */
[----:B------:R3:W1:Y:S01]  /*8180*/  LDS.128 R44, [R0+0x14000] ;  /* 0x01400000002c7984 */ /* 0x0006620000000c00 */
[----:B--2-4-:R-:W-:Y:S05]  /*8190*/  @P1 BRA `(.L_x_379) ;  /* 0x0000000000341947 */ /* 0x014fea0003800000 */
[----:B------:R-:W2:Y:S01]  /*81a0*/  LDS.128 R12, [R0+0xb000] ;  /* 0x00b00000000c7984 */ /* 0x000ea20000000c00 */
[----:B------:R-:W4:Y:S01]  /*81b0*/  LDCU.64 UR14, c[0x0][0x560] ;  /* 0x0000ac00ff0e77ac */ /* 0x000f220008000a00 */
[----:B------:R-:W-:Y:S02]  /*81c0*/  MOV R2, R6 ;  /* 0x0000000600027202 */ /* 0x000fe40000000f00 */
[----:B------:R-:W5:Y:S01]  /*81d0*/  LDS.128 R8, [R0+0x9000] ;  /* 0x0090000000087984 */ /* 0x000f620000000c00 */
[----:B------:R-:W-:-:S03]  /*81e0*/  MOV R3, R20 ;  /* 0x0000001400037202 */ /* 0x000fc60000000f00 */
[----:B------:R-:W3:Y:S01]  /*81f0*/  LDS.128 R16, [R0+0xd000] ;  /* 0x00d0000000107984 */ /* 0x000ee20000000c00 */
[----:B------:R-:W-:-:S04]  /*8200*/  IMAD.WIDE.U32 R4, R230, UR10, R2 ;  /* 0x0000000ae6047c25 */ /* 0x000fc8000f8e0002 */
[----:B------:R-:W-:Y:S01]  /*8210*/  IMAD R3, R230, UR11, R5 ;  /* 0x0000000be6037c24 */ /* 0x000fe2000f8e0205 */
[----:B----4-:R-:W-:-:S04]  /*8220*/  LEA R2, P0, R4, UR14, 0x1 ;  /* 0x0000000e04027c11 */ /* 0x010fc8000f8008ff */
[----:B------:R-:W-:-:S05]  /*8230*/  LEA.HI.X R3, R4, UR15, R3, 0x1, P0 ;  /* 0x0000000f04037c11 */ /* 0x000fca00080f0c03 */
[----:B--2---:R2:W-:Y:S04]  /*8240*/  STG.E.128 desc[UR36][R2.64+0x40], R12 ;  /* 0x0000400c02007986 */ /* 0x0045e8000c101d24 */
[----:B-----5:R2:W-:Y:S04]  /*8250*/  STG.E.128 desc[UR36][R2.64], R8 ;  /* 0x0000000802007986 */ /* 0x0205e8000c101d24 */
[----:B---3--:R2:W-:Y:S02]  /*8260*/  STG.E.128 desc[UR36][R2.64+0x80], R16 ;  /* 0x0000801002007986 */ /* 0x0085e4000c101d24 */
.L_x_379:
[----:B------:R-:W-:Y:S05]  /*8270*/  BSYNC.RECONVERGENT B0 ;  /* 0x0000000000007941 */ /* 0x000fea0003800200 */
.L_x_378:
[----:B--2---:R2:W4:Y:S01]  /*8280*/  LDS.128 R8, [R0+0xe000] ;  /* 0x00e0000000087984 */ /* 0x0045220000000c00 */
[----:B------:R-:W-:Y:S04]  /*8290*/  BSSY.RECONVERGENT B0, `(.L_x_380) ;  /* 0x000000e000007945 */ /* 0x000fe80003800200 */
[----:B------:R-:W-:Y:S05]  /*82a0*/  @P2 BRA `(.L_x_381) ;  /* 0x0000000000302947 */ /* 0x000fea0003800000 */
[----:B------:R-:W5:Y:S01]  /*82b0*/  LDCU.64 UR14, c[0x0][0x560] ;  /* 0x0000ac00ff0e77ac */ /* 0x000f620008000a00 */
[----:B------:R-:W-:Y:S01]  /*82c0*/  MOV R2, R6 ;  /* 0x0000000600027202 */ /* 0x000fe20000000f00 */
[----:B--23--:R-:W-:Y:S01]  /*82d0*/  IMAD R0, R22, UR10, RZ ;  /* 0x0000000a16007c24 */ /* 0x00cfe2000f8e02ff */
[----:B------:R-:W-:-:S03]  /*82e0*/  MOV R3, R20 ;  /* 0x0000001400037202 */ /* 0x000fc60000000f00 */
[C---:B------:R-:W-:Y:S02]  /*82f0*/  IMAD R0, R21.reuse, UR11, R0 ;  /* 0x0000000b15007c24 */ /* 0x040fe4000f8e0200 */
[----:B------:R-:W-:-:S05]  /*8300*/  IMAD.WIDE.U32 R4, R21, UR10, R2 ;  /* 0x0000000a15047c25 */ /* 0x000fca000f8e0002 */
[----:B------:R-:W-:Y:S02]  /*8310*/  IADD3 R0, PT, PT, R0, R5, RZ ;  /* 0x0000000500007210 */ /* 0x000fe40007ffe0ff */
[----:B-----5:R-:W-:-:S04]  /*8320*/  LEA R2, P0, R4, UR14, 0x1 ;  /* 0x0000000e04027c11 */ /* 0x020fc8000f8008ff */
[----:B------:R-:W-:-:S05]  /*8330*/  LEA.HI.X R3, R4, UR15, R0, 0x1, P0 ;  /* 0x0000000f04037c11 */ /* 0x000fca00080f0c00 */
[----:B------:R2:W-:Y:S04]  /*8340*/  STG.E.128 desc[UR36][R2.64], R28 ;  /* 0x0000001c02007986 */ /* 0x0005e8000c101d24 */
[----:B------:R2:W-:Y:S04]  /*8350*/  STG.E.128 desc[UR36][R2.64+0x40], R24 ;  /* 0x0000401802007986 */ /* 0x0005e8000c101d24 */
[----:B----4-:R2:W-:Y:S02]  /*8360*/  STG.E.128 desc[UR36][R2.64+0x80], R8 ;  /* 0x0000800802007986 */ /* 0x0105e4000c101d24 */
.L_x_381:
[----:B------:R-:W-:Y:S05]  /*8370*/  BSYNC.RECONVERGENT B0 ;  /* 0x0000000000007941 */ /* 0x000fea0003800200 */
.L_x_380:
        /* <DEDUP_REMOVED lines=9> */
[----:B---3--:R-:W-:Y:S01]  /*8410*/  IMAD R0, R59, UR25, R5 ;  /* 0x000000193b007c24 */ /* 0x008fe2000f8e0205 */
        /* <DEDUP_REMOVED lines=11> */
.L_x_383:
[----:B------:R-:W-:Y:S05]  /*84d0*/  BSYNC.RECONVERGENT B0 ;  /* 0x0000000000007941 */ /* 0x000fea0003800200 */
.L_x_382:
        /* <DEDUP_REMOVED lines=10> */
[----:B-1----:R3:W-:Y:S04]  /*8580*/  STG.E.128 desc[UR36][R2.64], R52 ;  /* 0x0000003402007986 */ /* 0x0027e8000c101d24 */
[----:B------:R3:W-:Y:S04]  /*8590*/  STG.E.128 desc[UR36][R2.64+0x40], R48 ;  /* 0x0000403002007986 */ /* 0x0007e8000c101d24 */
[----:B------:R3:W-:Y:S02]  /*85a0*/  STG.E.128 desc[UR36][R2.64+0x80], R44 ;  /* 0x0000802c02007986 */ /* 0x0007e4000c101d24 */
.L_x_371:
[----:B------:R-:W-:Y:S05]  /*85b0*/  BSYNC.RECONVERGENT B1 ;  /* 0x0000000000017941 */ /* 0x000fea0003800200 */
.L_x_349:
        /* <DEDUP_REMOVED lines=11> */
.L_x_385:
        /* <DEDUP_REMOVED lines=9> */
.L_x_885:


//--------------------- .text._ZN5flash44flash_bwd_dq_dk_dv_loop_seqk_parallel_kernelI23Flash_bwd_kernel_traitsILi96ELi64ELi128ELi8ELi2ELi4ELi4ELb1ELb0EN7cutlass6half_tE19Flash_kernel_traitsILi96ELi64ELi128ELi8ES3_EELb1ELb1ELb0ELb1ELb0ELb0ELb0EEEvNS_16Flash_bwd_paramsE --------------------------
	.section	.text._ZN5flash44flash_bwd_dq_dk_dv_loop_seqk_parallel_kernelI23Flash_bwd_kernel_traitsILi96ELi64ELi128ELi8ELi2ELi4ELi4ELb1ELb0EN7cutlass6half_tE19Flash_kernel_traitsILi96ELi64ELi128ELi8ES3_EELb1ELb1ELb0ELb1ELb0ELb0ELb0EEEvNS_16Flash_bwd_paramsE,"ax",@progbits
	.align	128
        .global         _ZN5flash44flash_bwd_dq_dk_dv_loop_seqk_parallel_kernelI23Flash_bwd_kernel_traitsILi96ELi64ELi128ELi8ELi2ELi4ELi4ELb1ELb0EN7cutlass6half_tE19Flash_kernel_traitsILi96ELi64ELi128ELi8ES3_EELb1ELb1ELb0ELb1ELb0ELb0ELb0EEEvNS_16Flash_bwd_paramsE
        .type           _ZN5flash44flash_bwd_dq_dk_dv_loop_seqk_parallel_kernelI23Flash_bwd_kernel_traitsILi96ELi64ELi128ELi8ELi2ELi4ELi4ELb1ELb0EN7cutlass6half_tE19Flash_kernel_traitsILi96ELi64ELi128ELi8ES3_EELb1ELb1ELb0ELb1ELb0ELb0ELb0EEEvNS_16Flash_bwd_paramsE,@function
        .size           _ZN5flash44flash_bwd_dq_dk_dv_loop_seqk_parallel_kernelI23Flash_bwd_kernel_traitsILi96ELi64ELi128ELi8ELi2ELi4ELi4ELb1ELb0EN7cutlass6half_tE19Flash_kernel_traitsILi96ELi64ELi128ELi8ES3_EELb1ELb1ELb0ELb1ELb0ELb0ELb0EEEvNS_16Flash_bwd_paramsE,(.L_x_886 - _ZN5flash44flash_bwd_dq_dk_dv_loop_seqk_parallel_kernelI23Flash_bwd_kernel_traitsILi96ELi64ELi128ELi8ELi2ELi4ELi4ELb1ELb0EN7cutlass6half_tE19Flash_kernel_traitsILi96ELi64ELi128ELi8ES3_EELb1ELb1ELb0ELb1ELb0ELb0ELb0EEEvNS_16Flash_bwd_paramsE)
        .other          _ZN5flash44flash_bwd_dq_dk_dv_loop_seqk_parallel_kernelI23Flash_bwd_kernel_traitsILi96ELi64ELi128ELi8ELi2ELi4ELi4ELb1ELb0EN7cutlass6half_tE19Flash_kernel_traitsILi96ELi64ELi128ELi8ES3_EELb1ELb1ELb0ELb1ELb0ELb0ELb0EEEvNS_16Flash_bwd_paramsE,@"STO_CUDA_ENTRY STV_DEFAULT"
_ZN5flash44flash_bwd_dq_dk_dv_loop_seqk_parallel_kernelI23Flash_bwd_kernel_traitsILi96ELi64ELi128ELi8ELi2ELi4ELi4ELb1ELb0EN7cutlass6half_tE19Flash_kernel_traitsILi96ELi64ELi128ELi8ES3_EELb1ELb1ELb0ELb1ELb0ELb0ELb0EEEvNS_16Flash_bwd_paramsE:
.text._ZN5flash44flash_bwd_dq_dk_dv_loop_seqk_parallel_kernelI23Flash_bwd_kernel_traitsILi96ELi64ELi128ELi8ELi2ELi4ELi4ELb1ELb0EN7cutlass6half_tE19Flash_kernel_traitsILi96ELi64ELi128ELi8ES3_EELb1ELb1ELb0ELb1ELb0ELb0ELb0EEEvNS_16Flash_bwd_paramsE:
        /* <DEDUP_REMOVED lines=50> */
.L_x_444:
        /* <DEDUP_REMOVED lines=52> */
.L_x_386:
        /* <DEDUP_REMOVED lines=34> */
.L_x_388:
[----:B------:R-:W1:Y:S01]  /*0880*/  LDCU.64 UR16, c[0x0][0x3b8] ;  /* 0x00007700ff1077ac */ /* 0x000e620008000a00 */
[----:B------:R-:W-:-:S04]  /*0890*/  UIADD3 UR8, UPT, UPT, UR45, UR47, URZ ;  /* 0x0000002f2d087290 */ /* 0x000fc8000fffe0ff */
[----:B-1----:R-:W-:Y:S02]  /*08a0*/  UIMAD.WIDE.U32 UR56, UR8, UR16, URZ ;  /* 0x00000010083872a5 */ /* 0x002fe4000f8e00ff */
[----:B------:R-:W-:-:S04]  /*08b0*/  UIMAD UR8, UR8, UR17, URZ ;  /* 0x00000011080872a4 */ /* 0x000fc8000f8e02ff */
[----:B------:R-:W-:-:S06]  /*08c0*/  UIADD3 UR8, UPT, UPT, UR57, UR8, URZ ;  /* 0x0000000839087290 */ /* 0x000fcc000fffe0ff */
[----:B------:R-:W-:Y:S02]  /*08d0*/  MOV R18, UR8 ;  /* 0x0000000800127c02 */ /* 0x000fe40008000f00 */
.L_x_389:
        /* <DEDUP_REMOVED lines=43> */
.L_x_390:
[----:B------:R-:W1:Y:S01]  /*0b90*/  LDCU.64 UR14, c[0x0][0x3c0] ;  /* 0x00007800ff0e77ac */ /* 0x000e620008000a00 */
[----:B------:R-:W-:-:S04]  /*0ba0*/  UIADD3 UR8, UPT, UPT, UR45, UR47, URZ ;  /* 0x0000002f2d087290 */ /* 0x000fc8000fffe0ff */
[----:B-1----:R-:W-:Y:S02]  /*0bb0*/  UIMAD.WIDE.U32 UR58, UR8, UR14, URZ ;  /* 0x0000000e083a72a5 */ /* 0x002fe4000f8e00ff */
[----:B------:R-:W-:-:S04]  /*0bc0*/  UIMAD UR8, UR8, UR15, URZ ;  /* 0x0000000f080872a4 */ /* 0x000fc8000f8e02ff */
[----:B------:R-:W-:-:S06]  /*0bd0*/  UIADD3 UR8, UPT, UPT, UR59, UR8, URZ ;  /* 0x000000083b087290 */ /* 0x000fcc000fffe0ff */
[----:B------:R-:W-:-:S07]  /*0be0*/  MOV R16, UR8 ;  /* 0x0000000800107c02 */ /* 0x000fce0008000f00 */
.L_x_391:
        /* <DEDUP_REMOVED lines=27> */
.L_x_392:
[----:B------:R-:W-:Y:S02]  /*0da0*/  UIMAD.WIDE.U32 UR60, UR52, UR12, URZ ;  /* 0x0000000c343c72a5 */ /* 0x000fe4000f8e00ff */
[----:B------:R-:W-:-:S04]  /*0db0*/  UIMAD UR8, UR53, UR12, URZ ;  /* 0x0000000c350872a4 */ /* 0x000fc8000f8e02ff */
[----:B------:R-:W-:Y:S02]  /*0dc0*/  UIADD3 UR8, UPT, UPT, UR61, UR8, URZ ;  /* 0x000000083d087290 */ /* 0x000fe4000fffe0ff */
.L_x_393:
        /* <DEDUP_REMOVED lines=20> */
.L_x_394:
[----:B------:R-:W1:Y:S01]  /*0f10*/  LDCU UR62, c[0x0][0x434] ;  /* 0x00008680ff3e77ac */ /* 0x000e620008000800 */
[----:B------:R-:W-:-:S04]  /*0f20*/  UIMAD UR10, UR30, UR49, UR29 ;  /* 0x000000311e0a72a4 */ /* 0x000fc8000f8e021d */
[----:B-1----:R-:W-:Y:S02]  /*0f30*/  UIMAD UR62, UR10, UR62, URZ ;  /* 0x0000003e0a3e72a4 */ /* 0x002fe4000f8e02ff */
.L_x_395:
        /* <DEDUP_REMOVED lines=11> */
.L_x_396:
[----:B------:R-:W1:Y:S01]  /*0ff0*/  LDCU UR61, c[0x0][0x444] ;  /* 0x00008880ff3d77ac */ /* 0x000e620008000800 */
[----:B------:R-:W-:-:S04]  /*1000*/  UIMAD UR10, UR30, UR49, UR29 ;  /* 0x000000311e0a72a4 */ /* 0x000fc8000f8e021d */
[----:B-1----:R-:W-:-:S12]  /*1010*/  UIMAD UR61, UR10, UR61, URZ ;  /* 0x0000003d0a3d72a4 */ /* 0x002fd8000f8e02ff */
.L_x_397:
        /* <DEDUP_REMOVED lines=99> */
.L_x_399:
[----:B------:R-:W1:Y:S01]  /*1650*/  LDCU.64 UR10, c[0x0][0x5c0] ;  /* 0x0000b800ff0a77ac */ /* 0x000e620008000a00 */
[----:B------:R-:W-:-:S04]  /*1660*/  UIADD3 UR8, UPT, UPT, UR45, UR47, URZ ;  /* 0x0000002f2d087290 */ /* 0x000fc8000fffe0ff */
[----:B-1----:R-:W-:Y:S02]  /*1670*/  UIMAD.WIDE.U32 UR16, UR8, UR10, URZ ;  /* 0x0000000a081072a5 */ /* 0x002fe4000f8e00ff */
[----:B------:R-:W-:-:S04]  /*1680*/  UIMAD UR8, UR8, UR11, URZ ;  /* 0x0000000b080872a4 */ /* 0x000fc8000f8e02ff */
[----:B------:R-:W-:-:S06]  /*1690*/  UIADD3 UR8, UPT, UPT, UR17, UR8, URZ ;  /* 0x0000000811087290 */ /* 0x000fcc000fffe0ff */
[----:B------:R-:W-:Y:S02]  /*16a0*/  MOV R0, UR8 ;  /* 0x0000000800007c02 */ /* 0x000fe40008000f00 */
.L_x_400:
        /* <DEDUP_REMOVED lines=13> */
.L_x_401:
[----:B------:R-:W1:Y:S01]  /*1780*/  LDCU.64 UR8, c[0x0][0x5c8] ;  /* 0x0000b900ff0877ac */ /* 0x000e620008000a00 */
[----:B------:R-:W-:-:S04]  /*1790*/  UIADD3 UR45, UPT, UPT, UR45, UR47, URZ ;  /* 0x0000002f2d2d7290 */ /* 0x000fc8000fffe0ff */
[----:B-1----:R-:W-:Y:S02]  /*17a0*/  UIMAD.WIDE.U32 UR14, UR45, UR8, URZ ;  /* 0x000000082d0e72a5 */ /* 0x002fe4000f8e00ff */
[----:B------:R-:W-:-:S04]  /*17b0*/  UIMAD UR45, UR45, UR9, URZ ;  /* 0x000000092d2d72a4 */ /* 0x000fc8000f8e02ff */
[----:B------:R-:W-:-:S06]  /*17c0*/  UIADD3 UR45, UPT, UPT, UR15, UR45, URZ ;  /* 0x0000002d0f2d7290 */ /* 0x000fcc000fffe0ff */
[----:B------:R-:W-:-:S07]  /*17d0*/  MOV R10, UR45 ;  /* 0x0000002d000a7c02 */ /* 0x000fce0008000f00 */
.L_x_402:
        /* <DEDUP_REMOVED lines=30> */
.L_x_404:
[----:B------:R-:W-:Y:S05]  /*19c0*/  BSYNC.RECONVERGENT B0 ;  /* 0x0000000000007941 */ /* 0x000fea0003800200 */
.L_x_403:
        /* <DEDUP_REMOVED lines=17> */
.L_x_406:
[----:B------:R-:W-:Y:S05]  /*1ae0*/  BSYNC.RECONVERGENT B0 ;  /* 0x0000000000007941 */ /* 0x000fea0003800200 */
.L_x_405:
        /* <DEDUP_REMOVED lines=27> */
.L_x_408:
[----:B------:R-:W-:Y:S05]  /*1ca0*/  BSYNC.RECONVERGENT B0 ;  /* 0x0000000000007941 */ /* 0x000fea0003800200 */
.L_x_407:
        /* <DEDUP_REMOVED lines=18> */
.L_x_398:
        /* <DEDUP_REMOVED lines=50> */
.L_x_412:
[----:B------:R2:W-:Y:S01]  /*20f0*/  STS.128 [R0+0x13000], RZ ;  /* 0x013000ff00007388 */ /* 0x0005e20000000c00 */
[----:B------:R-:W-:Y:S05]  /*2100*/  BRA `(.L_x_413) ;  /* 0x00000000000c7947 */ /* 0x000fea0003800000 */
.L_x_411:
[----:B------:R1:W-:Y:S04]  /*2110*/  STS.128 [R0+0xf000], RZ ;  /* 0x00f000ff00007388 */ /* 0x0003e80000000c00 */
[----:B------:R1:W-:Y:S04]  /*2120*/  STS.128 [R0+0x11000], RZ ;  /* 0x011000ff00007388 */ /* 0x0003e80000000c00 */
[----:B------:R1:W-:Y:S02]  /*2130*/  STS.128 [R0+0x13000], RZ ;  /* 0x013000ff00007388 */ /* 0x0003e40000000c00 */
.L_x_413:
[----:B------:R-:W-:Y:S05]  /*2140*/  BSYNC.RECONVERGENT B0 ;  /* 0x0000000000007941 */ /* 0x000fea0003800200 */
.L_x_410:
        /* <DEDUP_REMOVED lines=34> */
.L_x_416:
[----:B------:R3:W-:Y:S02]  /*2370*/  STS.128 [R0+0x14000], RZ ;  /* 0x014000ff00007388 */ /* 0x0007e40000000c00 */
.L_x_415:
[----:B------:R-:W-:Y:S05]  /*2380*/  BSYNC.RECONVERGENT B0 ;  /* 0x0000000000007941 */ /* 0x000fea0003800200 */
.L_x_414:
        /* <DEDUP_REMOVED lines=25> */
.L_x_419:
[----:B------:R1:W-:Y:S01]  /*2520*/  STS.128 [R0+0x8000], RZ ;  /* 0x008000ff00007388 */ /* 0x0003e20000000c00 */
[----:B------:R-:W-:Y:S05]  /*2530*/  BRA `(.L_x_420) ;  /* 0x00000000000c7947 */ /* 0x000fea0003800000 */
.L_x_418:
[----:B------:R1:W-:Y:S04]  /*2540*/  STS.128 [R0+0x6000], RZ ;  /* 0x006000ff00007388 */ /* 0x0003e80000000c00 */
[----:B------:R1:W-:Y:S04]  /*2550*/  STS.128 [R0+0x7000], RZ ;  /* 0x007000ff00007388 */ /* 0x0003e80000000c00 */
[----:B------:R1:W-:Y:S02]  /*2560*/  STS.128 [R0+0x8000], RZ ;  /* 0x008000ff00007388 */ /* 0x0003e40000000c00 */
.L_x_420:
[----:B------:R-:W-:Y:S05]  /*2570*/  BSYNC.RECONVERGENT B0 ;  /* 0x0000000000007941 */ /* 0x000fea0003800200 */
.L_x_417:
        /* <DEDUP_REMOVED lines=23> */
.L_x_423:
[----:B------:R1:W-:Y:S01]  /*26f0*/  STS.128 [R237+0x2000], RZ ;  /* 0x002000ffed007388 */ /* 0x0003e20000000c00 */
[----:B------:R-:W-:Y:S05]  /*2700*/  BRA `(.L_x_424) ;  /* 0x00000000000c7947 */ /* 0x000fea0003800000 */
.L_x_422:
[----:B------:R1:W-:Y:S04]  /*2710*/  STS.128 [R237], RZ ;  /* 0x000000ffed007388 */ /* 0x0003e80000000c00 */
[----:B------:R1:W-:Y:S04]  /*2720*/  STS.128 [R237+0x1000], RZ ;  /* 0x001000ffed007388 */ /* 0x0003e80000000c00 */
[----:B------:R1:W-:Y:S02]  /*2730*/  STS.128 [R237+0x2000], RZ ;  /* 0x002000ffed007388 */ /* 0x0003e40000000c00 */
.L_x_424:
[----:B------:R-:W-:Y:S05]  /*2740*/  BSYNC.RECONVERGENT B0 ;  /* 0x0000000000007941 */ /* 0x000fea0003800200 */
.L_x_421:
        /* <DEDUP_REMOVED lines=30> */
[----:B--2---:R2:W-:Y:S04]  /*2930*/  STL [R1+0x18], R5 ;  /* 0x0000180501007387 */ /* 0x0045e80000100800 */
        /* <DEDUP_REMOVED lines=33> */
.L_x_427:
[----:B------:R4:W-:Y:S01]  /*2b50*/  STS.128 [R0+0xd000], RZ ;  /* 0x00d000ff00007388 */ /* 0x0009e20000000c00 */
[----:B------:R-:W-:Y:S05]  /*2b60*/  BRA `(.L_x_428) ;  /* 0x00000000000c7947 */ /* 0x000fea0003800000 */
.L_x_426:
[----:B------:R1:W-:Y:S04]  /*2b70*/  STS.128 [R0+0x9000], RZ ;  /* 0x009000ff00007388 */ /* 0x0003e80000000c00 */
[----:B------:R1:W-:Y:S04]  /*2b80*/  STS.128 [R0+0xb000], RZ ;  /* 0x00b000ff00007388 */ /* 0x0003e80000000c00 */
[----:B------:R1:W-:Y:S02]  /*2b90*/  STS.128 [R0+0xd000], RZ ;  /* 0x00d000ff00007388 */ /* 0x0003e40000000c00 */
.L_x_428:
[----:B------:R-:W-:Y:S05]  /*2ba0*/  BSYNC.RECONVERGENT B0 ;  /* 0x0000000000007941 */ /* 0x000fea0003800200 */
.L_x_425:
        /* <DEDUP_REMOVED lines=33> */
.L_x_431:
[----:B------:R2:W-:Y:S02]  /*2dc0*/  STS.128 [R0+0xe000], RZ ;  /* 0x00e000ff00007388 */ /* 0x0005e40000000c00 */
.L_x_430:
[----:B------:R-:W-:Y:S05]  /*2dd0*/  BSYNC.RECONVERGENT B0 ;  /* 0x0000000000007941 */ /* 0x000fea0003800200 */
.L_x_429:
[----:B------:R-:W5:Y:S01]  /*2de0*/  LDCU.64 UR8, c[0x0][0x538] ;  /* 0x0000a700ff0877ac */ /* 0x000f620008000a00 */
[----:B------:R-:W0:Y:S01]  /*2df0*/  LDGDEPBAR ;  /* 0x00000000000079af */ /* 0x000e220000000000 */
[----:B-12---:R-:W-:Y:S01]  /*2e00*/  IMAD.U32 R2, RZ, RZ, UR29 ;  /* 0x0000001dff027e24 */ /* 0x006fe2000f8e00ff */
[----:B------:R-:W1:Y:S01]  /*2e10*/  LDC.64 R16, c[0x0][0x528] ;  /* 0x00014a00ff107b82 */ /* 0x000e620000000a00 */
[----:B------:R-:W2:Y:S01]  /*2e20*/  S2R R231, SR_TID.X ;  /* 0x0000000000e77919 */ /* 0x000ea20000002100 */
[----:B----4-:R-:W-:Y:S02]  /*2e30*/  IMAD.U32 R0, RZ, RZ, UR42 ;  /* 0x0000002aff007e24 */ /* 0x010fe4000f8e00ff */
[C---:B------:R-:W-:Y:S02]  /*2e40*/  IMAD.SHL.U32 R10, R22.reuse, 0x20, RZ ;  /* 0x00000020160a7824 */ /* 0x040fe400078e00ff */
[C---:B------:R-:W-:Y:S02]  /*2e50*/  IMAD.SHL.U32 R11, R22.reuse, 0x4, RZ ;  /* 0x00000004160b7824 */ /* 0x040fe400078e00ff */
[C---:B---3--:R-:W-:Y:S01]  /*2e60*/  IMAD.SHL.U32 R6, R22.reuse, 0x10, RZ ;  /* 0x0000001016067824 */ /* 0x048fe200078e00ff */
[----:B------:R-:W-:Y:S01]  /*2e70*/  LOP3.LUT R247, R247, 0x1, RZ, 0xc0, !PT ;  /* 0x00000001f7f77812 */ /* 0x000fe200078ec0ff */
[----:B------:R-:W-:Y:S01]  /*2e80*/  IMAD.SHL.U32 R7, R22, 0x2, RZ ;  /* 0x0000000216077824 */ /* 0x000fe200078e00ff */
[----:B------:R-:W-:Y:S01]  /*2e90*/  UIMAD UR49, UR30, UR49, UR29 ;  /* 0x000000311e3172a4 */ /* 0x000fe2000f8e021d */
[----:B------:R-:W3:Y:S01]  /*2ea0*/  LDCU UR15, c[0x0][0x3b0] ;  /* 0x00007600ff0f77ac */ /* 0x000ee20008000800 */
[----:B-----5:R-:W-:Y:S01]  /*2eb0*/  ISETP.NE.U32.AND P1, PT, RZ, UR8, PT ;  /* 0x00000008ff007c0c */ /* 0x020fe2000bf25070 */
[----:B------:R-:W-:-:S03]  /*2ec0*/  UIADD3 UR53, UPT, UPT, UR53, 0x80, -UR44 ;  /* 0x0000008035357890 */ /* 0x000fc6000fffe82c */
[----:B------:R-:W-:Y:S01]  /*2ed0*/  ISETP.NE.AND.EX P1, PT, RZ, UR9, PT, P1 ;  /* 0x00000009ff007c0c */ /* 0x000fe2000bf25310 */
[----:B------:R-:W-:Y:S01]  /*2ee0*/  USHF.L.U32 UR55, UR55, 0x3, URZ ;  /* 0x0000000337377899 */ /* 0x000fe200080006ff */
[----:B------:R-:W-:-:S04]  /*2ef0*/  DEPBAR.LE SB0, 0x1 ;  /* 0x000080400000791a */ /* 0x000fc80000000000 */
[----:B------:R-:W-:Y:S08]  /*2f00*/  BAR.SYNC.DEFER_BLOCKING 0x0 ;  /* 0x0000000000007b1d */ /* 0x000ff00000010000 */
[----:B------:R-:W4:Y:S01]  /*2f10*/  @P1 LDC.64 R4, c[0x0][0x540] ;  /* 0x00015000ff041b82 */ /* 0x000f220000000a00 */
[----:B------:R-:W-:Y:S01]  /*2f20*/  @P1 IMAD.MOV.U32 R3, RZ, RZ, RZ ;  /* 0x000000ffff031224 */ /* 0x000fe200078e00ff */
[----:B------:R-:W-:Y:S01]  /*2f30*/  IADD3 R0, PT, PT, R0, UR44, R246 ;  /* 0x0000002c00007c10 */ /* 0x000fe2000fffe0f6 */
[----:B------:R-:W2:Y:S01]  /*2f40*/  LDCU UR14, c[0x0][0x45c] ;  /* 0x00008b80ff0e77ac */ /* 0x000ea20008000800 */
[----:B------:R-:W2:Y:S04]  /*2f50*/  LDCU.U8 UR13, c[0x0][0x4f8] ;  /* 0x00009f00ff0d77ac */ /* 0x000ea80008000000 */
[----:B------:R-:W5:Y:S01]  /*2f60*/  @P1 LDC R9, c[0x0][0x458] ;  /* 0x00011600ff091b82 */ /* 0x000f620000000800 */
[----:B-1----:R-:W3:Y:S01]  /*2f70*/  LDG.E.64 R12, desc[UR40][R16.64+0x8] ;  /* 0x00000828100c7981 */ /* 0x002ee2000c1e1b00 */
[----:B----4-:R-:W-:-:S04]  /*2f80*/  @P1 IMAD.WIDE.U32 R2, R4, UR30, R2 ;  /* 0x0000001e04021c25 */ /* 0x010fc8000f8e0002 */
[----:B------:R-:W-:Y:S01]  /*2f90*/  @P1 IMAD R5, R5, UR30, R3 ;  /* 0x0000001e05051c24 */ /* 0x000fe2000f8e0203 */
[C---:B------:R-:W-:Y:S01]  /*2fa0*/  @P1 LEA R4, P0, R2.reuse, UR8, 0x2 ;  /* 0x0000000802041c11 */ /* 0x040fe2000f8010ff */
[----:B------:R-:W4:Y:S03]  /*2fb0*/  LDG.E.64 R16, desc[UR40][R16.64] ;  /* 0x0000002810107981 */ /* 0x000f26000c1e1b00 */
[----:B------:R-:W-:Y:S02]  /*2fc0*/  @P1 LEA.HI.X R5, R2, UR9, R5, 0x2, P0 ;  /* 0x0000000902051c11 */ /* 0x000fe400080f1405 */
[----:B------:R-:W-:Y:S01]  /*2fd0*/  LOP3.LUT R11, R11, 0x18, RZ, 0xc0, !PT ;  /* 0x000000180b0b7812 */ /* 0x000fe200078ec0ff */
[----:B------:R-:W-:Y:S01]  /*2fe0*/  IMAD.U32 R3, RZ, RZ, UR43 ;  /* 0x0000002bff037e24 */ /* 0x000fe2000f8e00ff */
[----:B------:R-:W-:Y:S01]  /*2ff0*/  LOP3.LUT R2, R10, 0x20, RZ, 0xc0, !PT ;  /* 0x000000200a027812 */ /* 0x000fe200078ec0ff */
[----:B------:R1:W4:Y:S01]  /*3000*/  @P1 LDG.E R8, desc[UR40][R4.64] ;  /* 0x0000002804081981 */ /* 0x000322000c1e1900 */
[----:B--2---:R-:W-:-:S02]  /*3010*/  IMAD.SHL.U32 R233, R231, 0x20, RZ ;  /* 0x00000020e7e97824 */ /* 0x004fc400078e00ff */
[----:B------:R-:W-:Y:S01]  /*3020*/  IMAD.SHL.U32 R14, R231, 0x4, RZ ;  /* 0x00000004e70e7824 */ /* 0x000fe200078e00ff */
[----:B------:R-:W-:Y:S01]  /*3030*/  LOP3.LUT R2, R2, 0x3c00, R6, 0xf8, !PT ;  /* 0x00003c0002027812 */ /* 0x000fe200078ef806 */
[----:B------:R-:W-:Y:S01]  /*3040*/  IMAD R247, R3, 0x4, R247 ;  /* 0x0000000403f77824 */ /* 0x000fe200078e02f7 */
[----:B------:R-:W-:Y:S01]  /*3050*/  SHF.R.U32.HI R232, RZ, 0x1, R231 ;  /* 0x00000001ffe87819 */ /* 0x000fe200000116e7 */
[C---:B------:R-:W-:Y:S02]  /*3060*/  IMAD.SHL.U32 R18, R231.reuse, 0x10, RZ ;  /* 0x00000010e7127824 */ /* 0x040fe400078e00ff */
[----:B------:R-:W-:Y:S01]  /*3070*/  IMAD.SHL.U32 R15, R231, 0x2, RZ ;  /* 0x00000002e70f7824 */ /* 0x000fe200078e00ff */
[----:B------:R-:W-:Y:S01]  /*3080*/  LOP3.LUT R7, R7, 0x6, RZ, 0xc0, !PT ;  /* 0x0000000607077812 */ /* 0x000fe200078ec0ff */
[----:B------:R-:W-:Y:S01]  /*3090*/  USHF.L.U32 UR49, UR49, 0x5, URZ ;  /* 0x0000000531317899 */ /* 0x000fe200080006ff */
[----:B------:R-:W-:Y:S02]  /*30a0*/  IMAD.MOV.U32 R229, RZ, RZ, 0x20 ;  /* 0x00000020ffe57424 */ /* 0x000fe400078e00ff */
[----:B------:R-:W-:Y:S01]  /*30b0*/  IMAD.MOV.U32 R228, RZ, RZ, 0x20 ;  /* 0x00000020ffe47424 */ /* 0x000fe200078e00ff */
[----:B------:R-:W-:Y:S01]  /*30c0*/  CS2R R126, SRZ ;  /* 0x00000000007e7805 */ /* 0x000fe2000001ff00 */
        /* <DEDUP_REMOVED lines=9> */
[----:B-1----:R-:W-:Y:S01]  /*3160*/  IMAD.U32 R4, RZ, RZ, UR46 ;  /* 0x0000002eff047e24 */ /* 0x002fe2000f8e00ff */
[----:B------:R-:W-:Y:S02]  /*3170*/  CS2R R108, SRZ ;  /* 0x00000000006c7805 */ /* 0x000fe4000001ff00 */
[----:B------:R-:W-:Y:S02]  /*3180*/  CS2R R114, SRZ ;  /* 0x0000000000727805 */ /* 0x000fe4000001ff00 */
[----:B------:R-:W-:Y:S02]  /*3190*/  CS2R R112, SRZ ;  /* 0x0000000000707805 */ /* 0x000fe4000001ff00 */
[----:B------:R-:W-:Y:S02]  /*31a0*/  CS2R R106, SRZ ;  /* 0x00000000006a7805 */ /* 0x000fe4000001ff00 */
[----:B------:R-:W-:-:S02]  /*31b0*/  IADD3 R240, PT, PT, R0, -0x1f, -R4 ;  /* 0xffffffe100f07810 */ /* 0x000fc40007ffe804 */
[----:B------:R-:W-:Y:S02]  /*31c0*/  CS2R R104, SRZ ;  /* 0x0000000000687805 */ /* 0x000fe4000001ff00 */
[----:B------:R-:W-:Y:S02]  /*31d0*/  SHF.R.U32.HI R0, RZ, 0x4, R22 ;  /* 0x00000004ff007819 */ /* 0x000fe40000011616 */
[----:B------:R-:W-:Y:S02]  /*31e0*/  CS2R R102, SRZ ;  /* 0x0000000000667805 */ /* 0x000fe4000001ff00 */
[----:B------:R-:W-:Y:S02]  /*31f0*/  CS2R R100, SRZ ;  /* 0x0000000000647805 */ /* 0x000fe4000001ff00 */
[----:B------:R-:W-:Y:S02]  /*3200*/  CS2R R94, SRZ ;  /* 0x00000000005e7805 */ /* 0x000fe4000001ff00 */
[----:B------:R-:W-:-:S02]  /*3210*/  LOP3.LUT R0, R0, 0x8, RZ, 0xc0, !PT ;  /* 0x0000000800007812 */ /* 0x000fc400078ec0ff */
[----:B------:R-:W-:Y:S02]  /*3220*/  CS2R R92, SRZ ;  /* 0x00000000005c7805 */ /* 0x000fe4000001ff00 */
[----:B------:R-:W-:Y:S02]  /*3230*/  LOP3.LUT R5, R10, 0x120, RZ, 0xc0, !PT ;  /* 0x000001200a057812 */ /* 0x000fe400078ec0ff */
[----:B------:R-:W-:Y:S02]  /*3240*/  CS2R R98, SRZ ;  /* 0x0000000000627805 */ /* 0x000fe4000001ff00 */
[----:B------:R-:W-:Y:S02]  /*3250*/  LOP3.LUT R4, R11, 0xc0, R10, 0xf8, !PT ;  /* 0x000000c00b047812 */ /* 0x000fe400078ef80a */
[----:B------:R-:W-:Y:S02]  /*3260*/  CS2R R96, SRZ ;  /* 0x0000000000607805 */ /* 0x000fe4000001ff00 */
[----:B------:R-:W-:-:S02]  /*3270*/  LOP3.LUT R0, R0, 0x10, R22, 0xf8, !PT ;  /* 0x0000001000007812 */ /* 0x000fc400078ef816 */
[----:B------:R-:W-:Y:S02]  /*3280*/  CS2R R90, SRZ ;  /* 0x00000000005a7805 */ /* 0x000fe4000001ff00 */
[--C-:B------:R-:W-:Y:S02]  /*3290*/  LOP3.LUT R5, R5, 0x200, R6.reuse, 0xf8, !PT ;  /* 0x0000020005057812 */ /* 0x100fe400078ef806 */
[----:B------:R-:W-:Y:S02]  /*32a0*/  CS2R R88, SRZ ;  /* 0x0000000000587805 */ /* 0x000fe4000001ff00 */
[----:B------:R-:W-:Y:S02]  /*32b0*/  LOP3.LUT R2, R2, 0x100, R6, 0xf8, !PT ;  /* 0x0000010002027812 */ /* 0x000fe400078ef806 */
[----:B------:R-:W-:Y:S02]  /*32c0*/  CS2R R86, SRZ ;  /* 0x0000000000567805 */ /* 0x000fe4000001ff00 */
[----:B------:R-:W-:-:S02]  /*32d0*/  LOP3.LUT R3, R4, 0x8, R22, 0x78, !PT ;  /* 0x0000000804037812 */ /* 0x000fc400078e7816 */
[----:B------:R-:W-:Y:S02]  /*32e0*/  CS2R R84, SRZ ;  /* 0x0000000000547805 */ /* 0x000fe4000001ff00 */
[----:B------:R-:W-:Y:S02]  /*32f0*/  LOP3.LUT R0, R0, 0xc0, R10, 0xf8, !PT ;  /* 0x000000c000007812 */ /* 0x000fe400078ef80a */
[----:B------:R-:W-:Y:S02]  /*3300*/  CS2R R78, SRZ ;  /* 0x00000000004e7805 */ /* 0x000fe4000001ff00 */
[----:B------:R-:W-:Y:S02]  /*3310*/  LOP3.LUT R6, R233, 0xc0, RZ, 0xc0, !PT ;  /* 0x000000c0e9067812 */ /* 0x000fe400078ec0ff */
[----:B------:R-:W-:Y:S02]  /*3320*/  CS2R R76, SRZ ;  /* 0x00000000004c7805 */ /* 0x000fe4000001ff00 */
[----:B------:R-:W-:-:S02]  /*3330*/  LOP3.LUT R4, R4, 0x8, R20, 0x78, !PT ;  /* 0x0000000804047812 */ /* 0x000fc400078e7814 */
[----:B------:R-:W-:Y:S02]  /*3340*/  CS2R R82, SRZ ;  /* 0x0000000000527805 */ /* 0x000fe4000001ff00 */
[----:B------:R-:W-:Y:S02]  /*3350*/  LOP3.LUT R3, R2, R3, RZ, 0xfc, !PT ;  /* 0x0000000302037212 */ /* 0x000fe400078efcff */
[----:B------:R-:W-:Y:S02]  /*3360*/  CS2R R80, SRZ ;  /* 0x0000000000507805 */ /* 0x000fe4000001ff00 */
[----:B------:R-:W-:Y:S02]  /*3370*/  LOP3.LUT R0, R0, R11, RZ, 0x3c, !PT ;  /* 0x0000000b00007212 */ /* 0x000fe400078e3cff */
[----:B------:R-:W-:Y:S02]  /*3380*/  CS2R R74, SRZ ;  /* 0x00000000004a7805 */ /* 0x000fe4000001ff00 */
[----:B------:R-:W-:-:S02]  /*3390*/  LOP3.LUT R6, R6, 0x18, R14, 0xf8, !PT ;  /* 0x0000001806067812 */ /* 0x000fc400078ef80e */
[----:B------:R-:W-:Y:S02]  /*33a0*/  CS2R R72, SRZ ;  /* 0x0000000000487805 */ /* 0x000fe4000001ff00 */
[----:B------:R-:W-:Y:S02]  /*33b0*/  LOP3.LUT R2, R233, 0x120, RZ, 0xc0, !PT ;  /* 0x00000120e9027812 */ /* 0x000fe400078ec0ff */
[----:B------:R-:W-:Y:S02]  /*33c0*/  CS2R R70, SRZ ;  /* 0x0000000000467805 */ /* 0x000fe4000001ff00 */
[----:B------:R-:W-:Y:S02]  /*33d0*/  LOP3.LUT R225, R5, R4, RZ, 0xfc, !PT ;  /* 0x0000000405e17212 */ /* 0x000fe400078efcff */
[----:B------:R-:W-:Y:S02]  /*33e0*/  CS2R R68, SRZ ;  /* 0x0000000000447805 */ /* 0x000fe4000001ff00 */
[----:B------:R-:W-:Y:S01]  /*33f0*/  LOP3.LUT R224, R0, 0x120, R10, 0xf8, !PT ;  /* 0x0000012000e07812 */ /* 0x000fe200078ef80a */
[----:B-----5:R1:W4:Y:S01]  /*3400*/  @P1 MUFU.RCP R5, R9 ;  /* 0x0000000900051308 */ /* 0x0203220000001000 */
[----:B------:R-:W-:-:S02]  /*3410*/  LOP3.LUT R2, R2, 0x200, R18, 0xf8, !PT ;  /* 0x0000020002027812 */ /* 0x000fc400078ef812 */
[----:B------:R-:W-:Y:S02]  /*3420*/  CS2R R62, SRZ ;  /* 0x00000000003e7805 */ /* 0x000fe4000001ff00 */
[----:B------:R-:W-:Y:S02]  /*3430*/  LOP3.LUT R0, R6, 0x8, R232, 0x78, !PT ;  /* 0x0000000806007812 */ /* 0x000fe400078e78e8 */
[----:B------:R-:W-:Y:S02]  /*3440*/  CS2R R60, SRZ ;  /* 0x00000000003c7805 */ /* 0x000fe4000001ff00 */
[----:B------:R-:W-:Y:S02]  /*3450*/  LOP3.LUT R6, R18, 0x1c0, RZ, 0xc0, !PT ;  /* 0x000001c012067812 */ /* 0x000fe400078ec0ff */
[----:B------:R-:W-:Y:S02]  /*3460*/  CS2R R66, SRZ ;  /* 0x0000000000427805 */ /* 0x000fe4000001ff00 */
[----:B------:R-:W-:-:S02]  /*3470*/  LOP3.LUT P0, RZ, R22, 0x4, RZ, 0xc0, !PT ;  /* 0x0000000416ff7812 */ /* 0x000fc4000780c0ff */
[----:B------:R-:W-:Y:S02]  /*3480*/  CS2R R64, SRZ ;  /* 0x0000000000407805 */ /* 0x000fe4000001ff00 */
[----:B------:R-:W-:Y:S02]  /*3490*/  LOP3.LUT R230, R2, R0, RZ, 0xfc, !PT ;  /* 0x0000000002e67212 */ /* 0x000fe400078efcff */
[----:B------:R-:W-:Y:S02]  /*34a0*/  CS2R R58, SRZ ;  /* 0x00000000003a7805 */ /* 0x000fe4000001ff00 */
[----:B------:R-:W-:Y:S02]  /*34b0*/  LOP3.LUT R4, R233, 0x7400, RZ, 0xc0, !PT ;  /* 0x00007400e9047812 */ /* 0x000fe400078ec0ff */
[----:B------:R-:W-:Y:S02]  /*34c0*/  CS2R R56, SRZ ;  /* 0x0000000000387805 */ /* 0x000fe4000001ff00 */
[----:B------:R-:W-:-:S02]  /*34d0*/  LOP3.LUT R0, R6, 0x38, R15, 0xf8, !PT ;  /* 0x0000003806007812 */ /* 0x000fc400078ef80f */
[----:B------:R-:W-:Y:S02]  /*34e0*/  CS2R R54, SRZ ;  /* 0x0000000000367805 */ /* 0x000fe4000001ff00 */
[----:B------:R-:W-:Y:S02]  /*34f0*/  LEA R226, R3, UR5, 0x1 ;  /* 0x0000000503e27c11 */ /* 0x000fe4000f8e08ff */
[----:B------:R-:W-:Y:S02]  /*3500*/  CS2R R52, SRZ ;  /* 0x0000000000347805 */ /* 0x000fe4000001ff00 */
[----:B------:R-:W-:Y:S02]  /*3510*/  LOP3.LUT R7, R7, 0x1e0, R20, 0xf8, !PT ;  /* 0x000001e007077812 */ /* 0x000fe400078ef814 */
[----:B------:R-:W-:Y:S02]  /*3520*/  CS2R R46, SRZ ;  /* 0x00000000002e7805 */ /* 0x000fe4000001ff00 */
[----:B------:R-:W-:-:S02]  /*3530*/  LOP3.LUT R4, R4, 0x6, R15, 0xf8, !PT ;  /* 0x0000000604047812 */ /* 0x000fc400078ef80f */
[----:B------:R-:W-:Y:S02]  /*3540*/  CS2R R44, SRZ ;  /* 0x00000000002c7805 */ /* 0x000fe4000001ff00 */
[----:B------:R-:W-:Y:S01]  /*3550*/  LOP3.LUT R2, R0, 0x20, R232, 0x78, !PT ;  /* 0x0000002000027812 */ /* 0x000fe200078e78e8 */
[C---:B------:R-:W-:Y:S01]  /*3560*/  VIADD R3, R226.reuse, 0xf000 ;  /* 0x0000f000e2037836 */ /* 0x040fe20000000000 */
[----:B------:R-:W2:Y:S01]  /*3570*/  LDSM.16.M88.4 R176, [R226+0xf000] ;  /* 0x00f00000e2b0783b */ /* 0x000ea20000000200 */
[----:B------:R-:W-:Y:S01]  /*3580*/  VIADD R220, R226, 0xf020 ;  /* 0x0000f020e2dc7836 */ /* 0x000fe20000000000 */
[----:B------:R-:W-:Y:S01]  /*3590*/  LOP3.LUT R4, R4, R2, RZ, 0xfc, !PT ;  /* 0x0000000204047212 */ /* 0x000fe200078efcff */
[----:B------:R-:W-:Y:S01]  /*35a0*/  VIADD R2, R7, UR33 ;  /* 0x0000002107027c36 */ /* 0x000fe20008000000 */
[----:B------:R-:W2:Y:S01]  /*35b0*/  LDSM.16.M88.4 R180, [R226+0xf400] ;  /* 0x00f40000e2b4783b */ /* 0x000ea20000000200 */
[----:B------:R-:W-:Y:S01]  /*35c0*/  @P0 VIADD R220, R3, 0xffffffe0 ;  /* 0xffffffe003dc0836 */ /* 0x000fe20000000000 */
[----:B------:R-:W-:Y:S01]  /*35d0*/  CS2R R50, SRZ ;  /* 0x0000000000327805 */ /* 0x000fe2000001ff00 */
[----:B------:R-:W-:Y:S01]  /*35e0*/  IMAD.MOV.U32 R0, RZ, RZ, RZ ;  /* 0x000000ffff007224 */ /* 0x000fe200078e00ff */
[----:B------:R5:W-:Y:S01]  /*35f0*/  STL [R1+0x2c], R4 ;  /* 0x00002c0401007387 */ /* 0x000be20000100800 */
[C---:B------:R-:W-:Y:S01]  /*3600*/  VIADD R3, R2.reuse, 0x9 ;  /* 0x0000000902037836 */ /* 0x040fe20000000000 */
[----:B------:R-:W-:Y:S01]  /*3610*/  I2FP.F32.S32 R14, R2 ;  /* 0x00000002000e7245 */ /* 0x000fe20000201400 */
[C---:B------:R-:W-:Y:S01]  /*3620*/  VIADD R7, R2.reuse, 0x10 ;  /* 0x0000001002077836 */ /* 0x040fe20000000000 */
[----:B------:R-:W2:Y:S01]  /*3630*/  LDSM.16.M88.4 R184, [R220] ;  /* 0x00000000dcb8783b */ /* 0x000ea20000000200 */
[C---:B-1----:R-:W-:Y:S01]  /*3640*/  VIADD R9, R2.reuse, 0x11 ;  /* 0x0000001102097836 */ /* 0x042fe20000000000 */
[----:B------:R-:W-:Y:S01]  /*3650*/  CS2R R48, SRZ ;  /* 0x0000000000307805 */ /* 0x000fe2000001ff00 */
[----:B------:R-:W-:Y:S01]  /*3660*/  VIADD R11, R2, 0x18 ;  /* 0x00000018020b7836 */ /* 0x000fe20000000000 */
[----:B------:R-:W1:Y:S01]  /*3670*/  LDSM.16.M88.4 R188, [R220+0x400] ;  /* 0x00040000dcbc783b */ /* 0x000e620000000200 */
[----:B------:R-:W-:-:S02]  /*3680*/  CS2R R42, SRZ ;  /* 0x00000000002a7805 */ /* 0x000fc4000001ff00 */
[----:B------:R-:W-:Y:S02]  /*3690*/  CS2R R40, SRZ ;  /* 0x0000000000287805 */ /* 0x000fe4000001ff00 */
[----:B------:R-:W-:Y:S01]  /*36a0*/  CS2R R38, SRZ ;  /* 0x0000000000267805 */ /* 0x000fe2000001ff00 */
[----:B------:R-:W1:Y:S01]  /*36b0*/  LDSM.16.M88.4 R200, [R220+0x2000] ;  /* 0x00200000dcc8783b */ /* 0x000e620000000200 */
[----:B------:R-:W-:Y:S01]  /*36c0*/  CS2R R36, SRZ ;  /* 0x0000000000247805 */ /* 0x000fe2000001ff00 */
[----:B------:R-:W1:Y:S02]  /*36d0*/  LDCU UR8, c[0x0][0x440] ;  /* 0x00008800ff0877ac */ /* 0x000e640008000800 */
[----:B------:R-:W1:Y:S01]  /*36e0*/  LDSM.16.M88.4 R204, [R220+0x2400] ;  /* 0x00240000dccc783b */ /* 0x000e620000000200 */
[----:B------:R-:W1:Y:S03]  /*36f0*/  LDCU UR9, c[0x0][0x3e0] ;  /* 0x00007c00ff0977ac */ /* 0x000e660008000800 */
[----:B------:R-:W1:Y:S04]  /*3700*/  LDSM.16.M88.4 R216, [R220+0x4000] ;  /* 0x00400000dcd8783b */ /* 0x000e680000000200 */
[----:B------:R-:W1:Y:S01]  /*3710*/  LDSM.16.M88.4 R192, [R226+0x11000] ;  /* 0x01100000e2c0783b */ /* 0x000e620000000200 */
[----:B-----5:R-:W-:-:S03]  /*3720*/  VIADD R4, R2, 0x8 ;  /* 0x0000000802047836 */ /* 0x020fc60000000000 */
[----:B------:R-:W1:Y:S01]  /*3730*/  LDSM.16.M88.4 R196, [R226+0x11400] ;  /* 0x01140000e2c4783b */ /* 0x000e620000000200 */
[----:B------:R-:W-:-:S03]  /*3740*/  I2FP.F32.S32 R6, R3 ;  /* 0x0000000300067245 */ /* 0x000fc60000201400 */
[----:B------:R-:W1:Y:S04]  /*3750*/  LDSM.16.M88.4 R208, [R226+0x13000] ;  /* 0x01300000e2d0783b */ /* 0x000e680000000200 */
[----:B------:R-:W1:Y:S04]  /*3760*/  LDSM.16.M88.4 R212, [R226+0x13400] ;  /* 0x01340000e2d4783b */ /* 0x000e680000000200 */
[----:B------:R-:W1:Y:S01]  /*3770*/  LDSM.16.M88.4 R220, [R220+0x4400] ;  /* 0x00440000dcdc783b */ /* 0x000e620000000200 */
[----:B------:R-:W-:Y:S01]  /*3780*/  USHF.R.S32.HI UR16, URZ, 0x1f, UR49 ;  /* 0x0000001fff107899 */ /* 0x000fe20008011431 */
[----:B------:R-:W-:-:S02]  /*3790*/  I2FP.F32.S32 R3, R11 ;  /* 0x0000000b00037245 */ /* 0x000fc40000201400 */
[----:B------:R-:W-:Y:S02]  /*37a0*/  SEL R229, R229, 0xffffffe0, !P0 ;  /* 0xffffffe0e5e57807 */ /* 0x000fe40004000000 */
[----:B------:R-:W-:Y:S02]  /*37b0*/  LEA R225, R225, UR5, 0x1 ;  /* 0x00000005e1e17c11 */ /* 0x000fe4000f8e08ff */
[----:B------:R-:W-:Y:S02]  /*37c0*/  LEA R224, R224, UR5, 0x1 ;  /* 0x00000005e0e07c11 */ /* 0x000fe4000f8e08ff */
[----:B------:R-:W-:Y:S01]  /*37d0*/  LOP3.LUT P0, RZ, R231, 0x2, RZ, 0xc0, !PT ;  /* 0x00000002e7ff7812 */ /* 0x000fe2000780c0ff */
[----:B------:R-:W-:Y:S02]  /*37e0*/  VIADD R247, R247, 0xfffffffc ;  /* 0xfffffffcf7f77836 */ /* 0x000fe40000000000 */
[----:B------:R-:W-:Y:S01]  /*37f0*/  VIADD R225, R225, UR12 ;  /* 0x0000000ce1e17c36 */ /* 0x000fe20008000000 */
[----:B------:R-:W-:Y:S01]  /*3800*/  SEL R228, R228, 0xffffffe0, !P0 ;  /* 0xffffffe0e4e47807 */ /* 0x000fe20004000000 */
[----:B------:R-:W-:-:S02]  /*3810*/  VIADD R224, R224, UR12 ;  /* 0x0000000ce0e07c36 */ /* 0x000fc40008000000 */
[----:B------:R-:W-:Y:S01]  /*3820*/  IMAD.IADD R227, R226, 0x1, R229 ;  /* 0x00000001e2e37824 */ /* 0x000fe200078e02e5 */
[----:B---3--:R-:W-:Y:S01]  /*3830*/  USHF.L.U32 UR15, UR15, 0x6, URZ ;  /* 0x000000060f0f7899 */ /* 0x008fe200080006ff */
[----:B----4-:R-:W-:Y:S01]  /*3840*/  @P1 FMUL.FTZ R0, R8, R5 ;  /* 0x0000000508001220 */ /* 0x010fe20000410000 */
[C---:B------:R-:W-:Y:S02]  /*3850*/  VIADD R5, R2.reuse, 0x1 ;  /* 0x0000000102057836 */ /* 0x040fe40000000000 */
[----:B------:R-:W-:Y:S01]  /*3860*/  VIADD R2, R2, 0x19 ;  /* 0x0000001902027836 */ /* 0x000fe20000000000 */
[----:B------:R-:W-:Y:S02]  /*3870*/  I2FP.F32.S32 R8, R4 ;  /* 0x0000000400087245 */ /* 0x000fe40000201400 */
[----:B------:R-:W-:Y:S02]  /*3880*/  I2FP.F32.S32 R10, R5 ;  /* 0x00000005000a7245 */ /* 0x000fe40000201400 */
[----:B------:R-:W-:-:S02]  /*3890*/  I2FP.F32.S32 R5, R7 ;  /* 0x0000000700057245 */ /* 0x000fc40000201400 */
[----:B------:R-:W-:Y:S02]  /*38a0*/  I2FP.F32.S32 R4, R9 ;  /* 0x0000000900047245 */ /* 0x000fe40000201400 */
[----:B------:R-:W-:Y:S01]  /*38b0*/  I2FP.F32.S32 R2, R2 ;  /* 0x0000000200027245 */ /* 0x000fe20000201400 */
[-C--:B------:R-:W-:Y:S01]  /*38c0*/  FMUL.FTZ R9, R10, R0.reuse ;  /* 0x000000000a097220 */ /* 0x080fe20000410000 */
[----:B------:R-:W-:Y:S01]  /*38d0*/  IADD3 R12, P2, P1, R12, UR49, R23 ;  /* 0x000000310c0c7c10 */ /* 0x000fe2000f95e017 */
[-C--:B------:R-:W-:Y:S01]  /*38e0*/  FMUL.FTZ R7, R8, R0.reuse ;  /* 0x0000000008077220 */ /* 0x080fe20000410000 */
[-C--:B------:R-:W-:Y:S01]  /*38f0*/  FMUL.FTZ R6, R6, R0.reuse ;  /* 0x0000000006067220 */ /* 0x080fe20000410000 */
[-C--:B------:R-:W-:Y:S01]  /*3900*/  FMUL.FTZ R252, R5, R0.reuse ;  /* 0x0000000005fc7220 */ /* 0x080fe20000410000 */
[-C--:B------:R-:W-:Y:S01]  /*3910*/  FMUL.FTZ R251, R4, R0.reuse ;  /* 0x0000000004fb7220 */ /* 0x080fe20000410000 */
[-C--:B------:R-:W-:Y:S01]  /*3920*/  FMUL.FTZ R250, R3, R0.reuse ;  /* 0x0000000003fa7220 */ /* 0x080fe20000410000 */
[-C--:B------:R-:W-:Y:S01]  /*3930*/  FMUL.FTZ R249, R14, R0.reuse ;  /* 0x000000000ef97220 */ /* 0x080fe20000410000 */
[----:B------:R-:W-:Y:S01]  /*3940*/  FMUL.FTZ R248, R2, R0 ;  /* 0x0000000002f87220 */ /* 0x000fe20000410000 */
[----:B------:R-:W-:Y:S01]  /*3950*/  IADD3.X R0, PT, PT, R13, UR16, RZ, P2, P1 ;  /* 0x000000100d007c10 */ /* 0x000fe200097e24ff */
[----:B------:R-:W-:Y:S01]  /*3960*/  IMAD.WIDE.U32 R2, R12, -0x2daee0ad, RZ ;  /* 0xd2511f530c027825 */ /* 0x000fe200078e00ff */
[----:B------:R-:W-:Y:S01]  /*3970*/  STL [R1+0x8], R9 ;  /* 0x0000080901007387 */ /* 0x000fe20000100800 */
[----:B------:R-:W3:Y:S03]  /*3980*/  LDCU UR16, c[0x0][0x590] ;  /* 0x0000b200ff1077ac */ /* 0x000ee60008000800 */
[----:B------:R-:W-:Y:S04]  /*3990*/  STL [R1+0x4], R7 ;  /* 0x0000040701007387 */ /* 0x000fe80000100800 */
[----:B------:R-:W-:Y:S04]  /*39a0*/  STL [R1], R6 ;  /* 0x0000000601007387 */ /* 0x000fe80000100800 */
[----:B------:R4:W-:Y:S04]  /*39b0*/  STL [R1+0x28], R0 ;  /* 0x0000280001007387 */ /* 0x0009e80000100800 */
[----:B------:R1:W-:Y:S01]  /*39c0*/  STL.64 [R1+0x10], R2 ;  /* 0x0000100201007387 */ /* 0x0003e20000100a00 */
[----:B------:R-:W-:-:S02]  /*39d0*/  R2UR UR60, R16 ;  /* 0x00000000103c72ca */ /* 0x000fc400000e0000 */
[----:B------:R-:W-:Y:S02]  /*39e0*/  R2UR UR61, R17 ;  /* 0x00000000113d72ca */ /* 0x000fe400000e0000 */
[C---:B------:R-:W-:Y:S02]  /*39f0*/  LOP3.LUT P1, RZ, R231.reuse, 0x4, RZ, 0xc0, !PT ;  /* 0x00000004e7ff7812 */ /* 0x040fe4000782c0ff */
[----:B------:R-:W-:Y:S01]  /*3a00*/  LOP3.LUT P2, RZ, R231, 0x8, RZ, 0xc0, !PT ;  /* 0x00000008e7ff7812 */ /* 0x000fe2000784c0ff */
[----:B---3--:R-:W-:Y:S01]  /*3a10*/  USHF.L.U32 UR16, UR16, 0x6, URZ ;  /* 0x0000000610107899 */ /* 0x008fe200080006ff */
[----:B----4-:R-:W-:-:S05]  /*3a20*/  IMAD.MOV.U32 R0, RZ, RZ, 0x10 ;  /* 0x00000010ff007424 */ /* 0x010fca00078e00ff */
        /* <DEDUP_REMOVED lines=12> */
[----:B-12---:R-:W-:-:S12]  /*3af0*/  UIADD3 UR17, UPT, UPT, UR61, 0x646e171e, URZ ;  /* 0x646e171e3d117890 */ /* 0x006fd8000fffe0ff */
.L_x_434:
[----:B------:R-:W0:Y:S01]  /*3b00*/  LDGDEPBAR ;  /* 0x00000000000079af */ /* 0x000e220000000000 */
[----:B------:R-:W-:Y:S01]  /*3b10*/  IMAD.IADD R0, R225, 0x1, R229 ;  /* 0x00000001e1007824 */ /* 0x000fe200078e02e5 */
[----:B------:R-:W-:Y:S01]  /*3b20*/  SHF.R.U32.HI R236, RZ, 0x6, R231 ;  /* 0x00000006ffec7819 */ /* 0x000fe200000116e7 */
[C---:B------:R-:W-:Y:S05]  /*3b30*/  VIADD R2, R247.reuse, 0x2 ;  /* 0x00000002f7027836 */ /* 0x040fea0000000000 */
[----:B------:R-:W2:Y:S01]  /*3b40*/  LDL.64 R234, [R1+0x10] ;  /* 0x0000100001ea7983 */ /* 0x000ea20000100a00 */
[----:B------:R-:W-:Y:S02]  /*3b50*/  USHF.L.U32 UR12, UR48, 0x7, URZ ;  /* 0x00000007300c7899 */ /* 0x000fe400080006ff */
[----:B------:R-:W-:Y:S02]  /*3b60*/  UIADD3 UR42, UPT, UPT, UR42, -0x40, URZ ;  /* 0xffffffc02a2a7890 */ /* 0x000fe4000fffe0ff */
[----:B------:R-:W-:Y:S01]  /*3b70*/  UIADD3 UR12, UPT, UPT, UR12, 0x80, URZ ;  /* 0x000000800c0c7890 */ /* 0x000fe2000fffe0ff */
[----:B------:R-:W3:Y:S01]  /*3b80*/  LDL R3, [R1+0x28] ;  /* 0x0000280001037983 */ /* 0x000ee20000100800 */
[----:B------:R-:W-:Y:S02]  /*3b90*/  UISETP.GE.AND UP0, UPT, UR42, UR53, UPT ;  /* 0x000000352a00728c */ /* 0x000fe4000bf06270 */
        /* <DEDUP_REMOVED lines=47> */
[C---:B------:R-:W-:Y:S01]  /*3e90*/  HMMA.16816.F32 R24, R160.reuse, R164, R24 ;  /* 0x000000a4a018723c */ /* 0x040fe20000001818 */
[----:B------:R-:W3:Y:S07]  /*3ea0*/  LDL R165, [R1+0x2c] ;  /* 0x00002c0001a57983 */ /* 0x000eee0000100800 */
[-C--:B------:R-:W-:Y:S08]  /*3eb0*/  HMMA.16816.F32 R28, R160, R166.reuse, R28 ;  /* 0x000000a6a01c723c */ /* 0x080ff0000000181c */
[----:B------:R-:W-:Y:S01]  /*3ec0*/  HMMA.16816.F32 R32, R152, R166, R32 ;  /* 0x000000a69820723c */ /* 0x000fe20000001820 */
[----:B------:R-:W3:Y:S04]  /*3ed0*/  LDL R167, [R1+0x24] ;  /* 0x0000240001a77983 */ /* 0x000ee80000100800 */
[----:B------:R-:W3:Y:S03]  /*3ee0*/  LDL R166, [R1+0x20] ;  /* 0x0000200001a67983 */ /* 0x000ee60000100800 */
[-C--:B-1----:R-:W-:Y:S01]  /*3ef0*/  HMMA.16816.F32 R4, R132, R140.reuse, R4 ;  /* 0x0000008c8404723c */ /* 0x082fe20000001804 */
[----:B------:R-:W3:Y:S04]  /*3f00*/  LDL R155, [R1+0x1c] ;  /* 0x00001c00019b7983 */ /* 0x000ee80000100800 */
[----:B------:R-:W3:Y:S03]  /*3f10*/  LDL R153, [R1+0x18] ;  /* 0x0000180001997983 */ /* 0x000ee60000100800 */
[C---:B------:R-:W-:Y:S08]  /*3f20*/  HMMA.16816.F32 R8, R168.reuse, R140, R8 ;  /* 0x0000008ca808723c */ /* 0x040ff00000001808 */
[-C--:B------:R-:W-:Y:S08]  /*3f30*/  HMMA.16816.F32 R12, R168, R142.reuse, R12 ;  /* 0x0000008ea80c723c */ /* 0x080ff0000000180c */
[C---:B------:R-:W-:Y:S01]  /*3f40*/  HMMA.16816.F32 R16, R132.reuse, R142, R16 ;  /* 0x0000008e8410723c */ /* 0x040fe20000001810 */
[----:B------:R-:W-:Y:S07]  /*3f50*/  LDSM.16.M88.4 R140, [R227+0xd000] ;  /* 0x00d00000e38c783b */ /* 0x000fee0000000200 */
[-C--:B------:R-:W-:Y:S08]  /*3f60*/  HMMA.16816.F32 R20, R132, R172.reuse, R20 ;  /* 0x000000ac8414723c */ /* 0x080ff00000001814 */
[C---:B------:R-:W-:Y:S08]  /*3f70*/  HMMA.16816.F32 R24, R168.reuse, R172, R24 ;  /* 0x000000aca818723c */ /* 0x040ff00000001818 */
[-C--:B------:R-:W-:Y:S01]  /*3f80*/  HMMA.16816.F32 R28, R168, R174.reuse, R28 ;  /* 0x000000aea81c723c */ /* 0x080fe2000000181c */
[----:B------:R-:W3:Y:S07]  /*3f90*/  LDL R168, [R1+0x8] ;  /* 0x0000080001a87983 */ /* 0x000eee0000100800 */
[----:B------:R-:W-:Y:S01]  /*3fa0*/  HMMA.16816.F32 R32, R132, R174, R32 ;  /* 0x000000ae8420723c */ /* 0x000fe20000001820 */
[----:B------:R-:W1:Y:S07]  /*3fb0*/  LDSM.16.M88.4 R132, [R0+0x2000] ;  /* 0x002000000084783b */ /* 0x000e6e0000000200 */
[-C--:B----4-:R-:W-:Y:S08]  /*3fc0*/  HMMA.16816.F32 R4, R136, R144.reuse, R4 ;  /* 0x000000908804723c */ /* 0x090ff00000001804 */
[C---:B------:R-:W-:Y:S08]  /*3fd0*/  HMMA.16816.F32 R8, R148.reuse, R144, R8 ;  /* 0x000000909408723c */ /* 0x040ff00000001808 */
[-C--:B------:R-:W-:Y:S08]  /*3fe0*/  HMMA.16816.F32 R12, R148, R146.reuse, R12 ;  /* 0x00000092940c723c */ /* 0x080ff0000000180c */
[C---:B------:R-:W-:Y:S01]  /*3ff0*/  HMMA.16816.F32 R16, R136.reuse, R146, R16 ;  /* 0x000000928810723c */ /* 0x040fe20000001810 */
[----:B------:R4:W1:Y:S07]  /*4000*/  LDSM.16.M88.4 R144, [R0+0x2800] ;  /* 0x002800000090783b */ /* 0x00086e0000000200 */
[-C--:B--2---:R-:W-:Y:S08]  /*4010*/  HMMA.16816.F32 R20, R136, R156.reuse, R20 ;  /* 0x0000009c8814723c */ /* 0x084ff00000001814 */
[C---:B------:R-:W-:Y:S04]  /*4020*/  HMMA.16816.F32 R24, R148.reuse, R156, R24 ;  /* 0x0000009c9418723c */ /* 0x040fe80000001818 */
[----:B------:R-:W-:Y:S04]  /*4030*/  IMAD.WIDE.U32 R156, R247, -0x326172a9, RZ ;  /* 0xcd9e8d57f79c7825 */ /* 0x000fe800078e00ff */
[-C--:B------:R-:W-:Y:S01]  /*4040*/  HMMA.16816.F32 R28, R148, R158.reuse, R28 ;  /* 0x0000009e941c723c */ /* 0x080fe2000000181c */
[----:B----4-:R-:W-:Y:S02]  /*4050*/  IMAD.U32 R0, RZ, RZ, UR48 ;  /* 0x00000030ff007e24 */ /* 0x010fe4000f8e00ff */
[C---:B---3--:R-:W-:Y:S01]  /*4060*/  LOP3.LUT R160, R3.reuse, UR60, R157, 0x96, !PT ;  /* 0x0000003c03a07c12 */ /* 0x048fe2000f8e969d */
[----:B------:R-:W-:Y:S04]  /*4070*/  IMAD.WIDE.U32 R148, R2, -0x326172a9, RZ ;  /* 0xcd9e8d5702947825 */ /* 0x000fe800078e00ff */
[----:B------:R-:W-:Y:S04]  /*4080*/  HMMA.16816.F32 R32, R136, R158, R32 ;  /* 0x0000009e8820723c */ /* 0x000fe80000001820 */
[----:B------:R-:W-:Y:S01]  /*4090*/  LOP3.LUT R150, R3, UR60, R149, 0x96, !PT ;  /* 0x0000003c03967c12 */ /* 0x000fe2000f8e9695 */
[----:B------:R-:W-:Y:S02]  /*40a0*/  IMAD R0, R0, 0x4, R236 ;  /* 0x0000000400007824 */ /* 0x000fe400078e02ec */
[----:B------:R-:W-:Y:S01]  /*40b0*/  IMAD.WIDE.U32 R160, R160, -0x2daee0ad, RZ ;  /* 0xd2511f53a0a07825 */ /* 0x000fe200078e00ff */
[-C--:B-1----:R-:W-:Y:S05]  /*40c0*/  HMMA.16816.F32 R4, R132, R140.reuse, R4 ;  /* 0x0000008c8404723c */ /* 0x082fea0000001804 */
[----:B------:R-:W-:Y:S01]  /*40d0*/  LOP3.LUT R0, R0, UR61, R235, 0x96, !PT ;  /* 0x0000003d00007c12 */ /* 0x000fe2000f8e96eb */
[----:B------:R-:W-:Y:S01]  /*40e0*/  IMAD.SHL.U32 R236, R231, 0x2, RZ ;  /* 0x00000002e7ec7824 */ /* 0x000fe200078e00ff */
[----:B------:R-:W-:Y:S01]  /*40f0*/  LOP3.LUT R164, R234, UR56, R161, 0x96, !PT ;  /* 0x00000038eaa47c12 */ /* 0x000fe2000f8e96a1 */
[C---:B------:R-:W-:Y:S04]  /*4100*/  HMMA.16816.F32 R8, R144.reuse, R140, R8 ;  /* 0x0000008c9008723c */ /* 0x040fe80000001808 */
[----:B------:R-:W-:Y:S01]  /*4110*/  IMAD.WIDE.U32 R2, R0, -0x326172a9, RZ ;  /* 0xcd9e8d5700027825 */ /* 0x000fe200078e00ff */
[----:B------:R-:W-:Y:S03]  /*4120*/  @!P0 LOP3.LUT R0, R236, 0x6, RZ, 0xc0, !PT ;  /* 0x00000006ec008812 */ /* 0x000fe600078ec0ff */
[-C--:B------:R-:W-:Y:S03]  /*4130*/  HMMA.16816.F32 R12, R144, R142.reuse, R12 ;  /* 0x0000008e900c723c */ /* 0x080fe6000000180c */
[--C-:B------:R-:W-:Y:S01]  /*4140*/  LOP3.LUT R157, R156, UR57, R3.reuse, 0x96, !PT ;  /* 0x000000399c9d7c12 */ /* 0x100fe2000f8e9603 */
[----:B------:R-:W-:Y:S01]  /*4150*/  FADD.FTZ R6, R249, R6 ;  /* 0x00000006f9067221 */ /* 0x000fe20000010000 */
[----:B------:R-:W-:Y:S02]  /*4160*/  @!P0 LOP3.LUT R0, R0, 0x1e0, R232, 0xf8, !PT ;  /* 0x000001e000008812 */ /* 0x000fe400078ef8e8 */
[----:B------:R-:W-:Y:S01]  /*4170*/  LOP3.LUT R156, R148, UR57, R3, 0x96, !PT ;  /* 0x00000039949c7c12 */ /* 0x000fe2000f8e9603 */
[----:B------:R-:W-:Y:S01]  /*4180*/  IMAD.WIDE.U32 R136, R157, -0x2daee0ad, RZ ;  /* 0xd2511f539d887825 */ /* 0x000fe200078e00ff */
[C---:B------:R-:W-:Y:S03]  /*4190*/  HMMA.16816.F32 R16, R132.reuse, R142, R16 ;  /* 0x0000008e8410723c */ /* 0x040fe60000001810 */
[----:B------:R-:W-:Y:S01]  /*41a0*/  IMAD.U32 R3, RZ, RZ, UR48 ;  /* 0x00000030ff037e24 */ /* 0x000fe2000f8e00ff */
[----:B------:R-:W-:Y:S01]  /*41b0*/  LOP3.LUT R160, R160, UR49, R137, 0x96, !PT ;  /* 0x00000031a0a07c12 */ /* 0x000fe2000f8e9689 */
[----:B------:R-:W-:Y:S04]  /*41c0*/  IMAD.WIDE.U32 R156, R156, -0x2daee0ad, RZ ;  /* 0xd2511f539c9c7825 */ /* 0x000fe800078e00ff */
[C---:B------:R-:W-:Y:S01]  /*41d0*/  FADD.FTZ R8, R249.reuse, R8 ;  /* 0x00000008f9087221 */ /* 0x040fe20000010000 */
[----:B------:R-:W-:Y:S01]  /*41e0*/  FADD.FTZ R10, R249, R10 ;  /* 0x0000000af90a7221 */ /* 0x000fe20000010000 */
[----:B------:R-:W-:Y:S01]  /*41f0*/  @!P0 IMAD R0, R3, 0x80, R0 ;  /* 0x0000008003008824 */ /* 0x000fe200078e0200 */
[----:B------:R-:W-:Y:S02]  /*4200*/  @!P0 VIMNMX R3, PT, PT, R240, UR44, PT ;  /* 0x0000002cf0038c48 */ /* 0x000fe4000bfe0100 */
[----:B------:R-:W-:Y:S01]  /*4210*/  LEA R154, R165, UR4, 0x1 ;  /* 0x00000004a59a7c11 */ /* 0x000fe2000f8e08ff */
[----:B------:R-:W-:Y:S04]  /*4220*/  IMAD.WIDE.U32 R164, R164, -0x326172a9, RZ ;  /* 0xcd9e8d57a4a47825 */ /* 0x000fe800078e00ff */
[----:B------:R-:W-:Y:S01]  /*4230*/  VIADD R151, R154, 0x13000 ;  /* 0x000130009a977836 */ /* 0x000fe20000000000 */
[----:B------:R-:W-:Y:S01]  /*4240*/  LOP3.LUT R162, R2, UR54, R165, 0x96, !PT ;  /* 0x0000003602a27c12 */ /* 0x000fe2000f8e96a5 */
[----:B------:R-:W-:Y:S02]  /*4250*/  VIADD R152, R154, 0x13020 ;  /* 0x000130209a987836 */ /* 0x000fe40000000000 */
[----:B------:R-:W-:Y:S02]  /*4260*/  @P2 VIADD R152, R151, 0xffffffe0 ;  /* 0xffffffe097982836 */ /* 0x000fe40000000000 */
[----:B------:R-:W-:Y:S04]  /*4270*/  IMAD.WIDE.U32 R150, R150, -0x2daee0ad, RZ ;  /* 0xd2511f5396967825 */ /* 0x000fe800078e00ff */
[----:B------:R-:W-:Y:S01]  /*4280*/  IMAD.WIDE.U32 R162, R162, -0x2daee0ad, RZ ;  /* 0xd2511f53a2a27825 */ /* 0x000fe200078e00ff */
[----:B------:R-:W-:Y:S02]  /*4290*/  LOP3.LUT R157, R150, UR49, R157, 0x96, !PT ;  /* 0x00000031969d7c12 */ /* 0x000fe4000f8e969d */
[----:B------:R-:W-:Y:S01]  /*42a0*/  LOP3.LUT R158, R234, UR56, R151, 0x96, !PT ;  /* 0x00000038ea9e7c12 */ /* 0x000fe2000f8e9697 */
[C---:B------:R-:W-:Y:S01]  /*42b0*/  FMUL.FTZ R151, R167.reuse, 1.4426950216293334961 ;  /* 0x3fb8aa3ba7977820 */ /* 0x040fe20000410000 */
[----:B------:R-:W-:Y:S01]  /*42c0*/  FSETP.NEU.FTZ.AND P6, PT, R167, -INF , PT ;  /* 0xff800000a700780b */ /* 0x000fe20003fdd000 */
[C---:B------:R-:W-:Y:S01]  /*42d0*/  FMUL.FTZ R150, R166.reuse, 1.4426950216293334961 ;  /* 0x3fb8aa3ba6967820 */ /* 0x040fe20000410000 */
[----:B------:R-:W-:Y:S01]  /*42e0*/  FSETP.NEU.FTZ.AND P5, PT, R166, -INF , PT ;  /* 0xff800000a600780b */ /* 0x000fe20003fbd000 */
[----:B------:R-:W2:Y:S01]  /*42f0*/  LDL R167, [R1+0x4] ;  /* 0x0000040001a77983 */ /* 0x000ea20000100800 */
[----:B------:R-:W-:Y:S01]  /*4300*/  LOP3.LUT R161, R136, UR33, R163, 0x96, !PT ;  /* 0x0000002188a17c12 */ /* 0x000fe2000f8e96a3 */
[C---:B------:R-:W-:Y:S01]  /*4310*/  FMUL.FTZ R149, R155.reuse, 1.4426950216293334961 ;  /* 0x3fb8aa3b9b957820 */ /* 0x040fe20000410000 */
[----:B------:R-:W-:Y:S01]  /*4320*/  FSETP.NEU.FTZ.AND P4, PT, R155, -INF , PT ;  /* 0xff8000009b00780b */ /* 0x000fe20003f9d000 */
[----:B------:R-:W3:Y:S01]  /*4330*/  LDL R166, [R1] ;  /* 0x0000000001a67983 */ /* 0x000ee20000100800 */
[----:B------:R-:W-:Y:S01]  /*4340*/  FSETP.NEU.FTZ.AND P3, PT, R153, -INF , PT ;  /* 0xff8000009900780b */ /* 0x000fe20003f7d000 */
[----:B------:R-:W-:Y:S01]  /*4350*/  IMAD.MOV.U32 R155, RZ, RZ, 0x20 ;  /* 0x00000020ff9b7424 */ /* 0x000fe200078e00ff */
[----:B------:R-:W-:Y:S01]  /*4360*/  FSEL R149, R149, RZ, P4 ;  /* 0x000000ff95957208 */ /* 0x000fe20002000000 */
[----:B------:R-:W1:Y:S01]  /*4370*/  LDSM.16.M88.4 R136, [R227+0xd400] ;  /* 0x00d40000e388783b */ /* 0x000e620000000200 */
[----:B------:R-:W-:Y:S01]  /*4380*/  FSEL R151, R151, RZ, P6 ;  /* 0x000000ff97977208 */ /* 0x000fe20003000000 */
[----:B------:R-:W-:Y:S01]  /*4390*/  IMAD.WIDE.U32 R158, R158, -0x326172a9, RZ ;  /* 0xcd9e8d579e9e7825 */ /* 0x000fe200078e00ff */
[----:B------:R-:W-:Y:S03]  /*43a0*/  @!P0 VIADDMNMX R141, R240, -R155, UR44, PT ;  /* 0x0000002cf08d8e46 */ /* 0x000fe6000b80099b */
[----:B------:R-:W-:Y:S01]  /*43b0*/  FMUL.FTZ R148, R153, 1.4426950216293334961 ;  /* 0x3fb8aa3b99947820 */ /* 0x000fe20000410000 */
[----:B------:R-:W-:Y:S01]  /*43c0*/  IMAD.MOV.U32 R155, RZ, RZ, 0x8 ;  /* 0x00000008ff9b7424 */ /* 0x000fe200078e00ff */
[----:B------:R-:W-:Y:S01]  /*43d0*/  LOP3.LUT R159, R2, UR54, R159, 0x96, !PT ;  /* 0x00000036029f7c12 */ /* 0x000fe2000f8e969f */
[----:B------:R-:W-:Y:S01]  /*43e0*/  IMAD.MOV.U32 R153, RZ, RZ, 0x18 ;  /* 0x00000018ff997424 */ /* 0x000fe200078e00ff */
[----:B------:R-:W-:Y:S02]  /*43f0*/  @!P0 ISETP.GE.AND P4, PT, R0, R141, PT ;  /* 0x0000008d0000820c */ /* 0x000fe40003f86270 */
[C---:B------:R-:W-:Y:S01]  /*4400*/  @!P0 VIADDMNMX R2, R240.reuse, R155, UR44, PT ;  /* 0x0000002cf0028e46 */ /* 0x040fe2000b80019b */
[----:B------:R-:W-:Y:S01]  /*4410*/  FADD.FTZ R155, R249, R4 ;  /* 0x00000004f99b7221 */ /* 0x000fe20000010000 */
[----:B------:R-:W-:Y:S01]  /*4420*/  @!P0 VIADDMNMX R140, R240, -R153, UR44, PT ;  /* 0x0000002cf08c8e46 */ /* 0x000fe2000b800999 */
[----:B------:R-:W-:Y:S01]  /*4430*/  @!P0 VIADD R153, R0, 0x1 ;  /* 0x0000000100998836 */ /* 0x000fe20000000000 */
[----:B------:R-:W-:Y:S01]  /*4440*/  FSEL R150, R150, RZ, P5 ;  /* 0x000000ff96967208 */ /* 0x000fe20002800000 */
[----:B------:R-:W-:Y:S01]  /*4450*/  @!P0 VIADD R4, R0, 0x9 ;  /* 0x0000000900048836 */ /* 0x000fe20000000000 */
[----:B------:R-:W-:Y:S02]  /*4460*/  FSEL R148, R148, RZ, P3 ;  /* 0x000000ff94947208 */ /* 0x000fe40001800000 */
[----:B------:R-:W-:Y:S02]  /*4470*/  @!P0 FSEL R155, R155, -INF , !P4 ;  /* 0xff8000009b9b8808 */ /* 0x000fe40006000000 */
[C---:B------:R-:W-:Y:S02]  /*4480*/  @!P0 ISETP.GE.AND P3, PT, R153.reuse, R141, PT ;  /* 0x0000008d9900820c */ /* 0x040fe40003f66270 */
[----:B------:R-:W-:Y:S01]  /*4490*/  @!P0 ISETP.GE.AND P6, PT, R153, R140, PT ;  /* 0x0000008c9900820c */ /* 0x000fe20003fc6270 */
[----:B------:R-:W-:Y:S01]  /*44a0*/  FFMA.FTZ R155, R155, UR14, -R151 ;  /* 0x0000000e9b9b7c23 */ /* 0x000fe20008010897 */
[CC--:B------:R-:W-:Y:S02]  /*44b0*/  @!P0 ISETP.GE.AND P5, PT, R153.reuse, R3.reuse, PT ;  /* 0x000000039900820c */ /* 0x0c0fe40003fa6270 */
[----:B------:R-:W-:Y:S01]  /*44c0*/  @!P0 ISETP.GE.AND P4, PT, R153, R2, PT ;  /* 0x000000029900820c */ /* 0x000fe20003f86270 */
[-C--:B-1----:R-:W-:Y:S03]  /*44d0*/  HMMA.16816.F32 R20, R132, R136.reuse, R20 ;  /* 0x000000888414723c */ /* 0x082fe60000001814 */
[C---:B------:R-:W-:Y:S01]  /*44e0*/  FADD.FTZ R153, R168.reuse, R5 ;  /* 0x00000005a8997221 */ /* 0x040fe20000010000 */
[C---:B------:R-:W-:Y:S01]  /*44f0*/  FADD.FTZ R7, R168.reuse, R7 ;  /* 0x00000007a8077221 */ /* 0x040fe20000010000 */
[----:B------:R-:W-:Y:S01]  /*4500*/  FADD.FTZ R9, R168, R9 ;  /* 0x00000009a8097221 */ /* 0x000fe20000010000 */
[----:B------:R-:W-:Y:S02]  /*4510*/  @!P0 VIADD R5, R0, 0x8 ;  /* 0x0000000800058836 */ /* 0x000fe40000000000 */
[----:B------:R-:W-:Y:S01]  /*4520*/  FADD.FTZ R11, R168, R11 ;  /* 0x0000000ba80b7221 */ /* 0x000fe20000010000 */
[C---:B------:R-:W-:Y:S01]  /*4530*/  HMMA.16816.F32 R24, R144.reuse, R136, R24 ;  /* 0x000000889018723c */ /* 0x040fe20000001818 */
[----:B------:R-:W1:Y:S03]  /*4540*/  MUFU.EX2 R168, R155 ;  /* 0x0000009b00a87308 */ /* 0x000e660000000800 */
[----:B------:R-:W-:Y:S02]  /*4550*/  @!P0 FSEL R153, R153, -INF , !P3 ;  /* 0xff80000099998808 */ /* 0x000fe40005800000 */
[----:B------:R-:W-:Y:S02]  /*4560*/  @!P0 ISETP.GE.AND P3, PT, R0, R140, PT ;  /* 0x0000008c0000820c */ /* 0x000fe40003f66270 */
[-C--:B------:R-:W-:Y:S03]  /*4570*/  HMMA.16816.F32 R28, R144, R138.reuse, R28 ;  /* 0x0000008a901c723c */ /* 0x080fe6000000181c */
[----:B------:R-:W-:Y:S01]  /*4580*/  @!P0 FSEL R6, R6, -INF , !P3 ;  /* 0xff80000006068808 */ /* 0x000fe20005800000 */
[----:B------:R-:W-:Y:S01]  /*4590*/  FADD.FTZ R20, R252, R20 ;  /* 0x00000014fc147221 */ /* 0x000fe20000010000 */
[-C--:B------:R-:W-:Y:S01]  /*45a0*/  @!P0 ISETP.GE.AND P3, PT, R0, R3.reuse, PT ;  /* 0x000000030000820c */ /* 0x080fe20003f66270 */
[----:B------:R-:W-:Y:S01]  /*45b0*/  FADD.FTZ R21, R251, R21 ;  /* 0x00000015fb157221 */ /* 0x000fe20000010000 */
[----:B------:R-:W-:Y:S01]  /*45c0*/  @!P0 FSEL R7, R7, -INF , !P6 ;  /* 0xff80000007078808 */ /* 0x000fe20007000000 */
[----:B------:R-:W-:Y:S01]  /*45d0*/  HMMA.16816.F32 R32, R132, R138, R32 ;  /* 0x0000008a8420723c */ /* 0x000fe20000001820 */
[----:B------:R-:W-:Y:S03]  /*45e0*/  IMAD.MOV.U32 R139, RZ, RZ, 0x10 ;  /* 0x00000010ff8b7424 */ /* 0x000fe600078e00ff */
[----:B------:R-:W-:Y:S01]  /*45f0*/  @!P0 FSEL R8, R8, -INF , !P3 ;  /* 0xff80000008088808 */ /* 0x000fe20005800000 */
[--C-:B------:R-:W-:Y:S01]  /*4600*/  FFMA.FTZ R6, R6, UR14, -R150.reuse ;  /* 0x0000000e06067c23 */ /* 0x100fe20008010896 */
[----:B------:R-:W-:Y:S01]  /*4610*/  @!P0 FSEL R9, R9, -INF , !P5 ;  /* 0xff80000009098808 */ /* 0x000fe20006800000 */
[----:B------:R-:W-:Y:S01]  /*4620*/  FFMA.FTZ R7, R7, UR14, -R150 ;  /* 0x0000000e07077c23 */ /* 0x000fe20008010896 */
[-C--:B------:R-:W-:Y:S01]  /*4630*/  @!P0 ISETP.GE.AND P6, PT, R0, R2.reuse, PT ;  /* 0x000000020000820c */ /* 0x080fe20003fc6270 */
[----:B------:R-:W-:Y:S01]  /*4640*/  MUFU.EX2 R172, R6 ;  /* 0x0000000600ac7308 */ /* 0x000fe20000000800 */
[-C--:B------:R-:W-:Y:S01]  /*4650*/  @!P0 ISETP.GE.AND P3, PT, R5, R3.reuse, PT ;  /* 0x000000030500820c */ /* 0x080fe20003f66270 */
[----:B------:R-:W-:Y:S01]  /*4660*/  FADD.FTZ R22, R252, R22 ;  /* 0x00000016fc167221 */ /* 0x000fe20000010000 */
[----:B------:R-:W-:Y:S01]  /*4670*/  @!P0 ISETP.GE.AND P5, PT, R4, R3, PT ;  /* 0x000000030400820c */ /* 0x000fe20003fa6270 */
[----:B------:R-:W-:Y:S01]  /*4680*/  FADD.FTZ R23, R251, R23 ;  /* 0x00000017fb177221 */ /* 0x000fe20000010000 */
[----:B------:R-:W-:Y:S01]  /*4690*/  @!P0 FSEL R10, R10, -INF , !P6 ;  /* 0xff8000000a0a8808 */ /* 0x000fe20007000000 */
[----:B------:R-:W-:Y:S01]  /*46a0*/  FADD.FTZ R24, R252, R24 ;  /* 0x00000018fc187221 */ /* 0x000fe20000010000 */
[----:B------:R-:W-:Y:S03]  /*46b0*/  @!P0 FSEL R11, R11, -INF , !P4 ;  /* 0xff8000000b0b8808 */ /* 0x000fe60006000000 */
[----:B------:R4:W1:Y:S01]  /*46c0*/  MUFU.EX2 R170, R7 ;  /* 0x0000000700aa7308 */ /* 0x0008620000000800 */
[-C--:B------:R-:W-:Y:S01]  /*46d0*/  @!P0 ISETP.GE.AND P6, PT, R5, R2.reuse, PT ;  /* 0x000000020500820c */ /* 0x080fe20003fc6270 */
[--C-:B------:R-:W-:Y:S01]  /*46e0*/  FFMA.FTZ R10, R10, UR14, -R148.reuse ;  /* 0x0000000e0a0a7c23 */ /* 0x100fe20008010894 */
[----:B------:R-:W-:Y:S01]  /*46f0*/  @!P0 ISETP.GE.AND P4, PT, R4, R2, PT ;  /* 0x000000020400820c */ /* 0x000fe20003f86270 */
[----:B------:R-:W-:Y:S01]  /*4700*/  FFMA.FTZ R11, R11, UR14, -R148 ;  /* 0x0000000e0b0b7c23 */ /* 0x000fe20008010894 */
[C---:B------:R-:W-:Y:S01]  /*4710*/  FADD.FTZ R25, R251.reuse, R25 ;  /* 0x00000019fb197221 */ /* 0x040fe20000010000 */
[----:B------:R-:W-:Y:S01]  /*4720*/  FADD.FTZ R26, R252, R26 ;  /* 0x0000001afc1a7221 */ /* 0x000fe20000010000 */
[----:B------:R-:W-:Y:S03]  /*4730*/  FADD.FTZ R27, R251, R27 ;  /* 0x0000001bfb1b7221 */ /* 0x000fe60000010000 */
[----:B------:R1:W-:Y:S01]  /*4740*/  MUFU.EX2 R236, R10 ;  /* 0x0000000a00ec7308 */ /* 0x0003e20000000800 */
[----:B------:R-:W-:Y:S01]  /*4750*/  FFMA.FTZ R8, R8, UR14, -R149 ;  /* 0x0000000e08087c23 */ /* 0x000fe20008010895 */
[C---:B------:R-:W-:Y:S01]  /*4760*/  FADD.FTZ R29, R248.reuse, R29 ;  /* 0x0000001df81d7221 */ /* 0x040fe20000010000 */
[----:B------:R-:W-:Y:S01]  /*4770*/  FADD.FTZ R31, R248, R31 ;  /* 0x0000001ff81f7221 */ /* 0x000fe20000010000 */
[C---:B------:R-:W-:Y:S01]  /*4780*/  FADD.FTZ R28, R250.reuse, R28 ;  /* 0x0000001cfa1c7221 */ /* 0x040fe20000010000 */
[C---:B------:R-:W-:Y:S01]  /*4790*/  FADD.FTZ R30, R250.reuse, R30 ;  /* 0x0000001efa1e7221 */ /* 0x040fe20000010000 */
[----:B------:R-:W-:Y:S01]  /*47a0*/  FFMA.FTZ R9, R9, UR14, -R149 ;  /* 0x0000000e09097c23 */ /* 0x000fe20008010895 */
[----:B------:R-:W-:Y:S03]  /*47b0*/  FADD.FTZ R32, R250, R32 ;  /* 0x00000020fa207221 */ /* 0x000fe60000010000 */
[----:B------:R1:W-:Y:S01]  /*47c0*/  MUFU.EX2 R235, R11 ;  /* 0x0000000b00eb7308 */ /* 0x0003e20000000800 */
[----:B----4-:R-:W-:Y:S04]  /*47d0*/  IMAD.WIDE.U32 R6, R159, -0x2daee0ad, RZ ;  /* 0xd2511f539f067825 */ /* 0x010fe800078e00ff */
[----:B------:R-:W-:Y:S01]  /*47e0*/  FADD.FTZ R33, R248, R33 ;  /* 0x00000021f8217221 */ /* 0x000fe20000010000 */
[----:B------:R-:W-:Y:S01]  /*47f0*/  FADD.FTZ R34, R250, R34 ;  /* 0x00000022fa227221 */ /* 0x000fe20000010000 */
[----:B------:R-:W-:Y:S01]  /*4800*/  FFMA.FTZ R153, R153, UR14, -R151 ;  /* 0x0000000e99997c23 */ /* 0x000fe20008010897 */
[----:B------:R-:W-:Y:S01]  /*4810*/  FADD.FTZ R35, R248, R35 ;  /* 0x00000023f8237221 */ /* 0x000fe20000010000 */
[----:B------:R-:W-:Y:S01]  /*4820*/  SEL R139, R139, 0xfffffff0, !P1 ;  /* 0xfffffff08b8b7807 */ /* 0x000fe20004800000 */
[----:B------:R4:W-:Y:S01]  /*4830*/  MUFU.EX2 R234, R8 ;  /* 0x0000000800ea7308 */ /* 0x0009e20000000800 */
[----:B-1----:R-:W-:Y:S09]  /*4840*/  LOP3.LUT R10, R156, UR33, R7, 0x96, !PT ;  /* 0x000000219c0a7c12 */ /* 0x002ff2000f8e9607 */
[----:B------:R1:W-:Y:S01]  /*4850*/  MUFU.EX2 R175, R9 ;  /* 0x0000000900af7308 */ /* 0x0003e20000000800 */
[----:B------:R-:W-:Y:S09]  /*4860*/  IMAD.WIDE.U32 R10, R10, -0x326172a9, RZ ;  /* 0xcd9e8d570a0a7825 */ /* 0x000ff200078e00ff */
[----:B------:R-:W1:Y:S01]  /*4870*/  MUFU.EX2 R169, R153 ;  /* 0x0000009900a97308 */ /* 0x000e620000000800 */
[C---:B--2---:R-:W-:Y:S01]  /*4880*/  FADD.FTZ R12, R167.reuse, R12 ;  /* 0x0000000ca70c7221 */ /* 0x044fe20000010000 */
[C---:B------:R-:W-:Y:S01]  /*4890*/  FADD.FTZ R14, R167.reuse, R14 ;  /* 0x0000000ea70e7221 */ /* 0x040fe20000010000 */
[C---:B------:R-:W-:Y:S01]  /*48a0*/  FADD.FTZ R16, R167.reuse, R16 ;  /* 0x00000010a7107221 */ /* 0x040fe20000010000 */
[----:B------:R-:W-:Y:S01]  /*48b0*/  FADD.FTZ R18, R167, R18 ;  /* 0x00000012a7127221 */ /* 0x000fe20000010000 */
[----:B---3--:R-:W-:Y:S01]  /*48c0*/  FADD.FTZ R13, R166, R13 ;  /* 0x0000000da60d7221 */ /* 0x008fe20000010000 */
[----:B------:R-:W-:Y:S01]  /*48d0*/  @!P0 FSEL R12, R12, -INF , !P3 ;  /* 0xff8000000c0c8808 */ /* 0x000fe20005800000 */
[C---:B------:R-:W-:Y:S01]  /*48e0*/  FADD.FTZ R15, R166.reuse, R15 ;  /* 0x0000000fa60f7221 */ /* 0x040fe20000010000 */
[-C--:B------:R-:W-:Y:S01]  /*48f0*/  @!P0 ISETP.GE.AND P3, PT, R5, R141.reuse, PT ;  /* 0x0000008d0500820c */ /* 0x080fe20003f66270 */
[C---:B------:R-:W-:Y:S01]  /*4900*/  FADD.FTZ R17, R166.reuse, R17 ;  /* 0x00000011a6117221 */ /* 0x040fe20000010000 */
[----:B------:R-:W-:Y:S01]  /*4910*/  @!P0 FSEL R13, R13, -INF , !P5 ;  /* 0xff8000000d0d8808 */ /* 0x000fe20006800000 */
[----:B------:R-:W-:Y:S01]  /*4920*/  FADD.FTZ R19, R166, R19 ;  /* 0x00000013a6137221 */ /* 0x000fe20000010000 */
[-C--:B------:R-:W-:Y:S01]  /*4930*/  @!P0 ISETP.GE.AND P5, PT, R5, R140.reuse, PT ;  /* 0x0000008c0500820c */ /* 0x080fe20003fa6270 */
[----:B------:R-:W-:Y:S01]  /*4940*/  @!P0 VIADD R5, R0, 0x10 ;  /* 0x0000001000058836 */ /* 0x000fe20000000000 */
[----:B------:R-:W-:Y:S01]  /*4950*/  @!P0 FSEL R14, R14, -INF , !P6 ;  /* 0xff8000000e0e8808 */ /* 0x000fe20007000000 */
[--C-:B------:R-:W-:Y:S01]  /*4960*/  FFMA.FTZ R12, R12, UR14, -R149.reuse ;  /* 0x0000000e0c0c7c23 */ /* 0x100fe20008010895 */
[----:B------:R-:W-:Y:S01]  /*4970*/  @!P0 FSEL R15, R15, -INF , !P4 ;  /* 0xff8000000f0f8808 */ /* 0x000fe20006000000 */
[----:B------:R-:W-:Y:S01]  /*4980*/  FFMA.FTZ R13, R13, UR14, -R149 ;  /* 0x0000000e0d0d7c23 */ /* 0x000fe20008010895 */
[-C--:B------:R-:W-:Y:S01]  /*4990*/  @!P0 ISETP.GE.AND P6, PT, R4, R141.reuse, PT ;  /* 0x0000008d0400820c */ /* 0x080fe20003fc6270 */
[----:B------:R2:W3:Y:S01]  /*49a0*/  MUFU.EX2 R173, R12 ;  /* 0x0000000c00ad7308 */ /* 0x0004e20000000800 */
[----:B------:R-:W-:Y:S01]  /*49b0*/  @!P0 FSEL R16, R16, -INF , !P3 ;  /* 0xff80000010108808 */ /* 0x000fe20005800000 */
[--C-:B------:R-:W-:Y:S01]  /*49c0*/  FFMA.FTZ R14, R14, UR14, -R148.reuse ;  /* 0x0000000e0e0e7c23 */ /* 0x100fe20008010894 */
[-C--:B------:R-:W-:Y:S01]  /*49d0*/  @!P0 ISETP.GE.AND P4, PT, R4, R140.reuse, PT ;  /* 0x0000008c0400820c */ /* 0x080fe20003f86270 */
[----:B------:R-:W-:Y:S01]  /*49e0*/  @!P0 VIADD R4, R0, 0x11 ;  /* 0x0000001100048836 */ /* 0x000fe20000000000 */
[-C--:B------:R-:W-:Y:S01]  /*49f0*/  @!P0 ISETP.GE.AND P3, PT, R5, R141.reuse, PT ;  /* 0x0000008d0500820c */ /* 0x080fe20003f66270 */
[----:B------:R-:W-:Y:S01]  /*4a00*/  FFMA.FTZ R15, R15, UR14, -R148 ;  /* 0x0000000e0f0f7c23 */ /* 0x000fe20008010894 */
[----:B------:R-:W-:Y:S03]  /*4a10*/  @!P0 FSEL R17, R17, -INF , !P6 ;  /* 0xff80000011118808 */ /* 0x000fe60007000000 */
[----:B------:R-:W-:Y:S01]  /*4a20*/  MUFU.EX2 R167, R13 ;  /* 0x0000000d00a77308 */ /* 0x000fe20000000800 */
[----:B------:R-:W-:Y:S01]  /*4a30*/  @!P0 FSEL R20, R20, -INF , !P3 ;  /* 0xff80000014148808 */ /* 0x000fe20005800000 */
[--C-:B------:R-:W-:Y:S01]  /*4a40*/  FFMA.FTZ R16, R16, UR14, -R151.reuse ;  /* 0x0000000e10107c23 */ /* 0x100fe20008010897 */
[----:B------:R-:W-:Y:S01]  /*4a50*/  @!P0 ISETP.GE.AND P3, PT, R4, R141, PT ;  /* 0x0000008d0400820c */ /* 0x000fe20003f66270 */
[--C-:B------:R-:W-:Y:S01]  /*4a60*/  FFMA.FTZ R17, R17, UR14, -R151.reuse ;  /* 0x0000000e11117c23 */ /* 0x100fe20008010897 */
[-C--:B------:R-:W-:Y:S01]  /*4a70*/  @!P0 ISETP.GE.AND P6, PT, R5, R140.reuse, PT ;  /* 0x0000008c0500820c */ /* 0x080fe20003fc6270 */
[--C-:B------:R-:W-:Y:S01]  /*4a80*/  FFMA.FTZ R20, R20, UR14, -R151.reuse ;  /* 0x0000000e14147c23 */ /* 0x100fe20008010897 */
[----:B------:R-:W-:Y:S03]  /*4a90*/  @!P0 FSEL R21, R21, -INF , !P3 ;  /* 0xff80000015158808 */ /* 0x000fe60005800000 */
[----:B------:R3:W-:Y:S01]  /*4aa0*/  MUFU.EX2 R174, R14 ;  /* 0x0000000e00ae7308 */ /* 0x0007e20000000800 */
[----:B------:R-:W-:Y:S02]  /*4ab0*/  @!P0 ISETP.GE.AND P3, PT, R4, R140, PT ;  /* 0x0000008c0400820c */ /* 0x000fe40003f66270 */
[----:B------:R-:W-:Y:S01]  /*4ac0*/  @!P0 FSEL R22, R22, -INF , !P6 ;  /* 0xff80000016168808 */ /* 0x000fe20007000000 */
[----:B------:R-:W-:Y:S01]  /*4ad0*/  FFMA.FTZ R21, R21, UR14, -R151 ;  /* 0x0000000e15157c23 */ /* 0x000fe20008010897 */
[----:B------:R-:W-:Y:S02]  /*4ae0*/  @!P0 FSEL R23, R23, -INF , !P3 ;  /* 0xff80000017178808 */ /* 0x000fe40005800000 */
[CC--:B------:R-:W-:Y:S03]  /*4af0*/  @!P0 ISETP.GE.AND P6, PT, R4.reuse, R3.reuse, PT ;  /* 0x000000030400820c */ /* 0x0c0fe60003fc6270 */
[----:B------:R-:W3:Y:S01]  /*4b00*/  MUFU.EX2 R171, R15 ;  /* 0x0000000f00ab7308 */ /* 0x000ee20000000800 */
[-C--:B------:R-:W-:Y:S01]  /*4b10*/  @!P0 ISETP.GE.AND P3, PT, R4, R2.reuse, PT ;  /* 0x000000020400820c */ /* 0x080fe20003f66270 */
[----:B------:R-:W-:Y:S01]  /*4b20*/  @!P0 VIADD R4, R0, 0x18 ;  /* 0x0000001800048836 */ /* 0x000fe20000000000 */
[----:B------:R-:W-:Y:S01]  /*4b30*/  @!P0 FSEL R18, R18, -INF , !P5 ;  /* 0xff80000012128808 */ /* 0x000fe20006800000 */
[----:B------:R-:W-:Y:S01]  /*4b40*/  @!P0 VIADD R0, R0, 0x19 ;  /* 0x0000001900008836 */ /* 0x000fe20000000000 */
[----:B------:R-:W-:Y:S01]  /*4b50*/  @!P0 FSEL R19, R19, -INF , !P4 ;  /* 0xff80000013138808 */ /* 0x000fe20006000000 */
[--C-:B------:R-:W-:Y:S01]  /*4b60*/  FFMA.FTZ R23, R23, UR14, -R150.reuse ;  /* 0x0000000e17177c23 */ /* 0x100fe20008010896 */
[CC--:B------:R-:W-:Y:S03]  /*4b70*/  @!P0 ISETP.GE.AND P5, PT, R5.reuse, R3.reuse, PT ;  /* 0x000000030500820c */ /* 0x0c0fe60003fa6270 */
[----:B------:R-:W-:Y:S01]  /*4b80*/  MUFU.EX2 R155, R17 ;  /* 0x00000011009b7308 */ /* 0x000fe20000000800 */
[-C--:B------:R-:W-:Y:S01]  /*4b90*/  @!P0 ISETP.GE.AND P4, PT, R5, R2.reuse, PT ;  /* 0x000000020500820c */ /* 0x080fe20003f86270 */
[--C-:B------:R-:W-:Y:S01]  /*4ba0*/  FFMA.FTZ R18, R18, UR14, -R150.reuse ;  /* 0x0000000e12127c23 */ /* 0x100fe20008010896 */
[----:B------:R-:W-:Y:S01]  /*4bb0*/  @!P0 FSEL R24, R24, -INF , !P5 ;  /* 0xff80000018188808 */ /* 0x000fe20006800000 */
[--C-:B------:R-:W-:Y:S01]  /*4bc0*/  FFMA.FTZ R19, R19, UR14, -R150.reuse ;  /* 0x0000000e13137c23 */ /* 0x100fe20008010896 */
[----:B------:R-:W-:Y:S01]  /*4bd0*/  @!P0 FSEL R25, R25, -INF , !P6 ;  /* 0xff80000019198808 */ /* 0x000fe20007000000 */
[----:B------:R-:W-:Y:S01]  /*4be0*/  FFMA.FTZ R22, R22, UR14, -R150 ;  /* 0x0000000e16167c23 */ /* 0x000fe20008010896 */
[----:B------:R-:W-:Y:S03]  /*4bf0*/  @!P0 FSEL R26, R26, -INF , !P4 ;  /* 0xff8000001a1a8808 */ /* 0x000fe60006000000 */
[----:B------:R-:W-:Y:S01]  /*4c00*/  MUFU.EX2 R166, R18 ;  /* 0x0000001200a67308 */ /* 0x000fe20000000800 */
[----:B------:R-:W-:Y:S01]  /*4c10*/  @!P0 FSEL R27, R27, -INF , !P3 ;  /* 0xff8000001b1b8808 */ /* 0x000fe20005800000 */
[--C-:B------:R-:W-:Y:S01]  /*4c20*/  FFMA.FTZ R24, R24, UR14, -R149.reuse ;  /* 0x0000000e18187c23 */ /* 0x100fe20008010895 */
[CC--:B------:R-:W-:Y:S01]  /*4c30*/  @!P0 ISETP.GE.AND P6, PT, R0.reuse, R3.reuse, PT ;  /* 0x000000030000820c */ /* 0x0c0fe20003fc6270 */
[--C-:B------:R-:W-:Y:S01]  /*4c40*/  FFMA.FTZ R25, R25, UR14, -R149.reuse ;  /* 0x0000000e19197c23 */ /* 0x100fe20008010895 */
[-C--:B------:R-:W-:Y:S01]  /*4c50*/  @!P0 ISETP.GE.AND P3, PT, R0, R2.reuse, PT ;  /* 0x000000020000820c */ /* 0x080fe20003f66270 */
[--C-:B------:R-:W-:Y:S01]  /*4c60*/  FFMA.FTZ R26, R26, UR14, -R148.reuse ;  /* 0x0000000e1a1a7c23 */ /* 0x100fe20008010894 */
[C---:B------:R-:W-:Y:S03]  /*4c70*/  @!P0 ISETP.GE.AND P5, PT, R4.reuse, R3, PT ;  /* 0x000000030400820c */ /* 0x040fe60003fa6270 */
[----:B------:R-:W-:Y:S01]  /*4c80*/  MUFU.EX2 R156, R21 ;  /* 0x00000015009c7308 */ /* 0x000fe20000000800 */
[----:B------:R-:W-:Y:S01]  /*4c90*/  @!P0 ISETP.GE.AND P4, PT, R4, R2, PT ;  /* 0x000000020400820c */ /* 0x000fe20003f86270 */
[----:B------:R-:W-:Y:S01]  /*4ca0*/  IMAD.WIDE.U32 R2, R160, -0x326172a9, RZ ;  /* 0xcd9e8d57a0027825 */ /* 0x000fe200078e00ff */
[----:B------:R-:W-:Y:S02]  /*4cb0*/  @!P0 FSEL R29, R29, -INF , !P6 ;  /* 0xff8000001d1d8808 */ /* 0x000fe40007000000 */
[----:B------:R-:W-:Y:S01]  /*4cc0*/  @!P0 FSEL R31, R31, -INF , !P3 ;  /* 0xff8000001f1f8808 */ /* 0x000fe20005800000 */
[----:B------:R-:W-:Y:S01]  /*4cd0*/  FFMA.FTZ R27, R27, UR14, -R148 ;  /* 0x0000000e1b1b7c23 */ /* 0x000fe20008010894 */
[----:B------:R-:W-:Y:S03]  /*4ce0*/  @!P0 FSEL R28, R28, -INF , !P5 ;  /* 0xff8000001c1c8808 */ /* 0x000fe60006800000 */
[----:B------:R-:W-:Y:S01]  /*4cf0*/  MUFU.EX2 R165, R19 ;  /* 0x0000001300a57308 */ /* 0x000fe20000000800 */
[----:B------:R-:W-:Y:S02]  /*4d00*/  @!P0 FSEL R30, R30, -INF , !P4 ;  /* 0xff8000001e1e8808 */ /* 0x000fe40006000000 */
[-C--:B------:R-:W-:Y:S01]  /*4d10*/  @!P0 ISETP.GE.AND P6, PT, R0, R141.reuse, PT ;  /* 0x0000008d0000820c */ /* 0x080fe20003fc6270 */
[--C-:B------:R-:W-:Y:S01]  /*4d20*/  FFMA.FTZ R28, R28, UR14, -R149.reuse ;  /* 0x0000000e1c1c7c23 */ /* 0x100fe20008010895 */
[-C--:B------:R-:W-:Y:S01]  /*4d30*/  @!P0 ISETP.GE.AND P3, PT, R0, R140.reuse, PT ;  /* 0x0000008c0000820c */ /* 0x080fe20003f66270 */
[----:B------:R-:W-:Y:S01]  /*4d40*/  FFMA.FTZ R149, R29, UR14, -R149 ;  /* 0x0000000e1d957c23 */ /* 0x000fe20008010895 */
[C---:B------:R-:W-:Y:S03]  /*4d50*/  @!P0 ISETP.GE.AND P5, PT, R4.reuse, R141, PT ;  /* 0x0000008d0400820c */ /* 0x040fe60003fa6270 */
[----:B------:R-:W-:Y:S01]  /*4d60*/  MUFU.EX2 R159, R23 ;  /* 0x00000017009f7308 */ /* 0x000fe20000000800 */
[----:B------:R-:W-:Y:S01]  /*4d70*/  @!P0 ISETP.GE.AND P4, PT, R4, R140, PT ;  /* 0x0000008c0400820c */ /* 0x000fe20003f86270 */
[----:B------:R-:W-:Y:S01]  /*4d80*/  IMAD.WIDE.U32 R140, R161, -0x326172a9, RZ ;  /* 0xcd9e8d57a18c7825 */ /* 0x000fe200078e00ff */
[----:B------:R-:W-:Y:S02]  /*4d90*/  LOP3.LUT R3, R164, UR46, R3, 0x96, !PT ;  /* 0x0000002ea4037c12 */ /* 0x000fe4000f8e9603 */
[----:B------:R-:W-:Y:S01]  /*4da0*/  @!P0 FSEL R32, R32, -INF , !P5 ;  /* 0xff80000020208808 */ /* 0x000fe20006800000 */
[----:B------:R-:W-:Y:S01]  /*4db0*/  IMAD.WIDE.U32 R4, R157, -0x326172a9, RZ ;  /* 0xcd9e8d579d047825 */ /* 0x000fe200078e00ff */
[----:B------:R-:W-:Y:S03]  /*4dc0*/  LOP3.LUT R142, R2, UR30, R141, 0x96, !PT ;  /* 0x0000001e028e7c12 */ /* 0x000fe6000f8e968d */
[----:B------:R-:W-:Y:S01]  /*4dd0*/  MUFU.EX2 R157, R20 ;  /* 0x00000014009d7308 */ /* 0x000fe20000000800 */
[----:B------:R-:W-:Y:S01]  /*4de0*/  @!P0 FSEL R33, R33, -INF , !P6 ;  /* 0xff80000021218808 */ /* 0x000fe20007000000 */
[----:B------:R-:W-:Y:S01]  /*4df0*/  IMAD.WIDE.U32 R2, R3, -0x2daee0ad, RZ ;  /* 0xd2511f5303027825 */ /* 0x000fe200078e00ff */
[----:B------:R-:W-:Y:S02]  /*4e00*/  LOP3.LUT R136, R158, UR46, R5, 0x96, !PT ;  /* 0x0000002e9e887c12 */ /* 0x000fe4000f8e9605 */
[----:B----4-:R-:W-:Y:S01]  /*4e10*/  LOP3.LUT R8, R4, UR30, R11, 0x96, !PT ;  /* 0x0000001e04087c12 */ /* 0x010fe2000f8e960b */
[----:B------:R-:W-:Y:S01]  /*4e20*/  IMAD.WIDE.U32 R142, R142, -0x2daee0ad, RZ ;  /* 0xd2511f538e8e7825 */ /* 0x000fe200078e00ff */
[----:B------:R-:W-:Y:S03]  /*4e30*/  LOP3.LUT R3, R162, UR23, R3, 0x96, !PT ;  /* 0x00000017a2037c12 */ /* 0x000fe6000f8e9603 */
[----:B------:R-:W4:Y:S01]  /*4e40*/  MUFU.EX2 R158, R16 ;  /* 0x00000010009e7308 */ /* 0x000f220000000800 */
[----:B------:R-:W-:Y:S01]  /*4e50*/  @!P0 FSEL R34, R34, -INF , !P4 ;  /* 0xff80000022228808 */ /* 0x000fe20006000000 */
[----:B------:R-:W-:Y:S01]  /*4e60*/  IMAD.WIDE.U32 R136, R136, -0x2daee0ad, RZ ;  /* 0xd2511f5388887825 */ /* 0x000fe200078e00ff */
[----:B------:R-:W-:Y:S02]  /*4e70*/  LOP3.LUT R4, R2, UR21, R143, 0x96, !PT ;  /* 0x0000001502047c12 */ /* 0x000fe4000f8e968f */
[----:B------:R-:W-:Y:S01]  /*4e80*/  @!P0 FSEL R35, R35, -INF , !P3 ;  /* 0xff80000023238808 */ /* 0x000fe20005800000 */
[----:B-1----:R-:W-:Y:S01]  /*4e90*/  IMAD.WIDE.U32 R8, R8, -0x2daee0ad, RZ ;  /* 0xd2511f5308087825 */ /* 0x002fe200078e00ff */
[----:B------:R-:W-:Y:S03]  /*4ea0*/  LOP3.LUT R6, R6, UR23, R137, 0x96, !PT ;  /* 0x0000001706067c12 */ /* 0x000fe6000f8e9689 */
[----:B------:R-:W-:Y:S01]  /*4eb0*/  MUFU.EX2 R164, R24 ;  /* 0x0000001800a47308 */ /* 0x000fe20000000800 */
[----:B------:R-:W-:Y:S01]  /*4ec0*/  FFMA.FTZ R32, R32, UR14, -R151 ;  /* 0x0000000e20207c23 */ /* 0x000fe20008010897 */
[----:B------:R-:W-:Y:S01]  /*4ed0*/  IMAD.WIDE.U32 R2, R3, -0x326172a9, RZ ;  /* 0xcd9e8d5703027825 */ /* 0x000fe200078e00ff */
[----:B------:R-:W-:Y:S03]  /*4ee0*/  LOP3.LUT R136, R136, UR21, R9, 0x96, !PT ;  /* 0x0000001588887c12 */ /* 0x000fe6000f8e9609 */
[--C-:B------:R-:W-:Y:S01]  /*4ef0*/  FFMA.FTZ R34, R34, UR14, -R150.reuse ;  /* 0x0000000e22227c23 */ /* 0x100fe20008010896 */
[----:B------:R-:W-:Y:S01]  /*4f00*/  IMAD.WIDE.U32 R4, R4, -0x326172a9, RZ ;  /* 0xcd9e8d5704047825 */ /* 0x000fe200078e00ff */
[----:B------:R-:W-:Y:S02]  /*4f10*/  LOP3.LUT R140, R140, UR22, R3, 0x96, !PT ;  /* 0x000000168c8c7c12 */ /* 0x000fe4000f8e9603 */
[----:B------:R-:W1:Y:S01]  /*4f20*/  MUFU.EX2 R146, R32 ;  /* 0x0000002000927308 */ /* 0x000e620000000800 */
[----:B------:R-:W-:Y:S01]  /*4f30*/  FFMA.FTZ R150, R35, UR14, -R150 ;  /* 0x0000000e23967c23 */ /* 0x000fe20008010896 */
[----:B------:R-:W-:Y:S01]  /*4f40*/  IMAD.WIDE.U32 R6, R6, -0x326172a9, RZ ;  /* 0xcd9e8d5706067825 */ /* 0x000fe200078e00ff */
[----:B------:R-:W-:Y:S02]  /*4f50*/  LOP3.LUT R5, R2, UR20, R5, 0x96, !PT ;  /* 0x0000001402057c12 */ /* 0x000fe4000f8e9605 */
[----:B------:R-:W-:Y:S01]  /*4f60*/  PRMT R11, R4, 0x7770, RZ ;  /* 0x00007770040b7816 */ /* 0x000fe200000000ff */
[----:B------:R-:W-:Y:S01]  /*4f70*/  IMAD.WIDE.U32 R2, R136, -0x326172a9, RZ ;  /* 0xcd9e8d5788027825 */ /* 0x000fe200078e00ff */
[----:B------:R-:W-:Y:S03]  /*4f80*/  LOP3.LUT R132, R10, UR22, R7, 0x96, !PT ;  /* 0x000000160a847c12 */ /* 0x000fe6000f8e9607 */
[----:B------:R-:W1:Y:S01]  /*4f90*/  MUFU.EX2 R153, R34 ;  /* 0x0000002200997308 */ /* 0x000e620000000800 */
[----:B--2---:R-:W-:Y:S01]  /*4fa0*/  PRMT R12, R4, 0x7771, RZ ;  /* 0x00007771040c7816 */ /* 0x004fe200000000ff */
[----:B------:R-:W-:Y:S01]  /*4fb0*/  FFMA.FTZ R151, R33, UR14, -R151 ;  /* 0x0000000e21977c23 */ /* 0x000fe20008010897 */
[----:B------:R-:W-:Y:S01]  /*4fc0*/  LOP3.LUT R0, R6, UR20, R3, 0x96, !PT ;  /* 0x0000001406007c12 */ /* 0x000fe2000f8e9603 */
[--C-:B------:R-:W-:Y:S01]  /*4fd0*/  FFMA.FTZ R30, R30, UR14, -R148.reuse ;  /* 0x0000000e1e1e7c23 */ /* 0x100fe20008010894 */
[C---:B------:R-:W-:Y:S01]  /*4fe0*/  PRMT R7, R2.reuse, 0x7770, RZ ;  /* 0x0000777002077816 */ /* 0x040fe200000000ff */
[----:B------:R-:W-:Y:S01]  /*4ff0*/  FFMA.FTZ R148, R31, UR14, -R148 ;  /* 0x0000000e1f947c23 */ /* 0x000fe20008010894 */
[C---:B------:R-:W-:Y:S03]  /*5000*/  PRMT R6, R2.reuse, 0x7771, RZ ;  /* 0x0000777102067816 */ /* 0x040fe600000000ff */
[----:B------:R-:W2:Y:S01]  /*5010*/  MUFU.EX2 R162, R25 ;  /* 0x0000001900a27308 */ /* 0x000ea20000000800 */
[C---:B------:R-:W-:Y:S01]  /*5020*/  PRMT R10, R2.reuse, 0x7772, RZ ;  /* 0x00007772020a7816 */ /* 0x040fe200000000ff */
[----:B------:R-:W-:Y:S01]  /*5030*/  IMAD.U32 R141, RZ, RZ, UR11 ;  /* 0x0000000bff8d7e24 */ /* 0x000fe2000f8e00ff */
[----:B------:R-:W-:Y:S02]  /*5040*/  PRMT R9, R2, 0x7773, RZ ;  /* 0x0000777302097816 */ /* 0x000fe400000000ff */
[C---:B------:R-:W-:Y:S02]  /*5050*/  LOP3.LUT R2, R5.reuse, 0xffff, RZ, 0xc0, !PT ;  /* 0x0000ffff05027812 */ /* 0x040fe400078ec0ff */
[----:B------:R-:W-:Y:S03]  /*5060*/  LOP3.LUT R3, R5, 0xff, RZ, 0xc0, !PT ;  /* 0x000000ff05037812 */ /* 0x000fe600078ec0ff */
[----:B------:R-:W-:Y:S01]  /*5070*/  MUFU.EX2 R160, R22 ;  /* 0x0000001600a07308 */ /* 0x000fe20000000800 */
[----:B------:R-:W-:Y:S02]  /*5080*/  SHF.R.U32.HI R2, RZ, 0x8, R2 ;  /* 0x00000008ff027819 */ /* 0x000fe40000011602 */
[----:B------:R-:W-:Y:S02]  /*5090*/  ISETP.LE.U32.AND P5, PT, R3, UR13, PT ;  /* 0x0000000d03007c0c */ /* 0x000fe4000bfa3070 */
[--C-:B------:R-:W-:Y:S02]  /*50a0*/  SHF.R.U32.HI R3, RZ, 0x18, R5.reuse ;  /* 0x00000018ff037819 */ /* 0x100fe40000011605 */
[----:B------:R-:W-:Y:S03]  /*50b0*/  LOP3.LUT R2, R2, 0xffff, RZ, 0xc0, !PT ;  /* 0x0000ffff02027812 */ /* 0x000fe600078ec0ff */
[----:B------:R-:W-:Y:S01]  /*50c0*/  MUFU.EX2 R150, R150 ;  /* 0x0000009600967308 */ /* 0x000fe20000000800 */
[----:B------:R-:W-:Y:S02]  /*50d0*/  ISETP.LE.U32.AND P6, PT, R3, UR13, PT ;  /* 0x0000000d03007c0c */ /* 0x000fe4000bfc3070 */
[----:B------:R-:W-:Y:S02]  /*50e0*/  ISETP.LE.U32.AND P4, PT, R2, UR13, PT ;  /* 0x0000000d02007c0c */ /* 0x000fe4000bf83070 */
[C---:B------:R-:W-:Y:S02]  /*50f0*/  LOP3.LUT R2, R0.reuse, 0xffff, RZ, 0xc0, !PT ;  /* 0x0000ffff00027812 */ /* 0x040fe400078ec0ff */
[----:B------:R-:W-:Y:S01]  /*5100*/  LOP3.LUT R3, R0, 0xff, RZ, 0xc0, !PT ;  /* 0x000000ff00037812 */ /* 0x000fe200078ec0ff */
[----:B------:R-:W-:Y:S01]  /*5110*/  @!P5 FADD.FTZ R168, -R168, -RZ ;  /* 0x800000ffa8a8d221 */ /* 0x000fe20000010100 */
[----:B------:R-:W-:Y:S01]  /*5120*/  PRMT R5, R5, 0x7632, R5 ;  /* 0x0000763205057816 */ /* 0x000fe20000000005 */
[----:B------:R-:W2:Y:S01]  /*5130*/  MUFU.EX2 R163, R26 ;  /* 0x0000001a00a37308 */ /* 0x000ea20000000800 */
        /* <DEDUP_REMOVED lines=8> */
[----:B------:R-:W-:Y:S02]  /*51c0*/  ISETP.LE.U32.AND P0, PT, R5, UR13, PT ;  /* 0x0000000d05007c0c */ /* 0x000fe4000bf03070 */
[----:B------:R-:W-:Y:S02]  /*51d0*/  ISETP.LE.U32.AND P5, PT, R2, UR13, PT ;  /* 0x0000000d02007c0c */ /* 0x000fe4000bfa3070 */
[----:B------:R-:W-:Y:S03]  /*51e0*/  ISETP.LE.U32.AND P6, PT, R7, UR13, PT ;  /* 0x0000000d07007c0c */ /* 0x000fe6000bfc3070 */
[----:B------:R-:W-:Y:S01]  /*51f0*/  MUFU.EX2 R161, R27 ;  /* 0x0000001b00a17308 */ /* 0x000fe20000000800 */
[----:B------:R-:W-:Y:S01]  /*5200*/  LOP3.LUT R2, R3, 0xff, RZ, 0xc0, !PT ;  /* 0x000000ff03027812 */ /* 0x000fe200078ec0ff */
[----:B------:R-:W-:Y:S01]  /*5210*/  @!P3 FADD.FTZ R234, -R234, -RZ ;  /* 0x800000ffeaeab221 */ /* 0x000fe20000010100 */
[----:B------:R-:W-:Y:S02]  /*5220*/  SHF.R.U32.HI R0, RZ, 0x18, R0 ;  /* 0x00000018ff007819 */ /* 0x000fe40000011600 */
[----:B------:R-:W-:Y:S01]  /*5230*/  ISETP.LE.U32.AND P4, PT, R2, UR13, PT ;  /* 0x0000000d02007c0c */ /* 0x000fe2000bf83070 */
[----:B------:R-:W-:Y:S01]  /*5240*/  IMAD.WIDE.U32 R2, R132, -0x2daee0ad, RZ ;  /* 0xd2511f5384027825 */ /* 0x000fe200078e00ff */
[----:B---3--:R-:W-:Y:S03]  /*5250*/  PRMT R14, R4, 0x7772, RZ ;  /* 0x00007772040e7816 */ /* 0x008fe600000000ff */
[----:B------:R-:W-:Y:S01]  /*5260*/  MUFU.EX2 R147, R28 ;  /* 0x0000001c00937308 */ /* 0x000fe20000000800 */
[----:B------:R-:W-:Y:S01]  /*5270*/  @!P0 FADD.FTZ R172, -R172, -RZ ;  /* 0x800000ffacac8221 */ /* 0x000fe20000010100 */
[----:B------:R-:W-:Y:S01]  /*5280*/  ISETP.LE.U32.AND P0, PT, R0, UR13, PT ;  /* 0x0000000d00007c0c */ /* 0x000fe2000bf03070 */
[----:B------:R-:W-:Y:S01]  /*5290*/  @!P5 FADD.FTZ R175, -R175, -RZ ;  /* 0x800000ffafafd221 */ /* 0x000fe20000010100 */
[----:B------:R-:W-:Y:S01]  /*52a0*/  @!P6 FADD.FTZ R173, -R173, -RZ ;  /* 0x800000ffadade221 */ /* 0x000fe20000010100 */
[----:B------:R-:W-:Y:S02]  /*52b0*/  ISETP.GT.U32.AND P6, PT, R9, UR13, PT ;  /* 0x0000000d09007c0c */ /* 0x000fe4000bfc4070 */
[----:B------:R-:W-:Y:S01]  /*52c0*/  PRMT R13, R4, 0x7773, RZ ;  /* 0x00007773040d7816 */ /* 0x000fe200000000ff */
[----:B------:R-:W-:Y:S01]  /*52d0*/  IMAD.WIDE.U32 R4, R140, -0x2daee0ad, RZ ;  /* 0xd2511f538c047825 */ /* 0x000fe200078e00ff */
[----:B------:R-:W-:Y:S01]  /*52e0*/  ISETP.GT.U32.AND P3, PT, R6, UR13, PT ;  /* 0x0000000d06007c0c */ /* 0x000fe2000bf64070 */
[----:B------:R-:W-:Y:S02]  /*52f0*/  MUFU.EX2 R145, R30 ;  /* 0x0000001e00917308 */ /* 0x000fe40000000800 */
[----:B------:R-:W-:Y:S01]  /*5300*/  @!P4 FADD.FTZ R236, -R236, -RZ ;  /* 0x800000ffececc221 */ /* 0x000fe20000010100 */
[----:B------:R-:W-:Y:S01]  /*5310*/  ISETP.LE.U32.AND P4, PT, R11, UR13, PT ;  /* 0x0000000d0b007c0c */ /* 0x000fe2000bf83070 */
[----:B------:R-:W-:Y:S01]  /*5320*/  IMAD.U32 R140, RZ, RZ, UR10 ;  /* 0x0000000aff8c7e24 */ /* 0x000fe2000f8e00ff */
[----:B------:R-:W-:Y:S01]  /*5330*/  LOP3.LUT R0, R8, UR17, R3, 0x96, !PT ;  /* 0x0000001108007c12 */ /* 0x000fe2000f8e9603 */
[----:B------:R-:W-:Y:S01]  /*5340*/  @!P0 FADD.FTZ R235, -R235, -RZ ;  /* 0x800000ffebeb8221 */ /* 0x000fe20000010100 */
[----:B------:R-:W-:Y:S02]  /*5350*/  PRMT R3, R4, 0x7770, RZ ;  /* 0x0000777004037816 */ /* 0x000fe400000000ff */
[----:B------:R-:W-:Y:S01]  /*5360*/  LOP3.LUT R5, R142, UR17, R5, 0x96, !PT ;  /* 0x000000118e057c12 */ /* 0x000fe2000f8e9605 */
[----:B------:R-:W-:Y:S01]  /*5370*/  @P6 FADD.FTZ R171, -R171, -RZ ;  /* 0x800000ffabab6221 */ /* 0x000fe20000010100 */
[----:B------:R-:W-:Y:S01]  /*5380*/  ISETP.GT.U32.AND P0, PT, R12, UR13, PT ;  /* 0x0000000d0c007c0c */ /* 0x000fe2000bf04070 */
[----:B------:R-:W3:Y:S01]  /*5390*/  MUFU.EX2 R149, R149 ;  /* 0x0000009500957308 */ /* 0x000ee20000000800 */
[----:B------:R-:W-:Y:S01]  /*53a0*/  ISETP.LE.U32.AND P6, PT, R3, UR13, PT ;  /* 0x0000000d03007c0c */ /* 0x000fe2000bfc3070 */
[----:B------:R-:W-:Y:S01]  /*53b0*/  @P3 FADD.FTZ R167, -R167, -RZ ;  /* 0x800000ffa7a73221 */ /* 0x000fe20000010100 */
[----:B------:R-:W-:Y:S01]  /*53c0*/  LOP3.LUT R3, R5, 0xff, RZ, 0xc0, !PT ;  /* 0x000000ff05037812 */ /* 0x000fe200078ec0ff */
[----:B----4-:R-:W-:Y:S01]  /*53d0*/  @!P4 FADD.FTZ R158, -R158, -RZ ;  /* 0x800000ff9e9ec221 */ /* 0x010fe20000010100 */
[----:B------:R-:W-:Y:S02]  /*53e0*/  ISETP.GT.U32.AND P3, PT, R14, UR13, PT ;  /* 0x0000000d0e007c0c */ /* 0x000fe4000bf64070 */
[----:B------:R-:W-:Y:S03]  /*53f0*/  ISETP.LE.U32.AND P4, PT, R3, UR13, PT ;  /* 0x0000000d03007c0c */ /* 0x000fe6000bf83070 */
[----:B------:R4:W3:Y:S01]  /*5400*/  MUFU.EX2 R144, R148 ;  /* 0x0000009400907308 */ /* 0x0008e20000000800 */
[C---:B------:R-:W-:Y:S02]  /*5410*/  PRMT R7, R4.reuse, 0x7772, RZ ;  /* 0x0000777204077816 */ /* 0x040fe400000000ff */
[C---:B------:R-:W-:Y:S01]  /*5420*/  PRMT R8, R4.reuse, 0x7771, RZ ;  /* 0x0000777104087816 */ /* 0x040fe200000000ff */
[----:B------:R-:W-:Y:S01]  /*5430*/  @P0 FADD.FTZ R155, -R155, -RZ ;  /* 0x800000ff9b9b0221 */ /* 0x000fe20000010100 */
[----:B------:R-:W-:Y:S01]  /*5440*/  PRMT R9, R4, 0x7773, RZ ;  /* 0x0000777304097816 */ /* 0x000fe200000000ff */
[----:B-1----:R-:W-:Y:S01]  /*5450*/  @!P6 FADD.FTZ R146, -R146, -RZ ;  /* 0x800000ff9292e221 */ /* 0x002fe20000010100 */
[----:B------:R-:W-:Y:S02]  /*5460*/  LOP3.LUT R6, R5, 0xffff, RZ, 0xc0, !PT ;  /* 0x0000ffff05067812 */ /* 0x000fe400078ec0ff */
[----:B------:R-:W-:Y:S01]  /*5470*/  SHF.R.U32.HI R4, RZ, 0x18, R5 ;  /* 0x00000018ff047819 */ /* 0x000fe20000011605 */
[----:B------:R-:W-:Y:S01]  /*5480*/  @P3 FADD.FTZ R166, -R166, -RZ ;  /* 0x800000ffa6a63221 */ /* 0x000fe20000010100 */
[----:B------:R-:W-:Y:S01]  /*5490*/  ISETP.GT.U32.AND P5, PT, R10, UR13, PT ;  /* 0x0000000d0a007c0c */ /* 0x000fe2000bfa4070 */
[----:B------:R-:W-:Y:S01]  /*54a0*/  @!P4 FADD.FTZ R157, -R157, -RZ ;  /* 0x800000ff9d9dc221 */ /* 0x000fe20000010100 */
[----:B------:R-:W-:Y:S02]  /*54b0*/  SHF.R.U32.HI R3, RZ, 0x8, R6 ;  /* 0x00000008ff037819 */ /* 0x000fe40000011606 */
[----:B------:R-:W-:Y:S02]  /*54c0*/  ISETP.LE.U32.AND P0, PT, R4, UR13, PT ;  /* 0x0000000d04007c0c */ /* 0x000fe4000bf03070 */
[----:B------:R-:W-:Y:S01]  /*54d0*/  LOP3.LUT R4, R0, 0xff, RZ, 0xc0, !PT ;  /* 0x000000ff00047812 */ /* 0x000fe200078ec0ff */
[----:B----4-:R-:W-:Y:S01]  /*54e0*/  IMAD.SHL.U32 R148, R231, 0x40, RZ ;  /* 0x00000040e7947824 */ /* 0x010fe200078e00ff */
[----:B------:R-:W-:Y:S02]  /*54f0*/  LOP3.LUT R3, R3, 0xffff, RZ, 0xc0, !PT ;  /* 0x0000ffff03037812 */ /* 0x000fe400078ec0ff */
[----:B------:R-:W-:Y:S02]  /*5500*/  ISETP.LE.U32.AND P4, PT, R4, UR13, PT ;  /* 0x0000000d04007c0c */ /* 0x000fe4000bf83070 */
[----:B------:R-:W-:Y:S01]  /*5510*/  ISETP.LE.U32.AND P3, PT, R3, UR13, PT ;  /* 0x0000000d03007c0c */ /* 0x000fe2000bf63070 */
[----:B------:R-:W-:Y:S01]  /*5520*/  @P5 FADD.FTZ R174, -R174, -RZ ;  /* 0x800000ffaeae5221 */ /* 0x000fe20000010100 */
[C---:B------:R-:W-:Y:S02]  /*5530*/  LOP3.LUT R3, R0.reuse, 0xffff, RZ, 0xc0, !PT ;  /* 0x0000ffff00037812 */ /* 0x040fe400078ec0ff */
        /* <DEDUP_REMOVED lines=11> */
[----:B------:R-:W-:Y:S02]  /*55f0*/  LOP3.LUT R3, R4, 0xff, RZ, 0xc0, !PT ;  /* 0x000000ff04037812 */ /* 0x000fe400078ec0ff */
[----:B------:R-:W-:Y:S02]  /*5600*/  LOP3.LUT R5, R5, 0xff, RZ, 0xc0, !PT ;  /* 0x000000ff05057812 */ /* 0x000fe400078ec0ff */
[----:B------:R-:W-:Y:S02]  /*5610*/  ISETP.LE.U32.AND P0, PT, R3, UR13, PT ;  /* 0x0000000d03007c0c */ /* 0x000fe4000bf03070 */
[----:B------:R-:W-:Y:S01]  /*5620*/  ISETP.LE.U32.AND P5, PT, R5, UR13, PT ;  /* 0x0000000d05007c0c */ /* 0x000fe2000bfa3070 */
[----:B------:R-:W-:Y:S01]  /*5630*/  @P4 FADD.FTZ R153, -R153, -RZ ;  /* 0x800000ff99994221 */ /* 0x000fe20000010100 */
[C---:B------:R-:W-:Y:S02]  /*5640*/  PRMT R4, R2.reuse, 0x7770, RZ ;  /* 0x0000777002047816 */ /* 0x040fe400000000ff */
[----:B------:R-:W-:Y:S01]  /*5650*/  PRMT R5, R2, 0x7772, RZ ;  /* 0x0000777202057816 */ /* 0x000fe200000000ff */
[----:B--2---:R-:W-:Y:S01]  /*5660*/  @!P3 FADD.FTZ R162, -R162, -RZ ;  /* 0x800000ffa2a2b221 */ /* 0x004fe20000010100 */
        /* <DEDUP_REMOVED lines=12> */
[----:B---3--:R-:W-:Y:S01]  /*5730*/  @P6 FADD.FTZ R149, -R149, -RZ ;  /* 0x800000ff95956221 */ /* 0x008fe20000010100 */
[----:B------:R-:W-:Y:S01]  /*5740*/  ISETP.LE.U32.AND P0, PT, R4, UR13, PT ;  /* 0x0000000d04007c0c */ /* 0x000fe2000bf03070 */
[----:B------:R2:W-:Y:S01]  /*5750*/  STS [R154+0x13400], R0 ;  /* 0x013400009a007388 */ /* 0x0005e20000000800 */
[----:B------:R-:W-:Y:S01]  /*5760*/  F2FP.RELU.F16.F32.PACK_AB R4, R235, R236 ;  /* 0x000000eceb04723e */ /* 0x000fe200000008ff */
[----:B------:R-:W-:Y:S01]  /*5770*/  @P4 FADD.FTZ R144, -R144, -RZ ;  /* 0x800000ff90904221 */ /* 0x000fe20000010100 */
        /* <DEDUP_REMOVED lines=10> */
[C---:B------:R-:W-:Y:S02]  /*5820*/  LEA R142, P0, R246.reuse, R140, 0x2 ;  /* 0x0000008cf68e7211 */ /* 0x040fe400078010ff */
[----:B-1----:R-:W-:Y:S03]  /*5830*/  F2FP.RELU.F16.F32.PACK_AB R2, R165, R166 ;  /* 0x000000a6a502723e */ /* 0x002fe600000008ff */
[----:B------:R-:W-:Y:S01]  /*5840*/  @!P3 FADD.FTZ R161, -R161, -RZ ;  /* 0x800000ffa1a1b221 */ /* 0x000fe20000010100 */
[----:B------:R-:W-:Y:S01]  /*5850*/  LEA.HI.X R143, R246, R141, RZ, 0x2, P0 ;  /* 0x0000008df68f7211 */ /* 0x000fe200000f14ff */
[----:B--2---:R-:W-:Y:S02]  /*5860*/  IMAD.IADD R0, R139, 0x1, R154 ;  /* 0x000000018b007824 */ /* 0x004fe400078e029a */
        /* <DEDUP_REMOVED lines=100> */
[----:B------:R-:W-:Y:S02]  /*5eb0*/  FSEL R5, R5, R141, P4 ;  /* 0x0000008d05057208 */ /* 0x000fe40002000000 */
[----:B------:R-:W-:Y:S01]  /*5ec0*/  FSETP.GE.FTZ.AND P4, PT, R157, RZ, PT ;  /* 0x000000ff9d00720b */ /* 0x000fe20003f96000 */
[-C--:B------:R-:W-:Y:S03]  /*5ed0*/  HMMA.16816.F32 R20, R132, R220.reuse, R20 ;  /* 0x000000dc8414723c */ /* 0x080fe60000001814 */
[----:B------:R-:W-:Y:S05]  /*5ee0*/  FMUL.FTZ R5, R169, R5 ;  /* 0x00000005a9057220 */ /* 0x000fea0000410000 */
[----:B------:R-:W-:Y:S01]  /*5ef0*/  F2FP.F16.F32.PACK_AB R5, R5, R168 ;  /* 0x000000a80505723e */ /* 0x000fe200000000ff */
[C---:B------:R-:W-:Y:S04]  /*5f00*/  HMMA.16816.F32 R24, R136.reuse, R220, R24 ;  /* 0x000000dc8818723c */ /* 0x040fe80000001818 */
[C---:B------:R-:W-:Y:S01]  /*5f10*/  FADD.FTZ R16, -R141.reuse, R16 ;  /* 0x000000108d107221 */ /* 0x040fe20000010100 */
[C---:B------:R-:W-:Y:S03]  /*5f20*/  FADD.FTZ R0, -R141.reuse, R17 ;  /* 0x000000118d007221 */ /* 0x040fe60000010100 */
        /* <DEDUP_REMOVED lines=11> */
[----:B------:R-:W-:Y:S01]  /*5fe0*/  LOP3.LUT R0, R148, 0x400, RZ, 0xc0, !PT ;  /* 0x0000040094007812 */ /* 0x000fe200078ec0ff */
[----:B------:R-:W-:Y:S01]  /*5ff0*/  IMAD.SHL.U32 R155, R231, 0x8, RZ ;  /* 0x00000008e79b7824 */ /* 0x000fe200078e00ff */
[----:B------:R-:W-:Y:S01]  /*6000*/  FSEL R21, R21, R141, P3 ;  /* 0x0000008d15157208 */ /* 0x000fe20001800000 */
[----:B------:R-:W-:Y:S01]  /*6010*/  FMUL.FTZ R20, R157, R20 ;  /* 0x000000149d147220 */ /* 0x000fe20000410000 */
[----:B------:R-:W-:Y:S02]  /*6020*/  FSETP.GE.FTZ.AND P3, PT, R146, RZ, PT ;  /* 0x000000ff9200720b */ /* 0x000fe40003f76000 */
[----:B------:R-:W-:Y:S01]  /*6030*/  LOP3.LUT R3, R3, 0x38, R155, 0x78, !PT ;  /* 0x0000003803037812 */ /* 0x000fe200078e789b */
[----:B------:R-:W-:Y:S01]  /*6040*/  FMUL.FTZ R21, R156, R21 ;  /* 0x000000159c157220 */ /* 0x000fe20000410000 */
[----:B------:R-:W-:Y:S03]  /*6050*/  F2FP.F16.F32.PACK_AB R16, R16, R158 ;  /* 0x0000009e1010723e */ /* 0x000fe600000000ff */
[----:B------:R-:W-:Y:S01]  /*6060*/  FADD.FTZ R32, -R141, R32 ;  /* 0x000000208d207221 */ /* 0x000fe20000010100 */
[----:B------:R-:W-:Y:S01]  /*6070*/  F2FP.F16.F32.PACK_AB R21, R21, R20 ;  /* 0x000000141515723e */ /* 0x000fe200000000ff */
[----:B------:R-:W-:Y:S03]  /*6080*/  IMAD R3, R3, 0x2, R0 ;  /* 0x0000000203037824 */ /* 0x000fe600078e0200 */
        /* <DEDUP_REMOVED lines=9> */
[----:B------:R-:W-:Y:S01]  /*6120*/  IMAD.SHL.U32 R6, R231, 0x8, RZ ;  /* 0x00000008e7067824 */ /* 0x000fe200078e00ff */
[----:B------:R-:W-:Y:S04]  /*6130*/  ULOP3.LUT UR12, UR43, 0x1, URZ, 0xc0, !UPT ;  /* 0x000000012b0c7892 */ /* 0x000fe8000f8ec0ff */
        /* <DEDUP_REMOVED lines=10> */
[----:B------:R-:W-:Y:S01]  /*61e0*/  ISETP.GE.AND P0, PT, R0, UR8, PT ;  /* 0x0000000800007c0c */ /* 0x000fe2000bf06270 */
[----:B------:R-:W-:Y:S02]  /*61f0*/  VIADD R225, R225, UR12 ;  /* 0x0000000ce1e17c36 */ /* 0x000fe40008000000 */
[----:B------:R-:W-:Y:S05]  /*6200*/  IMAD.X R0, RZ, RZ, ~UR15, P5 ;  /* 0x8000000fff007e24 */ /* 0x000fea000a8e06ff */
[----:B------:R-:W-:Y:S04]  /*6210*/  SHF.R.S64 R6, R6, 0x1f, R0 ;  /* 0x0000001f06067819 */ /* 0x000fe80000001000 */
[----:B------:R-:W-:Y:S04]  /*6220*/  IADD3 R6, P5, PT, R244, R6, RZ ;  /* 0x00000006f4067210 */ /* 0x000fe80007fbe0ff */
        /* <DEDUP_REMOVED lines=22> */
.L_x_432:
[----:B------:R2:W-:Y:S01]  /*6390*/  STS [R154+0xf000], R5 ;  /* 0x00f000059a007388 */ /* 0x0005e20000000800 */
[C---:B------:R-:W-:Y:S02]  /*63a0*/  IMAD.SHL.U32 R6, R231.reuse, 0x10, RZ ;  /* 0x00000010e7067824 */ /* 0x040fe400078e00ff */
[----:B------:R-:W-:Y:S01]  /*63b0*/  FADD.FTZ R0, -R140, R19 ;  /* 0x000000138c007221 */ /* 0x000fe20000010100 */
[----:B------:R-:W-:Y:S01]  /*63c0*/  IMAD.SHL.U32 R33, R231, 0x2, RZ ;  /* 0x00000002e7217824 */ /* 0x000fe200078e00ff */
[----:B------:R-:W-:Y:S01]  /*63d0*/  FSETP.GE.FTZ.AND P5, PT, R166, RZ, PT ;  /* 0x000000ffa600720b */ /* 0x000fe20003fb6000 */
[----:B------:R-:W-:Y:S01]  /*63e0*/  FMUL.FTZ R172, R172, R17 ;  /* 0x00000011acac7220 */ /* 0x000fe20000410000 */
[----:B------:R-:W-:Y:S01]  /*63f0*/  LOP3.LUT R32, R6, 0x1c0, RZ, 0xc0, !PT ;  /* 0x000001c006207812 */ /* 0x000fe200078ec0ff */
[----:B------:R-:W-:Y:S01]  /*6400*/  FMUL.FTZ R7, R170, R7 ;  /* 0x00000007aa077220 */ /* 0x000fe20000410000 */
[----:B------:R-:W-:Y:S01]  /*6410*/  LOP3.LUT R6, R233, 0x7400, RZ, 0xc0, !PT ;  /* 0x00007400e9067812 */ /* 0x000fe200078ec0ff */
[----:B------:R-:W-:Y:S01]  /*6420*/  FADD.FTZ R17, -R140, R23 ;  /* 0x000000178c117221 */ /* 0x000fe20000010100 */
[--C-:B------:R-:W-:Y:S01]  /*6430*/  LOP3.LUT R32, R32, 0x38, R33.reuse, 0xf8, !PT ;  /* 0x0000003820207812 */ /* 0x100fe200078ef821 */
[----:B------:R-:W-:Y:S01]  /*6440*/  FADD.FTZ R22, -R140, R22 ;  /* 0x000000168c167221 */ /* 0x000fe20000010100 */
[----:B------:R-:W-:Y:S01]  /*6450*/  LOP3.LUT R6, R6, 0x6, R33, 0xf8, !PT ;  /* 0x0000000606067812 */ /* 0x000fe200078ef821 */
[----:B-----5:R-:W-:Y:S01]  /*6460*/  FADD.FTZ R8, -R2, R8 ;  /* 0x0000000802087221 */ /* 0x020fe20000010100 */
[----:B------:R-:W-:Y:S01]  /*6470*/  LOP3.LUT R32, R32, 0x20, R232, 0x78, !PT ;  /* 0x0000002020207812 */ /* 0x000fe200078e78e8 */
[C---:B------:R-:W-:Y:S01]  /*6480*/  FADD.FTZ R9, -R2.reuse, R9 ;  /* 0x0000000902097221 */ /* 0x040fe20000010100 */
[C---:B------:R-:W-:Y:S01]  /*6490*/  FSETP.GE.FTZ.AND P4, PT, R165.reuse, RZ, PT ;  /* 0x000000ffa500720b */ /* 0x040fe20003f96000 */
[----:B------:R-:W-:Y:S01]  /*64a0*/  FADD.FTZ R12, -R2, R12 ;  /* 0x0000000c020c7221 */ /* 0x000fe20000010100 */
[----:B------:R-:W-:Y:S01]  /*64b0*/  LOP3.LUT R6, R6, R32, RZ, 0xfc, !PT ;  /* 0x0000002006067212 */ /* 0x000fe200078efcff */
[----:B------:R-:W-:Y:S01]  /*64c0*/  IMAD.MOV.U32 R32, RZ, RZ, 0x10 ;  /* 0x00000010ff207424 */ /* 0x000fe200078e00ff */
[----:B------:R-:W-:Y:S01]  /*64d0*/  FSEL R0, R0, R140, P4 ;  /* 0x0000008c00007208 */ /* 0x000fe20002000000 */
[----:B------:R-:W-:Y:S01]  /*64e0*/  FADD.FTZ R25, -R2, R25 ;  /* 0x0000001902197221 */ /* 0x000fe20000010100 */
[----:B------:R-:W-:Y:S01]  /*64f0*/  LEA R6, R6, UR39, 0x1 ;  /* 0x0000002706067c11 */ /* 0x000fe2000f8e08ff */
[----:B------:R-:W-:Y:S01]  /*6500*/  FADD.FTZ R24, -R2, R24 ;  /* 0x0000001802187221 */ /* 0x000fe20000010100 */
[----:B------:R-:W-:Y:S01]  /*6510*/  SEL R32, R32, 0xfffffff0, !P1 ;  /* 0xfffffff020207807 */ /* 0x000fe20004800000 */
[C---:B--2---:R-:W-:Y:S01]  /*6520*/  FADD.FTZ R5, -R140.reuse, R18 ;  /* 0x000000128c057221 */ /* 0x044fe20000010100 */
[----:B------:R-:W-:Y:S01]  /*6530*/  FMUL.FTZ R0, R165, R0 ;  /* 0x00000000a5007220 */ /* 0x000fe20000410000 */
[----:B------:R-:W-:Y:S01]  /*6540*/  F2FP.F16.F32.PACK_AB R7, R7, R172 ;  /* 0x000000ac0707723e */ /* 0x000fe200000000ff */
[----:B------:R-:W-:Y:S01]  /*6550*/  FADD.FTZ R18, -R140, R34 ;  /* 0x000000228c127221 */ /* 0x000fe20000010100 */
[----:B------:R-:W-:Y:S01]  /*6560*/  FSETP.GE.FTZ.AND P4, PT, R150, RZ, PT ;  /* 0x000000ff9600720b */ /* 0x000fe20003f96000 */
[----:B------:R-:W-:Y:S01]  /*6570*/  FADD.FTZ R28, -R2, R28 ;  /* 0x0000001c021c7221 */ /* 0x000fe20000010100 */
[-C--:B------:R-:W-:Y:S01]  /*6580*/  FSEL R5, R5, R140.reuse, P5 ;  /* 0x0000008c05057208 */ /* 0x080fe20002800000 */
[----:B------:R2:W-:Y:S01]  /*6590*/  STS [R154+0xf400], R7 ;  /* 0x00f400079a007388 */ /* 0x0005e20000000800 */
[----:B------:R-:W-:Y:S01]  /*65a0*/  FSETP.GE.FTZ.AND P0, PT, R159, RZ, PT ;  /* 0x000000ff9f00720b */ /* 0x000fe20003f16000 */
[----:B------:R-:W-:Y:S01]  /*65b0*/  FADD.FTZ R11, -R4, R11 ;  /* 0x0000000b040b7221 */ /* 0x000fe20000010100 */
[----:B------:R-:W-:Y:S01]  /*65c0*/  FSETP.GE.FTZ.AND P3, PT, R160, RZ, PT ;  /* 0x000000ffa000720b */ /* 0x000fe20003f76000 */
[----:B------:R-:W-:Y:S01]  /*65d0*/  FMUL.FTZ R166, R166, R5 ;  /* 0x00000005a6a67220 */ /* 0x000fe20000410000 */
[C---:B------:R-:W-:Y:S01]  /*65e0*/  VIADD R5, R6.reuse, 0x20 ;  /* 0x0000002006057836 */ /* 0x040fe20000000000 */
[----:B------:R-:W-:Y:S01]  /*65f0*/  FSEL R17, R17, R140, P0 ;  /* 0x0000008c11117208 */ /* 0x000fe20000000000 */
[----:B------:R-:W-:Y:S01]  /*6600*/  @P2 VIADD R5, R6, 0xffffffe0 ;  /* 0xffffffe006052836 */ /* 0x000fe20000000000 */
[----:B------:R-:W-:Y:S01]  /*6610*/  FSETP.GE.FTZ.AND P0, PT, R153, RZ, PT ;  /* 0x000000ff9900720b */ /* 0x000fe20003f16000 */
[----:B------:R-:W-:Y:S01]  /*6620*/  IMAD.IADD R6, R32, 0x1, R6 ;  /* 0x0000000120067824 */ /* 0x000fe200078e0206 */
[----:B------:R-:W-:Y:S01]  /*6630*/  F2FP.F16.F32.PACK_AB R0, R0, R166 ;  /* 0x000000a60000723e */ /* 0x000fe200000000ff */
[----:B------:R-:W-:Y:S01]  /*6640*/  FADD.FTZ R27, -R4, R27 ;  /* 0x0000001b041b7221 */ /* 0x000fe20000010100 */
[-C--:B------:R-:W-:Y:S01]  /*6650*/  FSEL R22, R22, R140.reuse, P3 ;  /* 0x0000008c16167208 */ /* 0x080fe20001800000 */
[----:B------:R-:W-:Y:S01]  /*6660*/  FADD.FTZ R30, -R4, R30 ;  /* 0x0000001e041e7221 */ /* 0x000fe20000010100 */
[----:B------:R-:W-:Y:S01]  /*6670*/  FSEL R18, R18, R140, P0 ;  /* 0x0000008c12127208 */ /* 0x000fe20000000000 */
[----:B------:R3:W-:Y:S01]  /*6680*/  STS [R6+-0x3c00], R0 ;  /* 0xffc4000006007388 */ /* 0x0007e20000000800 */
[----:B------:R-:W-:Y:S01]  /*6690*/  @P4 FADD.FTZ R140, -R140, R35 ;  /* 0x000000238c8c4221 */ /* 0x000fe20000010100 */
[----:B------:R-:W-:Y:S01]  /*66a0*/  FSETP.GE.FTZ.AND P5, PT, R234, RZ, PT ;  /* 0x000000ffea00720b */ /* 0x000fe20003fb6000 */
[----:B------:R-:W-:Y:S01]  /*66b0*/  FMUL.FTZ R22, R160, R22 ;  /* 0x00000016a0167220 */ /* 0x000fe20000410000 */
[----:B------:R-:W-:Y:S01]  /*66c0*/  FSETP.GE.FTZ.AND P4, PT, R175, RZ, PT ;  /* 0x000000ffaf00720b */ /* 0x000fe20003f96000 */
[----:B------:R4:W-:Y:S01]  /*66d0*/  STS [R6+-0x4000], R16 ;  /* 0xffc0001006007388 */ /* 0x0009e20000000800 */
[----:B------:R-:W-:Y:S01]  /*66e0*/  FSETP.GE.FTZ.AND P3, PT, R173, RZ, PT ;  /* 0x000000ffad00720b */ /* 0x000fe20003f76000 */
[----:B------:R-:W-:Y:S01]  /*66f0*/  FMUL.FTZ R17, R159, R17 ;  /* 0x000000119f117220 */ /* 0x000fe20000410000 */
[----:B------:R-:W-:Y:S01]  /*6700*/  FSETP.GE.FTZ.AND P0, PT, R167, RZ, PT ;  /* 0x000000ffa700720b */ /* 0x000fe20003f16000 */
[----:B------:R-:W-:Y:S01]  /*6710*/  FMUL.FTZ R18, R153, R18 ;  /* 0x0000001299127220 */ /* 0x000fe20000410000 */
[----:B------:R-:W-:Y:S01]  /*6720*/  FSEL R8, R8, R2, P5 ;  /* 0x0000000208087208 */ /* 0x000fe20002800000 */
[----:B------:R-:W-:Y:S01]  /*6730*/  FMUL.FTZ R140, R150, R140 ;  /* 0x0000008c968c7220 */ /* 0x000fe20000410000 */
[-C--:B------:R-:W-:Y:S01]  /*6740*/  FSEL R9, R9, R2.reuse, P4 ;  /* 0x0000000209097208 */ /* 0x080fe20002000000 */
[----:B------:R-:W-:Y:S01]  /*6750*/  IMAD.SHL.U32 R157, R231, 0x4, RZ ;  /* 0x00000004e79d7824 */ /* 0x000fe200078e00ff */
[----:B------:R-:W-:Y:S01]  /*6760*/  FSEL R12, R12, R2, P3 ;  /* 0x000000020c0c7208 */ /* 0x000fe20001800000 */
[----:B------:R-:W-:Y:S01]  /*6770*/  FMUL.FTZ R8, R234, R8 ;  /* 0x00000008ea087220 */ /* 0x000fe20000410000 */
[----:B------:R-:W-:Y:S01]  /*6780*/  FSETP.GE.FTZ.AND P4, PT, R162, RZ, PT ;  /* 0x000000ffa200720b */ /* 0x000fe20003f96000 */
[----:B------:R-:W-:Y:S01]  /*6790*/  FMUL.FTZ R9, R175, R9 ;  /* 0x00000009af097220 */ /* 0x000fe20000410000 */
[----:B------:R-:W-:Y:S01]  /*67a0*/  FSETP.GE.FTZ.AND P3, PT, R147, RZ, PT ;  /* 0x000000ff9300720b */ /* 0x000fe20003f76000 */
[----:B--2---:R-:W-:Y:S01]  /*67b0*/  FMUL.FTZ R7, R173, R12 ;  /* 0x0000000cad077220 */ /* 0x004fe20000410000 */
[----:B------:R-:W-:Y:S02]  /*67c0*/  FSETP.GE.FTZ.AND P5, PT, R164, RZ, PT ;  /* 0x000000ffa400720b */ /* 0x000fe40003fb6000 */
[-C--:B------:R-:W-:Y:S02]  /*67d0*/  FSEL R28, R28, R2.reuse, P3 ;  /* 0x000000021c1c7208 */ /* 0x080fe40001800000 */
[----:B------:R-:W-:Y:S01]  /*67e0*/  FSEL R24, R24, R2, P5 ;  /* 0x0000000218187208 */ /* 0x000fe20002800000 */
[----:B---3--:R-:W-:Y:S01]  /*67f0*/  FADD.FTZ R0, -R2, R13 ;  /* 0x0000000d02007221 */ /* 0x008fe20000010100 */
[----:B------:R-:W-:Y:S01]  /*6800*/  FSETP.GE.FTZ.AND P3, PT, R236, RZ, PT ;  /* 0x000000ffec00720b */ /* 0x000fe20003f76000 */
[----:B------:R-:W-:Y:S01]  /*6810*/  FMUL.FTZ R147, R147, R28 ;  /* 0x0000001c93937220 */ /* 0x000fe20000410000 */
[----:B------:R-:W-:Y:S01]  /*6820*/  FSETP.GE.FTZ.AND P6, PT, R174, RZ, PT ;  /* 0x000000ffae00720b */ /* 0x000fe20003fd6000 */
[----:B------:R-:W-:Y:S01]  /*6830*/  FMUL.FTZ R24, R164, R24 ;  /* 0x00000018a4187220 */ /* 0x000fe20000410000 */
[----:B------:R-:W-:Y:S02]  /*6840*/  FSEL R0, R0, R2, P0 ;  /* 0x0000000200007208 */ /* 0x000fe40000000000 */
[----:B------:R-:W-:Y:S02]  /*6850*/  FSETP.GE.FTZ.AND P0, PT, R149, RZ, PT ;  /* 0x000000ff9500720b */ /* 0x000fe40003f16000 */
[----:B------:R-:W-:Y:S01]  /*6860*/  FSETP.GE.FTZ.AND P5, PT, R171, RZ, PT ;  /* 0x000000ffab00720b */ /* 0x000fe20003fb6000 */
[----:B------:R-:W-:Y:S01]  /*6870*/  FMUL.FTZ R12, R167, R0 ;  /* 0x00000000a70c7220 */ /* 0x000fe20000410000 */
[----:B------:R-:W-:Y:S02]  /*6880*/  F2FP.F16.F32.PACK_AB R0, R9, R8 ;  /* 0x000000080900723e */ /* 0x000fe400000000ff */
[----:B------:R-:W-:Y:S02]  /*6890*/  FSEL R9, R25, R2, P4 ;  /* 0x0000000219097208 */ /* 0x000fe40002000000 */
[----:B------:R-:W-:Y:S01]  /*68a0*/  F2FP.F16.F32.PACK_AB R12, R12, R7 ;  /* 0x000000070c0c723e */ /* 0x000fe200000000ff */
[----:B------:R2:W-:Y:S01]  /*68b0*/  STS [R154+0x10000], R0 ;  /* 0x010000009a007388 */ /* 0x0005e20000000800 */
[----:B------:R-:W-:Y:S01]  /*68c0*/  FADD.FTZ R7, -R4, R10 ;  /* 0x0000000a04077221 */ /* 0x000fe20000010100 */
[----:B------:R-:W-:Y:S01]  /*68d0*/  FSETP.GE.FTZ.AND P4, PT, R163, RZ, PT ;  /* 0x000000ffa300720b */ /* 0x000fe20003f96000 */
[----:B------:R-:W-:Y:S01]  /*68e0*/  FMUL.FTZ R9, R162, R9 ;  /* 0x00000009a2097220 */ /* 0x000fe20000410000 */
[----:B------:R-:W-:Y:S01]  /*68f0*/  @P0 FADD.FTZ R2, -R2, R29 ;  /* 0x0000001d02020221 */ /* 0x000fe20000010100 */
[----:B------:R-:W-:Y:S02]  /*6900*/  FSETP.GE.FTZ.AND P0, PT, R235, RZ, PT ;  /* 0x000000ffeb00720b */ /* 0x000fe40003f16000 */
[----:B------:R-:W-:Y:S01]  /*6910*/  FSEL R7, R7, R4, P3 ;  /* 0x0000000407077208 */ /* 0x000fe20001800000 */
[----:B------:R-:W-:Y:S01]  /*6920*/  FMUL.FTZ R2, R149, R2 ;  /* 0x0000000295027220 */ /* 0x000fe20000410000 */
[----:B------:R-:W-:Y:S01]  /*6930*/  FSEL R11, R11, R4, P0 ;  /* 0x000000040b0b7208 */ /* 0x000fe20000000000 */
[----:B------:R-:W3:Y:S01]  /*6940*/  LDC R149, c[0x0][0x44c] ;  /* 0x00011300ff957b82 */ /* 0x000ee20000000800 */
[----:B------:R-:W-:Y:S01]  /*6950*/  FSETP.GE.FTZ.AND P3, PT, R161, RZ, PT ;  /* 0x000000ffa100720b */ /* 0x000fe20003f76000 */
[----:B----4-:R-:W-:Y:S01]  /*6960*/  FMUL.FTZ R16, R236, R7 ;  /* 0x00000007ec107220 */ /* 0x010fe20000410000 */
[----:B------:R-:W-:Y:S01]  /*6970*/  F2FP.F16.F32.PACK_AB R10, R2, R147 ;  /* 0x00000093020a723e */ /* 0x000fe200000000ff */
[C---:B------:R-:W-:Y:S01]  /*6980*/  FADD.FTZ R2, -R4.reuse, R14 ;  /* 0x0000000e04027221 */ /* 0x040fe20000010100 */
[----:B------:R-:W-:Y:S01]  /*6990*/  FADD.FTZ R7, -R4, R26 ;  /* 0x0000001a04077221 */ /* 0x000fe20000010100 */
[----:B------:R-:W-:Y:S02]  /*69a0*/  FSETP.GE.FTZ.AND P0, PT, R144, RZ, PT ;  /* 0x000000ff9000720b */ /* 0x000fe40003f16000 */
[----:B------:R-:W-:Y:S02]  /*69b0*/  F2FP.F16.F32.PACK_AB R17, R17, R22 ;  /* 0x000000161111723e */ /* 0x000fe400000000ff */
[-C--:B------:R-:W-:Y:S02]  /*69c0*/  FSEL R2, R2, R4.reuse, P6 ;  /* 0x0000000402027208 */ /* 0x080fe40003000000 */
[----:B------:R-:W-:Y:S02]  /*69d0*/  FSEL R7, R7, R4, P4 ;  /* 0x0000000407077208 */ /* 0x000fe40002000000 */
[----:B------:R-:W-:Y:S01]  /*69e0*/  F2FP.F16.F32.PACK_AB R20, R20, R146 ;  /* 0x000000921414723e */ /* 0x000fe200000000ff */
[----:B------:R-:W-:Y:S01]  /*69f0*/  FMUL.FTZ R14, R174, R2 ;  /* 0x00000002ae0e7220 */ /* 0x000fe20000410000 */
[----:B------:R-:W-:Y:S01]  /*6a00*/  FSEL R2, R27, R4, P3 ;  /* 0x000000041b027208 */ /* 0x000fe20001800000 */
[----:B--2---:R-:W-:Y:S01]  /*6a10*/  FADD.FTZ R0, -R4, R15 ;  /* 0x0000000f04007221 */ /* 0x004fe20000010100 */
[----:B------:R-:W-:Y:S01]  /*6a20*/  FMUL.FTZ R15, R235, R11 ;  /* 0x0000000beb0f7220 */ /* 0x000fe20000410000 */
[----:B------:R-:W-:Y:S01]  /*6a30*/  FMUL.FTZ R163, R163, R7 ;  /* 0x00000007a3a37220 */ /* 0x000fe20000410000 */
[----:B------:R-:W-:Y:S01]  /*6a40*/  F2FP.F16.F32.PACK_AB R13, R140, R18 ;  /* 0x000000128c0d723e */ /* 0x000fe200000000ff */
[----:B------:R-:W-:Y:S01]  /*6a50*/  FMUL.FTZ R7, R161, R2 ;  /* 0x00000002a1077220 */ /* 0x000fe20000410000 */
[----:B------:R-:W-:Y:S02]  /*6a60*/  FSEL R0, R0, R4, P5 ;  /* 0x0000000400007208 */ /* 0x000fe40002800000 */
[----:B------:R-:W-:Y:S01]  /*6a70*/  F2FP.F16.F32.PACK_AB R2, R15, R16 ;  /* 0x000000100f02723e */ /* 0x000fe200000000ff */
[----:B---3--:R-:W-:Y:S01]  /*6a80*/  IMAD R164, R149, UR9, RZ ;  /* 0x0000000995a47c24 */ /* 0x008fe2000f8e02ff */
[----:B------:R-:W-:Y:S01]  /*6a90*/  FSETP.GE.FTZ.AND P5, PT, R145, RZ, PT ;  /* 0x000000ff9100720b */ /* 0x000fe20003fb6000 */
[----:B------:R-:W-:Y:S01]  /*6aa0*/  FMUL.FTZ R11, R171, R0 ;  /* 0x00000000ab0b7220 */ /* 0x000fe20000410000 */
[----:B------:R-:W-:Y:S01]  /*6ab0*/  F2FP.F16.F32.PACK_AB R9, R9, R24 ;  /* 0x000000180909723e */ /* 0x000fe200000000ff */
[----:B------:R2:W-:Y:S01]  /*6ac0*/  STS [R154+0x10400], R2 ;  /* 0x010400029a007388 */ /* 0x0005e20000000800 */
[----:B------:R-:W-:Y:S01]  /*6ad0*/  FSEL R30, R30, R4, P5 ;  /* 0x000000041e1e7208 */ /* 0x000fe20002800000 */
[----:B------:R-:W-:Y:S01]  /*6ae0*/  @P0 FADD.FTZ R4, -R4, R31 ;  /* 0x0000001f04040221 */ /* 0x000fe20000010100 */
[----:B------:R-:W-:Y:S01]  /*6af0*/  F2FP.F16.F32.PACK_AB R7, R7, R163 ;  /* 0x000000a30707723e */ /* 0x000fe200000000ff */
[----:B------:R-:W-:Y:S01]  /*6b00*/  STS [R6+-0x3000], R12 ;  /* 0xffd0000c06007388 */ /* 0x000fe20000000800 */
[--C-:B------:R-:W-:Y:S01]  /*6b10*/  SHF.R.U32.HI R0, RZ, 0x4, R231.reuse ;  /* 0x00000004ff007819 */ /* 0x100fe200000116e7 */
[----:B------:R-:W-:Y:S01]  /*6b20*/  FMUL.FTZ R8, R144, R4 ;  /* 0x0000000490087220 */ /* 0x000fe20000410000 */
[----:B------:R-:W-:Y:S01]  /*6b30*/  F2FP.F16.F32.PACK_AB R4, R11, R14 ;  /* 0x0000000e0b04723e */ /* 0x000fe200000000ff */
[----:B------:R-:W-:Y:S01]  /*6b40*/  FMUL.FTZ R30, R145, R30 ;  /* 0x0000001e911e7220 */ /* 0x000fe20000410000 */
[----:B------:R-:W-:Y:S03]  /*6b50*/  LOP3.LUT R156, R0, 0x8, RZ, 0xc0, !PT ;  /* 0x00000008009c7812 */ /* 0x000fe600078ec0ff */
[----:B------:R-:W-:Y:S01]  /*6b60*/  STS [R6+-0x2c00], R4 ;  /* 0xffd4000406007388 */ /* 0x000fe20000000800 */
[----:B------:R-:W-:Y:S02]  /*6b70*/  F2FP.F16.F32.PACK_AB R8, R8, R30 ;  /* 0x0000001e0808723e */ /* 0x000fe400000000ff */
[----:B------:R-:W-:Y:S01]  /*6b80*/  LOP3.LUT R0, R156, 0x10, R231, 0xf8, !PT ;  /* 0x000000109c007812 */ /* 0x000fe200078ef8e7 */
[----:B------:R-:W-:Y:S03]  /*6b90*/  STS [R5+-0x4000], R21 ;  /* 0xffc0001505007388 */ /* 0x000fe60000000800 */
[----:B------:R-:W-:Y:S01]  /*6ba0*/  LOP3.LUT R0, R0, 0xc0, R233, 0xf8, !PT ;  /* 0x000000c000007812 */ /* 0x000fe200078ef8e9 */
[----:B------:R-:W-:Y:S03]  /*6bb0*/  STS [R5+-0x3c00], R17 ;  /* 0xffc4001105007388 */ /* 0x000fe60000000800 */
[----:B------:R-:W-:Y:S01]  /*6bc0*/  LOP3.LUT R0, R0, 0x18, R157, 0x78, !PT ;  /* 0x0000001800007812 */ /* 0x000fe200078e789d */
[----:B--2---:R-:W-:Y:S03]  /*6bd0*/  IMAD.IADD R2, R32, 0x1, R5 ;  /* 0x0000000120027824 */ /* 0x004fe600078e0205 */
[----:B------:R-:W-:Y:S02]  /*6be0*/  LOP3.LUT R0, R0, 0x120, R233, 0xf8, !PT ;  /* 0x0000012000007812 */ /* 0x000fe400078ef8e9 */
[----:B------:R-:W-:Y:S02]  /*6bf0*/  STS [R2+-0x4000], R20 ;  /* 0xffc0001402007388 */ /* 0x000fe40000000800 */
[----:B------:R-:W-:Y:S02]  /*6c00*/  LEA R0, R0, UR4, 0x1 ;  /* 0x0000000400007c11 */ /* 0x000fe4000f8e08ff */
        /* <DEDUP_REMOVED lines=116> */
.L_x_433:
        /* <DEDUP_REMOVED lines=25> */
[----:B------:R-:W2:Y:S01]  /*74e0*/  LDL R168, [R1+0x24] ;  /* 0x0000240001a87983 */ /* 0x000ea20000100800 */
[----:B------:R-:W-:Y:S01]  /*74f0*/  @P1 VIADD R152, R12, 0xffffffc0 ;  /* 0xffffffc00c981836 */ /* 0x000fe20000000000 */
[----:B------:R-:W-:Y:S01]  /*7500*/  UISETP.NE.U32.AND UP1, UPT, UR12, 0x1, UPT ;  /* 0x000000010c00788c */ /* 0x000fe2000bf25070 */
[----:B------:R-:W-:Y:S01]  /*7510*/  VIADD R247, R247, 0xfffffffc ;  /* 0xfffffffcf7f77836 */ /* 0x000fe20000000000 */
[----:B------:R-:W3:Y:S01]  /*7520*/  LDSM.16.M88.4 R32, [R153+0xf000] ;  /* 0x00f000009920783b */ /* 0x000ee20000000200 */
[----:B------:R-:W-:Y:S03]  /*7530*/  IMAD.IADD R154, R228, 0x1, R152 ;  /* 0x00000001e49a7824 */ /* 0x000fe600078e0298 */
[----:B------:R-:W4:Y:S01]  /*7540*/  LDL R167, [R1+0x20] ;  /* 0x0000200001a77983 */ /* 0x000f220000100800 */
[----:B------:R-:W-:Y:S03]  /*7550*/  PLOP3.LUT P3, PT, PT, PT, UP1, 0x80, 0x8 ;  /* 0x000000000008781c */ /* 0x000fe60003f6f018 */
[----:B------:R-:W5:Y:S04]  /*7560*/  LDSM.16.MT88.4 R140, [R0+0xd400] ;  /* 0x00d40000008c783b */ /* 0x000f680000004200 */
[----:B------:R-:W4:Y:S04]  /*7570*/  LDL R166, [R1+0x1c] ;  /* 0x00001c0001a67983 */ /* 0x000f280000100800 */
[----:B------:R-:W-:Y:S04]  /*7580*/  LDSM.16.MT88.4 R148, [R0+0x9800] ;  /* 0x009800000094783b */ /* 0x000fe80000004200 */
[----:B------:R-:W4:Y:S04]  /*7590*/  LDL R165, [R1+0x18] ;  /* 0x0000180001a57983 */ /* 0x000f280000100800 */
[----:B------:R-:W5:Y:S01]  /*75a0*/  LDSM.16.M88.4 R144, [R152] ;  /* 0x000000009890783b */ /* 0x000f620000000200 */
        /* <DEDUP_REMOVED lines=13> */
[C---:B-----5:R-:W-:Y:S08]  /*7680*/  HMMA.16816.F32 R20, R32.reuse, R140, R20 ;  /* 0x0000008c2014723c */ /* 0x060ff00000001814 */
[----:B------:R-:W-:Y:S01]  /*7690*/  HMMA.16816.F32 R24, R32, R142, R24 ;  /* 0x0000008e2018723c */ /* 0x000fe20000001818 */
[----:B------:R-:W5:Y:S04]  /*76a0*/  LDSM.16.M88.4 R32, [R154] ;  /* 0x000000009a20783b */ /* 0x000f680000000200 */
[----:B------:R-:W5:Y:S03]  /*76b0*/  LDSM.16.MT88.4 R140, [R0+0xbc00] ;  /* 0x00bc0000008c783b */ /* 0x000f660000004200 */
[C---:B------:R-:W-:Y:S08]  /*76c0*/  HMMA.16816.F32 R4, R144.reuse, R148, R4 ;  /* 0x000000949004723c */ /* 0x040ff00000001804 */
[C---:B------:R-:W-:Y:S01]  /*76d0*/  HMMA.16816.F32 R8, R144.reuse, R150, R8 ;  /* 0x000000969008723c */ /* 0x040fe20000001808 */
[----:B------:R-:W-:Y:S07]  /*76e0*/  LDSM.16.MT88.4 R148, [R0+0xc000] ;  /* 0x00c000000094783b */ /* 0x000fee0000004200 */
[C---:B-1----:R-:W-:Y:S08]  /*76f0*/  HMMA.16816.F32 R12, R144.reuse, R28, R12 ;  /* 0x0000001c900c723c */ /* 0x042ff0000000180c */
[C---:B------:R-:W-:Y:S01]  /*7700*/  HMMA.16816.F32 R16, R144.reuse, R30, R16 ;  /* 0x0000001e9010723c */ /* 0x040fe20000001810 */
[----:B------:R-:W1:Y:S07]  /*7710*/  LDSM.16.MT88.4 R28, [R0+0xdc00] ;  /* 0x00dc0000001c783b */ /* 0x000e6e0000004200 */
[C---:B---3--:R-:W-:Y:S08]  /*7720*/  HMMA.16816.F32 R20, R144.reuse, R132, R20 ;  /* 0x000000849014723c */ /* 0x048ff00000001814 */
[----:B------:R-:W-:Y:S01]  /*7730*/  HMMA.16816.F32 R24, R144, R134, R24 ;  /* 0x000000869018723c */ /* 0x000fe20000001818 */
[----:B------:R-:W-:Y:S04]  /*7740*/  LDSM.16.MT88.4 R144, [R0+0xa000] ;  /* 0x00a000000090783b */ /* 0x000fe80000004200 */
[----:B------:R3:W1:Y:S03]  /*7750*/  LDSM.16.M88.4 R132, [R2+0x11000] ;  /* 0x011000000284783b */ /* 0x0006660000000200 */
[C---:B-----5:R-:W-:Y:S08]  /*7760*/  HMMA.16816.F32 R4, R32.reuse, R136, R4 ;  /* 0x000000882004723c */ /* 0x060ff00000001804 */
[C---:B------:R-:W-:Y:S01]  /*7770*/  HMMA.16816.F32 R8, R32.reuse, R138, R8 ;  /* 0x0000008a2008723c */ /* 0x040fe20000001808 */
[----:B------:R-:W5:Y:S07]  /*7780*/  LDSM.16.MT88.4 R136, [R0+0xe000] ;  /* 0x00e000000088783b */ /* 0x000f6e0000004200 */
[C---:B------:R-:W-:Y:S01]  /*7790*/  HMMA.16816.F32 R12, R32.reuse, R140, R12 ;  /* 0x0000008c200c723c */ /* 0x040fe2000000180c */
[----:B---3--:R-:W-:Y:S07]  /*77a0*/  IMAD.U32 R2, RZ, RZ, UR55 ;  /* 0x00000037ff027e24 */ /* 0x008fee000f8e00ff */
[C---:B------:R-:W-:Y:S01]  /*77b0*/  HMMA.16816.F32 R16, R32.reuse, R142, R16 ;  /* 0x0000008e2010723c */ /* 0x040fe20000001810 */
[----:B------:R-:W-:Y:S02]  /*77c0*/  LDSM.16.MT88.4 R140, [R0+0xc400] ;  /* 0x00c40000008c783b */ /* 0x000fe40000004200 */
[----:B------:R-:W-:Y:S02]  /*77d0*/  LEA.HI.X.SX32 R159, R2, R239, 0x2, P0 ;  /* 0x000000ef029f7211 */ /* 0x000fe400000f16ff */
[----:B------:R-:W-:Y:S03]  /*77e0*/  @P4 SHF.R.U32.HI R2, RZ, 0x2, R231 ;  /* 0x00000002ff024819 */ /* 0x000fe600000116e7 */
[C---:B-1----:R-:W-:Y:S08]  /*77f0*/  HMMA.16816.F32 R20, R32.reuse, R28, R20 ;  /* 0x0000001c2014723c */ /* 0x042ff00000001814 */
[----:B------:R-:W-:Y:S01]  /*7800*/  HMMA.16816.F32 R24, R32, R30, R24 ;  /* 0x0000001e2018723c */ /* 0x000fe20000001818 */
[----:B------:R-:W-:Y:S04]  /*7810*/  LDSM.16.MT88.4 R32, [R0+0xa400] ;  /* 0x00a400000020783b */ /* 0x000fe80000004200 */
[----:B------:R-:W1:Y:S03]  /*7820*/  LDSM.16.M88.4 R28, [R153+0x11000] ;  /* 0x01100000991c783b */ /* 0x000e660000000200 */
[C---:B------:R-:W-:Y:S08]  /*7830*/  HMMA.16816.F32 R4, R132.reuse, R144, R4 ;  /* 0x000000908404723c */ /* 0x040ff00000001804 */
[C---:B------:R-:W-:Y:S01]  /*7840*/  HMMA.16816.F32 R8, R132.reuse, R146, R8 ;  /* 0x000000928408723c */ /* 0x040fe20000001808 */
[----:B------:R-:W3:Y:S07]  /*7850*/  LDSM.16.MT88.4 R144, [R0+0xe400] ;  /* 0x00e400000090783b */ /* 0x000eee0000004200 */
[C---:B------:R-:W-:Y:S08]  /*7860*/  HMMA.16816.F32 R12, R132.reuse, R148, R12 ;  /* 0x00000094840c723c */ /* 0x040ff0000000180c */
[C---:B------:R-:W-:Y:S08]  /*7870*/  HMMA.16816.F32 R16, R132.reuse, R150, R16 ;  /* 0x000000968410723c */ /* 0x040ff00000001810 */
[C---:B-----5:R-:W-:Y:S08]  /*7880*/  HMMA.16816.F32 R20, R132.reuse, R136, R20 ;  /* 0x000000888414723c */ /* 0x060ff00000001814 */
[----:B------:R-:W-:Y:S01]  /*7890*/  HMMA.16816.F32 R24, R132, R138, R24 ;  /* 0x0000008a8418723c */ /* 0x000fe20000001818 */
[----:B------:R-:W-:Y:S04]  /*78a0*/  LDSM.16.MT88.4 R136, [R0+0xa800] ;  /* 0x00a800000088783b */ /* 0x000fe80000004200 */
[----:B------:R5:W2:Y:S03]  /*78b0*/  LDSM.16.M88.4 R132, [R152+0x2000] ;  /* 0x002000009884783b */ /* 0x000aa60000000200 */
[C---:B-1----:R-:W-:Y:S08]  /*78c0*/  HMMA.16816.F32 R4, R28.reuse, R32, R4 ;  /* 0x000000201c04723c */ /* 0x042ff00000001804 */
[C---:B------:R-:W-:Y:S01]  /*78d0*/  HMMA.16816.F32 R8, R28.reuse, R34, R8 ;  /* 0x000000221c08723c */ /* 0x040fe20000001808 */
[----:B------:R-:W1:Y:S07]  /*78e0*/  LDSM.16.MT88.4 R32, [R0+0xc800] ;  /* 0x00c800000020783b */ /* 0x000e6e0000004200 */
[C---:B------:R-:W-:Y:S03]  /*78f0*/  HMMA.16816.F32 R12, R28.reuse, R140, R12 ;  /* 0x0000008c1c0c723c */ /* 0x040fe6000000180c */
[C---:B-----5:R-:W-:Y:S05]  /*7900*/  LEA R152, P0, R164.reuse, R158, 0x5 ;  /* 0x0000009ea4987211 */ /* 0x060fea00078028ff */
[C---:B------:R-:W-:Y:S01]  /*7910*/  HMMA.16816.F32 R16, R28.reuse, R142, R16 ;  /* 0x0000008e1c10723c */ /* 0x040fe20000001810 */
[----:B------:R-:W-:Y:S02]  /*7920*/  LDSM.16.MT88.4 R140, [R0+0xac00] ;  /* 0x00ac0000008c783b */ /* 0x000fe40000004200 */
[C---:B------:R-:W-:Y:S02]  /*7930*/  LEA.HI.X.SX32 R153, R164.reuse, R159, 0x5, P0 ;  /* 0x0000009fa4997211 */ /* 0x040fe400000f2eff */
[C---:B------:R-:W-:Y:S03]  /*7940*/  LEA R150, P0, R164.reuse, R152, 0x5 ;  /* 0x00000098a4967211 */ /* 0x040fe600078028ff */
[C---:B---3--:R-:W-:Y:S03]  /*7950*/  HMMA.16816.F32 R20, R28.reuse, R144, R20 ;  /* 0x000000901c14723c */ /* 0x048fe60000001814 */
[C---:B------:R-:W-:Y:S02]  /*7960*/  LEA.HI.X.SX32 R151, R164.reuse, R153, 0x5, P0 ;  /* 0x00000099a4977211 */ /* 0x040fe400000f2eff */
[C---:B------:R-:W-:Y:S03]  /*7970*/  LEA R148, P0, R164.reuse, R150, 0x5 ;  /* 0x00000096a4947211 */ /* 0x040fe600078028ff */
[----:B------:R-:W-:Y:S01]  /*7980*/  HMMA.16816.F32 R24, R28, R146, R24 ;  /* 0x000000921c18723c */ /* 0x000fe20000001818 */
[----:B------:R-:W3:Y:S02]  /*7990*/  LDSM.16.MT88.4 R28, [R0+0xe800] ;  /* 0x00e80000001c783b */ /* 0x000ee40000004200 */
[C---:B------:R-:W-:Y:S02]  /*79a0*/  LEA.HI.X.SX32 R149, R164.reuse, R151, 0x5, P0 ;  /* 0x00000097a4957211 */ /* 0x040fe400000f2eff */
[C---:B------:R-:W-:Y:S03]  /*79b0*/  LEA R146, P0, R164.reuse, R148, 0x5 ;  /* 0x00000094a4927211 */ /* 0x040fe600078028ff */
[C---:B--2---:R-:W-:Y:S05]  /*79c0*/  HMMA.16816.F32 R4, R132.reuse, R136, R4 ;  /* 0x000000888404723c */ /* 0x044fea0000001804 */
[C---:B------:R-:W-:Y:S02]  /*79d0*/  LEA.HI.X.SX32 R147, R164.reuse, R149, 0x5, P0 ;  /* 0x00000095a4937211 */ /* 0x040fe400000f2eff */
[C---:B------:R-:W-:Y:S01]  /*79e0*/  LEA R144, P0, R164.reuse, R146, 0x5 ;  /* 0x00000092a4907211 */ /* 0x040fe200078028ff */
[C---:B------:R-:W-:Y:S01]  /*79f0*/  HMMA.16816.F32 R8, R132.reuse, R138, R8 ;  /* 0x0000008a8408723c */ /* 0x040fe20000001808 */
[----:B------:R-:W2:Y:S02]  /*7a00*/  LDSM.16.M88.4 R136, [R154+0x2000] ;  /* 0x002000009a88783b */ /* 0x000ea40000000200 */
[C---:B------:R-:W-:Y:S02]  /*7a10*/  LEA.HI.X.SX32 R145, R164.reuse, R147, 0x5, P0 ;  /* 0x00000093a4917211 */ /* 0x040fe400000f2eff */
[C---:B------:R-:W-:Y:S03]  /*7a20*/  LEA R160, P0, R164.reuse, R144, 0x5 ;  /* 0x00000090a4a07211 */ /* 0x040fe600078028ff */
[C---:B-1----:R-:W-:Y:S03]  /*7a30*/  HMMA.16816.F32 R12, R132.reuse, R32, R12 ;  /* 0x00000020840c723c */ /* 0x042fe6000000180c */
[C---:B------:R-:W-:Y:S05]  /*7a40*/  LEA.HI.X.SX32 R161, R164.reuse, R145, 0x5, P0 ;  /* 0x00000091a4a17211 */ /* 0x040fea00000f2eff */
[C---:B------:R-:W-:Y:S01]  /*7a50*/  HMMA.16816.F32 R16, R132.reuse, R34, R16 ;  /* 0x000000228410723c */ /* 0x040fe20000001810 */
[----:B------:R-:W1:Y:S02]  /*7a60*/  LDSM.16.MT88.4 R32, [R0+0xcc00] ;  /* 0x00cc00000020783b */ /* 0x000e640000004200 */
[C---:B------:R-:W-:Y:S05]  /*7a70*/  IMAD.WIDE R162, R164.reuse, -0xc0, R160 ;  /* 0xffffff40a4a27825 */ /* 0x040fea00078e02a0 */
[C---:B---3--:R-:W-:Y:S08]  /*7a80*/  HMMA.16816.F32 R20, R132.reuse, R28, R20 ;  /* 0x0000001c8414723c */ /* 0x048ff00000001814 */
[----:B------:R-:W-:Y:S01]  /*7a90*/  HMMA.16816.F32 R24, R132, R30, R24 ;  /* 0x0000001e8418723c */ /* 0x000fe20000001818 */
[----:B------:R3:W5:Y:S07]  /*7aa0*/  LDSM.16.MT88.4 R28, [R0+0xec00] ;  /* 0x00ec0000001c783b */ /* 0x00076e0000004200 */
[C---:B--2---:R-:W-:Y:S08]  /*7ab0*/  HMMA.16816.F32 R4, R136.reuse, R140, R4 ;  /* 0x0000008c8804723c */ /* 0x044ff00000001804 */
[C---:B------:R-:W-:Y:S03]  /*7ac0*/  HMMA.16816.F32 R8, R136.reuse, R142, R8 ;  /* 0x0000008e8808723c */ /* 0x040fe60000001808 */
[C---:B------:R-:W-:Y:S04]  /*7ad0*/  LEA R142, P0, R164.reuse, R162, 0x5 ;  /* 0x000000a2a48e7211 */ /* 0x040fe800078028ff */
[C---:B------:R-:W-:Y:S01]  /*7ae0*/  LEA.HI.X.SX32 R143, R164.reuse, R163, 0x5, P0 ;  /* 0x000000a3a48f7211 */ /* 0x040fe200000f2eff */
[C---:B-1----:R-:W-:Y:S03]  /*7af0*/  HMMA.16816.F32 R12, R136.reuse, R32, R12 ;  /* 0x00000020880c723c */ /* 0x042fe6000000180c */
[----:B------:R-:W-:Y:S02]  /*7b00*/  LEA R140, P0, R164, R142, 0x5 ;  /* 0x0000008ea48c7211 */ /* 0x000fe400078028ff */
[----:B---3--:R-:W-:Y:S02]  /*7b10*/  @P4 LOP3.LUT R0, R232, 0x10, RZ, 0xc0, !PT ;  /* 0x00000010e8004812 */ /* 0x008fe400078ec0ff */
[----:B------:R-:W-:Y:S01]  /*7b20*/  LEA.HI.X.SX32 R141, R164, R143, 0x5, P0 ;  /* 0x0000008fa48d7211 */ /* 0x000fe200000f2eff */
[C---:B------:R-:W-:Y:S03]  /*7b30*/  HMMA.16816.F32 R16, R136.reuse, R34, R16 ;  /* 0x000000228810723c */ /* 0x040fe60000001810 */
[----:B------:R-:W-:Y:S01]  /*7b40*/  @P4 LOP3.LUT R246, R0, 0x7, R2, 0xf8, !PT ;  /* 0x0000000700f64812 */ /* 0x000fe200078ef802 */
[----:B------:R-:W-:Y:S01]  /*7b50*/  VIADD R0, R224, 0xffffd000 ;  /* 0xffffd000e0007836 */ /* 0x000fe20000000000 */
[----:B------:R-:W-:Y:S01]  /*7b60*/  LEA R134, P0, R164, R140, 0x5 ;  /* 0x0000008ca4867211 */ /* 0x000fe200078028ff */
[----:B------:R-:W-:Y:S02]  /*7b70*/  @P3 VIADD R0, R224, 0x3000 ;  /* 0x00003000e0003836 */ /* 0x000fe40000000000 */
[C---:B-----5:R-:W-:Y:S03]  /*7b80*/  HMMA.16816.F32 R20, R136.reuse, R28, R20 ;  /* 0x0000001c8814723c */ /* 0x060fe60000001814 */
        /* <DEDUP_REMOVED lines=10> */
[C---:B------:R-:W-:Y:S03]  /*7c30*/  LEA R34, P0, R164.reuse, R132, 0x5 ;  /* 0x00000084a4227211 */ /* 0x040fe600078028ff */
[----:B------:R-:W4:Y:S01]  /*7c40*/  @P4 LDG.E R166, desc[UR40][R28.64+-0x80] ;  /* 0xffff80281ca64981 */ /* 0x000f22000c1e1900 */
[C---:B------:R-:W-:Y:S02]  /*7c50*/  LEA.HI.X.SX32 R35, R164.reuse, R133, 0x5, P0 ;  /* 0x00000085a4237211 */ /* 0x040fe400000f2eff */
[C---:B------:R-:W-:Y:S01]  /*7c60*/  LEA R136, P0, R164.reuse, R34, 0x5 ;  /* 0x00000022a4887211 */ /* 0x040fe200078028ff */
[----:B------:R1:W5:Y:S03]  /*7c70*/  @P4 LDG.E R165, desc[UR40][R28.64+-0x60] ;  /* 0xffffa0281ca54981 */ /* 0x000366000c1e1900 */
[C---:B------:R-:W-:Y:S01]  /*7c80*/  LEA.HI.X.SX32 R137, R164.reuse, R35, 0x5, P0 ;  /* 0x00000023a4897211 */ /* 0x040fe200000f2eff */
[----:B------:R-:W-:Y:S04]  /*7c90*/  REDG.E.ADD.F32.FTZ.RN.STRONG.GPU desc[UR40][R238.64], R4 ;  /* 0x00000004ee0079a6 */ /* 0x000fe8000c12f328 */
[----:B------:R-:W-:Y:S01]  /*7ca0*/  REDG.E.ADD.F32.FTZ.RN.STRONG.GPU desc[UR40][R158.64], R5 ;  /* 0x000000059e0079a6 */ /* 0x000fe2000c12f328 */
[C---:B------:R-:W-:Y:S03]  /*7cb0*/  IMAD.WIDE R138, R164.reuse, -0xc0, R136 ;  /* 0xffffff40a48a7825 */ /* 0x040fe600078e0288 */
[----:B------:R1:W-:Y:S01]  /*7cc0*/  REDG.E.ADD.F32.FTZ.RN.STRONG.GPU desc[UR40][R152.64], R6 ;  /* 0x00000006980079a6 */ /* 0x0003e2000c12f328 */
[C---:B------:R-:W-:Y:S03]  /*7cd0*/  LEA R32, P0, R164.reuse, R138, 0x5 ;  /* 0x0000008aa4207211 */ /* 0x040fe600078028ff */
[----:B------:R1:W-:Y:S01]  /*7ce0*/  REDG.E.ADD.F32.FTZ.RN.STRONG.GPU desc[UR40][R150.64], R7 ;  /* 0x00000007960079a6 */ /* 0x0003e2000c12f328 */
[C---:B------:R-:W-:Y:S03]  /*7cf0*/  LEA.HI.X.SX32 R33, R164.reuse, R139, 0x5, P0 ;  /* 0x0000008ba4217211 */ /* 0x040fe600000f2eff */
[----:B------:R1:W-:Y:S01]  /*7d00*/  REDG.E.ADD.F32.FTZ.RN.STRONG.GPU desc[UR40][R148.64], R8 ;  /* 0x00000008940079a6 */ /* 0x0003e2000c12f328 */
[C---:B------:R-:W-:Y:S03]  /*7d10*/  LEA R30, P0, R164.reuse, R32, 0x5 ;  /* 0x00000020a41e7211 */ /* 0x040fe600078028ff */
[----:B------:R1:W-:Y:S01]  /*7d20*/  REDG.E.ADD.F32.FTZ.RN.STRONG.GPU desc[UR40][R146.64], R9 ;  /* 0x00000009920079a6 */ /* 0x0003e2000c12f328 */
[C---:B------:R-:W-:Y:S02]  /*7d30*/  LEA.HI.X.SX32 R31, R164.reuse, R33, 0x5, P0 ;  /* 0x00000021a41f7211 */ /* 0x040fe400000f2eff */
[C---:B-1----:R-:W-:Y:S01]  /*7d40*/  LEA R28, P0, R164.reuse, R30, 0x5 ;  /* 0x0000001ea41c7211 */ /* 0x042fe200078028ff */
[----:B------:R-:W-:Y:S03]  /*7d50*/  REDG.E.ADD.F32.FTZ.RN.STRONG.GPU desc[UR40][R144.64], R10 ;  /* 0x0000000a900079a6 */ /* 0x000fe6000c12f328 */
[C---:B------:R-:W-:Y:S01]  /*7d60*/  LEA.HI.X.SX32 R29, R164.reuse, R31, 0x5, P0 ;  /* 0x0000001fa41d7211 */ /* 0x040fe200000f2eff */
[----:B------:R-:W-:Y:S04]  /*7d70*/  REDG.E.ADD.F32.FTZ.RN.STRONG.GPU desc[UR40][R160.64], R11 ;  /* 0x0000000ba00079a6 */ /* 0x000fe8000c12f328 */
[----:B------:R-:W-:Y:S01]  /*7d80*/  REDG.E.ADD.F32.FTZ.RN.STRONG.GPU desc[UR40][R238.64+0x80], R12 ;  /* 0x0000800cee0079a6 */ /* 0x000fe2000c12f328 */
[C---:B------:R-:W-:Y:S03]  /*7d90*/  LEA R6, P0, R164.reuse, R28, 0x5 ;  /* 0x0000001ca4067211 */ /* 0x040fe600078028ff */
[----:B------:R-:W-:Y:S01]  /*7da0*/  REDG.E.ADD.F32.FTZ.RN.STRONG.GPU desc[UR40][R162.64+0x80], R13 ;  /* 0x0000800da20079a6 */ /* 0x000fe2000c12f328 */
[C---:B------:R-:W-:Y:S03]  /*7db0*/  LEA.HI.X.SX32 R7, R164.reuse, R29, 0x5, P0 ;  /* 0x0000001da4077211 */ /* 0x040fe600000f2eff */
[----:B------:R-:W-:Y:S01]  /*7dc0*/  REDG.E.ADD.F32.FTZ.RN.STRONG.GPU desc[UR40][R142.64+0x80], R14 ;  /* 0x0000800e8e0079a6 */ /* 0x000fe2000c12f328 */
[C---:B------:R-:W-:Y:S03]  /*7dd0*/  LEA R4, P0, R164.reuse, R6, 0x5 ;  /* 0x00000006a4047211 */ /* 0x040fe600078028ff */
[----:B------:R-:W-:Y:S01]  /*7de0*/  REDG.E.ADD.F32.FTZ.RN.STRONG.GPU desc[UR40][R140.64+0x80], R15 ;  /* 0x0000800f8c0079a6 */ /* 0x000fe2000c12f328 */
[C---:B------:R-:W-:Y:S02]  /*7df0*/  LEA.HI.X.SX32 R5, R164.reuse, R7, 0x5, P0 ;  /* 0x00000007a4057211 */ /* 0x040fe400000f2eff */
[C---:B------:R-:W-:Y:S01]  /*7e00*/  LEA R8, P0, R164.reuse, R4, 0x5 ;  /* 0x00000004a4087211 */ /* 0x040fe200078028ff */
[----:B------:R-:W-:Y:S03]  /*7e10*/  REDG.E.ADD.F32.FTZ.RN.STRONG.GPU desc[UR40][R134.64+0x80], R16 ;  /* 0x00008010860079a6 */ /* 0x000fe6000c12f328 */
[----:B------:R-:W-:Y:S01]  /*7e20*/  LEA.HI.X.SX32 R9, R164, R5, 0x5, P0 ;  /* 0x00000005a4097211 */ /* 0x000fe200000f2eff */
        /* <DEDUP_REMOVED lines=54> */
[----:B-----5:R-:W-:Y:S07]  /*8190*/  @P4 STL [R1+0x18], R165 ;  /* 0x000018a501004387 */ /* 0x020fee0000100800 */
        /* <DEDUP_REMOVED lines=32> */
[C---:B------:R-:W-:Y:S02]  /*83a0*/  SHF.L.U32 R2, R231.reuse, 0x4, RZ ;  /* 0x00000004e7027819 */ /* 0x040fe400000006ff */
[----:B------:R-:W-:Y:S01]  /*83b0*/  SHF.L.U32 R165, R231, 0x1, RZ ;  /* 0x00000001e7a57819 */ /* 0x000fe200000006ff */
[----:B------:R-:W2:Y:S01]  /*83c0*/  LDCU UR8, c[0x0][0x500] ;  /* 0x0000a000ff0877ac */ /* 0x000ea20008000800 */
[----:B------:R-:W-:Y:S01]  /*83d0*/  LOP3.LUT R135, R2, 0x600, RZ, 0xc0, !PT ;  /* 0x0000060002877812 */ /* 0x000fe200078ec0ff */
[----:B------:R-:W-:-:S03]  /*83e0*/  UISETP.NE.AND UP0, UPT, UR47, -0x1, UPT ;  /* 0xffffffff2f00788c */ /* 0x000fc6000bf05270 */
[----:B------:R-:W-:Y:S01]  /*83f0*/  LOP3.LUT R135, R135, 0x6, R165, 0xf8, !PT ;  /* 0x0000000687877812 */ /* 0x000fe200078ef8a5 */
[----:B------:R-:W-:Y:S01]  /*8400*/  UMOV UR30, UR24 ;  /* 0x00000018001e7c82 */ /* 0x000fe20008000000 */
[----:B------:R-:W-:Y:S01]  /*8410*/  UISETP.NE.AND UP1, UPT, UR47, -0x1, UPT ;  /* 0xffffffff2f00788c */ /* 0x000fe2000bf25270 */
[----:B-1----:R-:W-:Y:S01]  /*8420*/  FMUL.FTZ R0, R44, UR9 ;  /* 0x000000092c007c20 */ /* 0x002fe20008410000 */
[----:B------:R-:W-:Y:S01]  /*8430*/  FMUL.FTZ R20, R45, UR9 ;  /* 0x000000092d147c20 */ /* 0x000fe20008410000 */
[----:B------:R-:W-:Y:S01]  /*8440*/  FMUL.FTZ R2, R42, UR9 ;  /* 0x000000092a027c20 */ /* 0x000fe20008410000 */
[----:B------:R-:W-:Y:S01]  /*8450*/  FMUL.FTZ R23, R43, UR9 ;  /* 0x000000092b177c20 */ /* 0x000fe20008410000 */
[----:B------:R-:W-:Y:S01]  /*8460*/  FMUL.FTZ R25, R39, UR9 ;  /* 0x0000000927197c20 */ /* 0x000fe20008410000 */
[----:B------:R-:W-:Y:S01]  /*8470*/  FMUL.FTZ R132, R40, UR9 ;  /* 0x0000000928847c20 */ /* 0x000fe20008410000 */
[----:B------:R-:W-:Y:S01]  /*8480*/  F2FP.F16.F32.PACK_AB R20, R20, R0 ;  /* 0x000000001414723e */ /* 0x000fe200000000ff */
[----:B--2---:R-:W-:Y:S01]  /*8490*/  FMUL.FTZ R84, R84, UR8 ;  /* 0x0000000854547c20 */ /* 0x004fe20008410000 */
[----:B------:R-:W-:Y:S01]  /*84a0*/  LOP3.LUT R0, R155, 0xc0, RZ, 0xc0, !PT ;  /* 0x000000c09b007812 */ /* 0x000fe200078ec0ff */
[----:B------:R-:W-:Y:S01]  /*84b0*/  FMUL.FTZ R44, R85, UR8 ;  /* 0x00000008552c7c20 */ /* 0x000fe20008410000 */
[----:B------:R-:W-:Y:S01]  /*84c0*/  F2FP.F16.F32.PACK_AB R23, R23, R2 ;  /* 0x000000021717723e */ /* 0x000fe200000000ff */
        /* <DEDUP_REMOVED lines=205> */
.L_x_435:
        /* <DEDUP_REMOVED lines=12> */
.L_x_436:
[----:B------:R-:W2:Y:S01]  /*9260*/  LDCU.64 UR8, c[0x0][0x5c8] ;  /* 0x0000b900ff0877ac */ /* 0x000ea20008000a00 */
[----:B------:R-:W-:-:S04]  /*9270*/  UIADD3 UR12, UPT, UPT, UR45, UR47, URZ ;  /* 0x0000002f2d0c7290 */ /* 0x000fc8000fffe0ff */
[----:B--2---:R-:W-:Y:S02]  /*9280*/  UIMAD.WIDE.U32 UR20, UR12, UR8, URZ ;  /* 0x000000080c1472a5 */ /* 0x004fe4000f8e00ff */
[----:B------:R-:W-:-:S04]  /*9290*/  UIMAD UR12, UR12, UR9, URZ ;  /* 0x000000090c0c72a4 */ /* 0x000fc8000f8e02ff */
[----:B------:R-:W-:-:S06]  /*92a0*/  UIADD3 UR12, UPT, UPT, UR21, UR12, URZ ;  /* 0x0000000c150c7290 */ /* 0x000fcc000fffe0ff */
[----:B-1----:R-:W-:-:S07]  /*92b0*/  MOV R23, UR12 ;  /* 0x0000000c00177c02 */ /* 0x002fce0008000f00 */
.L_x_437:
        /* <DEDUP_REMOVED lines=59> */
.L_x_439:
[----:B------:R-:W-:Y:S05]  /*9670*/  BSYNC.RECONVERGENT B0 ;  /* 0x0000000000007941 */ /* 0x000fea0003800200 */
.L_x_438:
        /* <DEDUP_REMOVED lines=19> */
.L_x_441:
[----:B------:R-:W-:Y:S05]  /*97b0*/  BSYNC.RECONVERGENT B0 ;  /* 0x0000000000007941 */ /* 0x000fea0003800200 */
.L_x_440:
        /* <DEDUP_REMOVED lines=25> */
.L_x_443:
[----:B------:R-:W-:Y:S05]  /*9950*/  BSYNC.RECONVERGENT B0 ;  /* 0x0000000000007941 */ /* 0x000fea0003800200 */
.L_x_442:
        /* <DEDUP_REMOVED lines=17> */
.L_x_409:
[----:B------:R-:W-:Y:S05]  /*9a70*/  BSYNC.RECONVERGENT B1 ;  /* 0x0000000000017941 */ /* 0x000fea0003800200 */
.L_x_387:
        /* <DEDUP_REMOVED lines=11> */
.L_x_445:
        /* <DEDUP_REMOVED lines=13> */
.L_x_886:


//--------------------- .text._ZN5flash44flash_bwd_dq_dk_dv_loop_seqk_parallel_kernelI23Flash_bwd_kernel_traitsILi96ELi64ELi128ELi8ELi2ELi4ELi4ELb1ELb0EN7cutlass6half_tE19Flash_kernel_traitsILi96ELi64ELi128ELi8ES3_EELb0ELb1ELb0ELb1ELb0ELb0ELb1EEEvNS_16Flash_bwd_paramsE --------------------------
	.section	.text._ZN5flash44flash_bwd_dq_dk_dv_loop_seqk_parallel_kernelI23Flash_bwd_kernel_traitsILi96ELi64ELi128ELi8ELi2ELi4ELi4ELb1ELb0EN7cutlass6half_tE19Flash_kernel_traitsILi96ELi64ELi128ELi8ES3_EELb0ELb1ELb0ELb1ELb0ELb0ELb1EEEvNS_16Flash_bwd_paramsE,"ax",@progbits
	.align	128
        .global         _ZN5flash44flash_bwd_dq_dk_dv_loop_seqk_parallel_kernelI23Flash_bwd_kernel_traitsILi96ELi64ELi128ELi8ELi2ELi4ELi4ELb1ELb0EN7cutlass6half_tE19Flash_kernel_traitsILi96ELi64ELi128ELi8ES3_EELb0ELb1ELb0ELb1ELb0ELb0ELb1EEEvNS_16Flash_bwd_paramsE
        .type           _ZN5flash44flash_bwd_dq_dk_dv_loop_seqk_parallel_kernelI23Flash_bwd_kernel_traitsILi96ELi64ELi128ELi8ELi2ELi4ELi4ELb1ELb0EN7cutlass6half_tE19Flash_kernel_traitsILi96ELi64ELi128ELi8ES3_EELb0ELb1ELb0ELb1ELb0ELb0ELb1EEEvNS_16Flash_bwd_paramsE,@function
        .size           _ZN5flash44flash_bwd_dq_dk_dv_loop_seqk_parallel_kernelI23Flash_bwd_kernel_traitsILi96ELi64ELi128ELi8ELi2ELi4ELi4ELb1ELb0EN7cutlass6half_tE19Flash_kernel_traitsILi96ELi64ELi128ELi8ES3_EELb0ELb1ELb0ELb1ELb0ELb0ELb1EEEvNS_16Flash_bwd_paramsE,(.L_x_887 - _ZN5flash44flash_bwd_dq_dk_dv_loop_seqk_parallel_kernelI23Flash_bwd_kernel_traitsILi96ELi64ELi128ELi8ELi2ELi4ELi4ELb1ELb0EN7cutlass6half_tE19Flash_kernel_traitsILi96ELi64ELi128ELi8ES3_EELb0ELb1ELb0ELb1ELb0ELb0ELb1EEEvNS_16Flash_bwd_paramsE)
        .other          _ZN5flash44flash_bwd_dq_dk_dv_loop_seqk_parallel_kernelI23Flash_bwd_kernel_traitsILi96ELi64ELi128ELi8ELi2ELi4ELi4ELb1ELb0EN7cutlass6half_tE19Flash_kernel_traitsILi96ELi64ELi128ELi8ES3_EELb0ELb1ELb0ELb1ELb0ELb0ELb1EEEvNS_16Flash_bwd_paramsE,@"STO_CUDA_ENTRY STV_DEFAULT"
_ZN5flash44flash_bwd_dq_dk_dv_loop_seqk_parallel_kernelI23Flash_bwd_kernel_traitsILi96ELi64ELi128ELi8ELi2ELi4ELi4ELb1ELb0EN7cutlass6half_tE19Flash_kernel_traitsILi96ELi64ELi128ELi8ES3_EELb0ELb1ELb0ELb1ELb0ELb0ELb1EEEvNS_16Flash_bwd_paramsE:
.text._ZN5flash44flash_bwd_dq_dk_dv_loop_seqk_parallel_kernelI23Flash_bwd_kernel_traitsILi96ELi64ELi128ELi8ELi2ELi4ELi4ELb1ELb0EN7cutlass6half_tE19Flash_kernel_traitsILi96ELi64ELi128ELi8ES3_EELb0ELb1ELb0ELb1ELb0ELb0ELb1EEEvNS_16Flash_bwd_paramsE:
        /* <DEDUP_REMOVED lines=51> */
.L_x_504:
        /* <DEDUP_REMOVED lines=18> */
[----:B---34-:R-:W-:Y:S01]  /*0450*/  IMAD.U32 R2, RZ, RZ, UR14 ;  /* 0x0000000eff027e24 */ /* 0x018fe2000f8e00ff */
        /* <DEDUP_REMOVED lines=33> */
.L_x_446:
        /* <DEDUP_REMOVED lines=34> */
.L_x_448:
[----:B------:R-:W1:Y:S01]  /*0890*/  LDCU.64 UR16, c[0x0][0x3b8] ;  /* 0x00007700ff1077ac */ /* 0x000e620008000a00 */
[----:B------:R-:W-:-:S04]  /*08a0*/  UIADD3 UR8, UPT, UPT, UR44, UR46, URZ ;  /* 0x0000002e2c087290 */ /* 0x000fc8000fffe0ff */
[----:B-1----:R-:W-:Y:S02]  /*08b0*/  UIMAD.WIDE.U32 UR54, UR8, UR16, URZ ;  /* 0x00000010083672a5 */ /* 0x002fe4000f8e00ff */
[----:B------:R-:W-:-:S04]  /*08c0*/  UIMAD UR8, UR8, UR17, URZ ;  /* 0x00000011080872a4 */ /* 0x000fc8000f8e02ff */
[----:B------:R-:W-:-:S06]  /*08d0*/  UIADD3 UR8, UPT, UPT, UR55, UR8, URZ ;  /* 0x0000000837087290 */ /* 0x000fcc000fffe0ff */
[----:B------:R-:W-:Y:S02]  /*08e0*/  MOV R18, UR8 ;  /* 0x0000000800127c02 */ /* 0x000fe40008000f00 */
.L_x_449:
        /* <DEDUP_REMOVED lines=44> */
.L_x_450:
[----:B------:R-:W1:Y:S01]  /*0bb0*/  LDCU.64 UR14, c[0x0][0x3c0] ;  /* 0x00007800ff0e77ac */ /* 0x000e620008000a00 */
[----:B------:R-:W-:-:S04]  /*0bc0*/  UIADD3 UR8, UPT, UPT, UR44, UR46, URZ ;  /* 0x0000002e2c087290 */ /* 0x000fc8000fffe0ff */
[----:B-1----:R-:W-:Y:S02]  /*0bd0*/  UIMAD.WIDE.U32 UR10, UR8, UR14, URZ ;  /* 0x0000000e080a72a5 */ /* 0x002fe4000f8e00ff */
[----:B------:R-:W-:-:S04]  /*0be0*/  UIMAD UR8, UR8, UR15, URZ ;  /* 0x0000000f080872a4 */ /* 0x000fc8000f8e02ff */
[----:B------:R-:W-:Y:S01]  /*0bf0*/  UIADD3 UR8, UPT, UPT, UR11, UR8, URZ ;  /* 0x000000080b087290 */ /* 0x000fe2000fffe0ff */
[----:B------:R-:W-:-:S05]  /*0c00*/  UMOV UR56, UR10 ;  /* 0x0000000a00387c82 */ /* 0x000fca0008000000 */
[----:B------:R-:W-:-:S07]  /*0c10*/  MOV R16, UR8 ;  /* 0x0000000800107c02 */ /* 0x000fce0008000f00 */
.L_x_451:
        /* <DEDUP_REMOVED lines=27> */
.L_x_452:
[----:B------:R-:W-:Y:S02]  /*0dd0*/  UIMAD.WIDE.U32 UR60, UR66, UR12, URZ ;  /* 0x0000000c423c72a5 */ /* 0x000fe4000f8e00ff */
[----:B------:R-:W-:-:S04]  /*0de0*/  UIMAD UR8, UR67, UR12, URZ ;  /* 0x0000000c430872a4 */ /* 0x000fc8000f8e02ff */
[----:B------:R-:W-:Y:S02]  /*0df0*/  UIADD3 UR8, UPT, UPT, UR61, UR8, URZ ;  /* 0x000000083d087290 */ /* 0x000fe4000fffe0ff */
.L_x_453:
        /* <DEDUP_REMOVED lines=21> */
.L_x_454:
[----:B------:R-:W1:Y:S01]  /*0f50*/  LDCU UR62, c[0x0][0x434] ;  /* 0x00008680ff3e77ac */ /* 0x000e620008000800 */
[----:B------:R-:W-:-:S04]  /*0f60*/  UIMAD UR10, UR29, UR64, UR28 ;  /* 0x000000401d0a72a4 */ /* 0x000fc8000f8e021c */
[----:B-1----:R-:W-:Y:S02]  /*0f70*/  UIMAD UR62, UR10, UR62, URZ ;  /* 0x0000003e0a3e72a4 */ /* 0x002fe4000f8e02ff */
.L_x_455:
        /* <DEDUP_REMOVED lines=11> */
.L_x_456:
[----:B------:R-:W1:Y:S01]  /*1030*/  LDCU UR61, c[0x0][0x444] ;  /* 0x00008880ff3d77ac */ /* 0x000e620008000800 */
[----:B------:R-:W-:-:S04]  /*1040*/  UIMAD UR10, UR29, UR64, UR28 ;  /* 0x000000401d0a72a4 */ /* 0x000fc8000f8e021c */
[----:B-1----:R-:W-:-:S12]  /*1050*/  UIMAD UR61, UR10, UR61, URZ ;  /* 0x0000003d0a3d72a4 */ /* 0x002fd8000f8e02ff */
.L_x_457:
        /* <DEDUP_REMOVED lines=72> */
[----:B----4-:R-:W-:Y:S02]  /*14e0*/  LEA R26, P1, R2, UR18, 0x1 ;  /* 0x00000012021a7c11 */ /* 0x010fe4000f8208ff */
[----:B------:R-:W-:Y:S01]  /*14f0*/  LEA.HI.X.SX32 R7, R10, R11, 0x1, P0 ;  /* 0x0000000b0a077211 */ /* 0x000fe200000f0eff */
[C---:B------:R-:W-:Y:S01]  /*1500*/  IMAD R6, R19.reuse, UR9, R3 ;  /* 0x0000000913067c24 */ /* 0x040fe2000f8e0203 */
[----:B--2---:R-:W-:Y:S01]  /*1510*/  LEA R24, P2, R4, UR20, 0x1 ;  /* 0x0000001404187c11 */ /* 0x004fe2000f8408ff */
[----:B------:R-:W-:Y:S01]  /*1520*/  IMAD R3, R19, UR13, R5 ;  /* 0x0000000d13037c24 */ /* 0x000fe2000f8e0205 */
[----:B---3--:R-:W-:Y:S01]  /*1530*/  LEA R242, P0, R0, UR10, 0x2 ;  /* 0x0000000a00f27c11 */ /* 0x008fe2000f8010ff */
[----:B------:R-:W-:Y:S01]  /*1540*/  UMOV UR10, UR64 ;  /* 0x00000040000a7c82 */ /* 0x000fe20008000000 */
[----:B------:R-:W-:Y:S01]  /*1550*/  LEA.HI.X R27, R2, UR19, R6, 0x1, P1 ;  /* 0x00000013021b7c11 */ /* 0x000fe200088f0c06 */
[----:B-1----:R-:W-:Y:S01]  /*1560*/  UIMAD.WIDE UR18, UR62, 0x4, UR66 ;  /* 0x000000043e1278a5 */ /* 0x002fe2000f8e0242 */
[----:B------:R-:W-:-:S02]  /*1570*/  LEA.HI.X R25, R4, UR21, R3, 0x1, P2 ;  /* 0x0000001504197c11 */ /* 0x000fc400090f0c03 */
[----:B------:R-:W-:Y:S01]  /*1580*/  LEA.HI.X R243, R0, UR11, R7, 0x2, P0 ;  /* 0x0000000b00f37c11 */ /* 0x000fe200080f1407 */
[----:B------:R-:W-:Y:S01]  /*1590*/  UMOV UR11, UR65 ;  /* 0x00000041000b7c82 */ /* 0x000fe20008000000 */
[----:B------:R-:W-:Y:S01]  /*15a0*/  IADD3 R14, P0, PT, R19, 0x40, RZ ;  /* 0x00000040130e7810 */ /* 0x000fe20007f1e0ff */
[----:B------:R1:W-:Y:S01]  /*15b0*/  STL.64 [R1+0x10], R24 ;  /* 0x0000101801007387 */ /* 0x0003e20000100a00 */
[----:B------:R-:W-:-:S03]  /*15c0*/  LOP3.LUT R11, R8, 0x20, RZ, 0xfc, !PT ;  /* 0x00000020080b7812 */ /* 0x000fc600078efcff */
[----:B------:R1:W-:Y:S01]  /*15d0*/  STL.64 [R1+0x8], R26 ;  /* 0x0000081a01007387 */ /* 0x0003e20000100a00 */
[----:B------:R-:W-:Y:S01]  /*15e0*/  IMAD.X R15, RZ, RZ, RZ, P0 ;  /* 0x000000ffff0f7224 */ /* 0x000fe200000e06ff */
[----:B------:R-:W-:Y:S06]  /*15f0*/  BRA.U UP0, `(.L_x_458) ;  /* 0x0000000900147547 */ /* 0x000fec000b800000 */
        /* <DEDUP_REMOVED lines=13> */
.L_x_459:
[----:B------:R-:W2:Y:S01]  /*16d0*/  LDCU.64 UR10, c[0x0][0x5c0] ;  /* 0x0000b800ff0a77ac */ /* 0x000ea20008000a00 */
[----:B------:R-:W-:-:S04]  /*16e0*/  UIADD3 UR8, UPT, UPT, UR44, UR46, URZ ;  /* 0x0000002e2c087290 */ /* 0x000fc8000fffe0ff */
[----:B--2---:R-:W-:Y:S02]  /*16f0*/  UIMAD.WIDE.U32 UR16, UR8, UR10, URZ ;  /* 0x0000000a081072a5 */ /* 0x004fe4000f8e00ff */
[----:B------:R-:W-:-:S04]  /*1700*/  UIMAD UR8, UR8, UR11, URZ ;  /* 0x0000000b080872a4 */ /* 0x000fc8000f8e02ff */
[----:B------:R-:W-:-:S06]  /*1710*/  UIADD3 UR8, UPT, UPT, UR17, UR8, URZ ;  /* 0x0000000811087290 */ /* 0x000fcc000fffe0ff */
[----:B------:R-:W-:Y:S02]  /*1720*/  MOV R0, UR8 ;  /* 0x0000000800007c02 */ /* 0x000fe40008000f00 */
.L_x_460:
        /* <DEDUP_REMOVED lines=13> */
.L_x_461:
[----:B------:R-:W2:Y:S01]  /*1800*/  LDCU.64 UR8, c[0x0][0x5c8] ;  /* 0x0000b900ff0877ac */ /* 0x000ea20008000a00 */
[----:B------:R-:W-:-:S04]  /*1810*/  UIADD3 UR44, UPT, UPT, UR44, UR46, URZ ;  /* 0x0000002e2c2c7290 */ /* 0x000fc8000fffe0ff */
[----:B--2---:R-:W-:Y:S02]  /*1820*/  UIMAD.WIDE.U32 UR14, UR44, UR8, URZ ;  /* 0x000000082c0e72a5 */ /* 0x004fe4000f8e00ff */
[----:B------:R-:W-:-:S04]  /*1830*/  UIMAD UR44, UR44, UR9, URZ ;  /* 0x000000092c2c72a4 */ /* 0x000fc8000f8e02ff */
[----:B------:R-:W-:-:S06]  /*1840*/  UIADD3 UR44, UPT, UPT, UR15, UR44, URZ ;  /* 0x0000002c0f2c7290 */ /* 0x000fcc000fffe0ff */
[----:B------:R-:W-:-:S07]  /*1850*/  MOV R10, UR44 ;  /* 0x0000002c000a7c02 */ /* 0x000fce0008000f00 */
.L_x_462:
        /* <DEDUP_REMOVED lines=30> */
.L_x_464:
[----:B------:R-:W-:Y:S05]  /*1a40*/  BSYNC.RECONVERGENT B0 ;  /* 0x0000000000007941 */ /* 0x000fea0003800200 */
.L_x_463:
        /* <DEDUP_REMOVED lines=17> */
.L_x_466:
[----:B------:R-:W-:Y:S05]  /*1b60*/  BSYNC.RECONVERGENT B0 ;  /* 0x0000000000007941 */ /* 0x000fea0003800200 */
.L_x_465:
        /* <DEDUP_REMOVED lines=27> */
.L_x_468:
[----:B------:R-:W-:Y:S05]  /*1d20*/  BSYNC.RECONVERGENT B0 ;  /* 0x0000000000007941 */ /* 0x000fea0003800200 */
.L_x_467:
        /* <DEDUP_REMOVED lines=18> */
.L_x_458:
        /* <DEDUP_REMOVED lines=50> */
.L_x_472:
[----:B------:R3:W-:Y:S01]  /*2170*/  STS.128 [R0+0x13000], RZ ;  /* 0x013000ff00007388 */ /* 0x0007e20000000c00 */
[----:B------:R-:W-:Y:S05]  /*2180*/  BRA `(.L_x_473) ;  /* 0x00000000000c7947 */ /* 0x000fea0003800000 */
.L_x_471:
[----:B------:R2:W-:Y:S04]  /*2190*/  STS.128 [R0+0xf000], RZ ;  /* 0x00f000ff00007388 */ /* 0x0005e80000000c00 */
[----:B------:R2:W-:Y:S04]  /*21a0*/  STS.128 [R0+0x11000], RZ ;  /* 0x011000ff00007388 */ /* 0x0005e80000000c00 */
[----:B------:R2:W-:Y:S02]  /*21b0*/  STS.128 [R0+0x13000], RZ ;  /* 0x013000ff00007388 */ /* 0x0005e40000000c00 */
.L_x_473:
[----:B------:R-:W-:Y:S05]  /*21c0*/  BSYNC.RECONVERGENT B0 ;  /* 0x0000000000007941 */ /* 0x000fea0003800200 */
.L_x_470:
        /* <DEDUP_REMOVED lines=34> */
.L_x_476:
[----:B------:R4:W-:Y:S02]  /*23f0*/  STS.128 [R0+0x14000], RZ ;  /* 0x014000ff00007388 */ /* 0x0009e40000000c00 */
.L_x_475:
[----:B------:R-:W-:Y:S05]  /*2400*/  BSYNC.RECONVERGENT B0 ;  /* 0x0000000000007941 */ /* 0x000fea0003800200 */
.L_x_474:
        /* <DEDUP_REMOVED lines=25> */
.L_x_479:
[----:B------:R1:W-:Y:S01]  /*25a0*/  STS.128 [R0+0x8000], RZ ;  /* 0x008000ff00007388 */ /* 0x0003e20000000c00 */
[----:B------:R-:W-:Y:S05]  /*25b0*/  BRA `(.L_x_480) ;  /* 0x00000000000c7947 */ /* 0x000fea0003800000 */
.L_x_478:
[----:B------:R1:W-:Y:S04]  /*25c0*/  STS.128 [R0+0x6000], RZ ;  /* 0x006000ff00007388 */ /* 0x0003e80000000c00 */
[----:B------:R1:W-:Y:S04]  /*25d0*/  STS.128 [R0+0x7000], RZ ;  /* 0x007000ff00007388 */ /* 0x0003e80000000c00 */
[----:B------:R1:W-:Y:S02]  /*25e0*/  STS.128 [R0+0x8000], RZ ;  /* 0x008000ff00007388 */ /* 0x0003e40000000c00 */
.L_x_480:
[----:B------:R-:W-:Y:S05]  /*25f0*/  BSYNC.RECONVERGENT B0 ;  /* 0x0000000000007941 */ /* 0x000fea0003800200 */
.L_x_477:
        /* <DEDUP_REMOVED lines=23> */
.L_x_483:
[----:B------:R1:W-:Y:S01]  /*2770*/  STS.128 [R235+0x2000], RZ ;  /* 0x002000ffeb007388 */ /* 0x0003e20000000c00 */
[----:B------:R-:W-:Y:S05]  /*2780*/  BRA `(.L_x_484) ;  /* 0x00000000000c7947 */ /* 0x000fea0003800000 */
.L_x_482:
[----:B------:R1:W-:Y:S04]  /*2790*/  STS.128 [R235], RZ ;  /* 0x000000ffeb007388 */ /* 0x0003e80000000c00 */
[----:B------:R1:W-:Y:S04]  /*27a0*/  STS.128 [R235+0x1000], RZ ;  /* 0x001000ffeb007388 */ /* 0x0003e80000000c00 */
[----:B------:R1:W-:Y:S02]  /*27b0*/  STS.128 [R235+0x2000], RZ ;  /* 0x002000ffeb007388 */ /* 0x0003e40000000c00 */
.L_x_484:
[----:B------:R-:W-:Y:S05]  /*27c0*/  BSYNC.RECONVERGENT B0 ;  /* 0x0000000000007941 */ /* 0x000fea0003800200 */
.L_x_481:
        /* <DEDUP_REMOVED lines=24> */
[----:B--2---:R-:W-:Y:S02]  /*2950*/  IMAD R4, R17, UR8, RZ ;  /* 0x0000000811047c24 */ /* 0x004fe4000f8e02ff */
[----:B-1----:R-:W-:-:S04]  /*2960*/  IMAD.U32 R2, RZ, RZ, UR16 ;  /* 0x00000010ff027e24 */ /* 0x002fc8000f8e00ff */
[----:B------:R-:W-:-:S03]  /*2970*/  IMAD.WIDE.U32 R2, R2, UR34, R8 ;  /* 0x0000002202027c25 */ /* 0x000fc6000f8e0008 */
[----:B------:R-:W-:-:S04]  /*2980*/  IADD3 R2, P0, PT, R2, UR54, RZ ;  /* 0x0000003602027c10 */ /* 0x000fc8000ff1e0ff */
[----:B------:R-:W-:Y:S01]  /*2990*/  IADD3.X R3, PT, PT, R18, UR13, R3, P0, !PT ;  /* 0x0000000d12037c10 */ /* 0x000fe200087fe403 */
[----:B------:R-:W-:Y:S01]  /*29a0*/  BSSY.RECONVERGENT B0, `(.L_x_485) ;  /* 0x0000029000007945 */ /* 0x000fe20003800200 */
[----:B----4-:R1:W-:Y:S04]  /*29b0*/  STL [R1+0x4c], R10 ;  /* 0x00004c0a01007387 */ /* 0x0103e80000100800 */
[----:B-----5:R2:W-:Y:S04]  /*29c0*/  STL [R1+0x40], R5 ;  /* 0x0000400501007387 */ /* 0x0205e80000100800 */
[----:B---3--:R3:W-:Y:S04]  /*29d0*/  STL [R1+0x44], R6 ;  /* 0x0000440601007387 */ /* 0x0087e80000100800 */
        /* <DEDUP_REMOVED lines=32> */
.L_x_487:
[----:B------:R4:W-:Y:S01]  /*2be0*/  STS.128 [R0+0xd000], RZ ;  /* 0x00d000ff00007388 */ /* 0x0009e20000000c00 */
[----:B------:R-:W-:Y:S05]  /*2bf0*/  BRA `(.L_x_488) ;  /* 0x00000000000c7947 */ /* 0x000fea0003800000 */
.L_x_486:
[----:B------:R1:W-:Y:S04]  /*2c00*/  STS.128 [R0+0x9000], RZ ;  /* 0x009000ff00007388 */ /* 0x0003e80000000c00 */
[----:B------:R1:W-:Y:S04]  /*2c10*/  STS.128 [R0+0xb000], RZ ;  /* 0x00b000ff00007388 */ /* 0x0003e80000000c00 */
[----:B------:R1:W-:Y:S02]  /*2c20*/  STS.128 [R0+0xd000], RZ ;  /* 0x00d000ff00007388 */ /* 0x0003e40000000c00 */
.L_x_488:
[----:B------:R-:W-:Y:S05]  /*2c30*/  BSYNC.RECONVERGENT B0 ;  /* 0x0000000000007941 */ /* 0x000fea0003800200 */
.L_x_485:
        /* <DEDUP_REMOVED lines=33> */
.L_x_491:
[----:B------:R2:W-:Y:S02]  /*2e50*/  STS.128 [R0+0xe000], RZ ;  /* 0x00e000ff00007388 */ /* 0x0005e40000000c00 */
.L_x_490:
[----:B------:R-:W-:Y:S05]  /*2e60*/  BSYNC.RECONVERGENT B0 ;  /* 0x0000000000007941 */ /* 0x000fea0003800200 */
.L_x_489:
[----:B------:R-:W5:Y:S01]  /*2e70*/  LDCU.64 UR8, c[0x0][0x538] ;  /* 0x0000a700ff0877ac */ /* 0x000f620008000a00 */
[----:B------:R-:W0:Y:S01]  /*2e80*/  LDGDEPBAR ;  /* 0x00000000000079af */ /* 0x000e220000000000 */
[----:B-12---:R-:W-:Y:S01]  /*2e90*/  IMAD.U32 R2, RZ, RZ, UR28 ;  /* 0x0000001cff027e24 */ /* 0x006fe2000f8e00ff */
[----:B------:R-:W1:Y:S01]  /*2ea0*/  S2R R228, SR_TID.X ;  /* 0x0000000000e47919 */ /* 0x000e620000002100 */
[C---:B------:R-:W-:Y:S01]  /*2eb0*/  IMAD.SHL.U32 R12, R21.reuse, 0x20, RZ ;  /* 0x00000020150c7824 */ /* 0x040fe200078e00ff */
[----:B------:R-:W2:Y:S01]  /*2ec0*/  LDCU UR15, c[0x0][0x3b0] ;  /* 0x00007600ff0f77ac */ /* 0x000ea20008000800 */
[C---:B---3--:R-:W-:Y:S02]  /*2ed0*/  IMAD.SHL.U32 R6, R21.reuse, 0x10, RZ ;  /* 0x0000001015067824 */ /* 0x048fe400078e00ff */
[C---:B------:R-:W-:Y:S01]  /*2ee0*/  IMAD.SHL.U32 R13, R21.reuse, 0x4, RZ ;  /* 0x00000004150d7824 */ /* 0x040fe200078e00ff */
[----:B------:R-:W3:Y:S01]  /*2ef0*/  LDCU UR16, c[0x0][0x590] ;  /* 0x0000b200ff1077ac */ /* 0x000ee20008000800 */
[----:B------:R-:W-:Y:S01]  /*2f00*/  IMAD.SHL.U32 R9, R21, 0x2, RZ ;  /* 0x0000000215097824 */ /* 0x000fe200078e00ff */
[----:B------:R-:W-:-:S02]  /*2f10*/  UIADD3 UR52, UPT, UPT, UR52, 0x80, -UR43 ;  /* 0x0000008034347890 */ /* 0x000fc4000fffe82b */
[----:B------:R-:W-:Y:S01]  /*2f20*/  USHF.L.U32 UR53, UR53, 0x3, URZ ;  /* 0x0000000335357899 */ /* 0x000fe200080006ff */
[----:B-----5:R-:W-:Y:S01]  /*2f30*/  ISETP.NE.U32.AND P1, PT, RZ, UR8, PT ;  /* 0x00000008ff007c0c */ /* 0x020fe2000bf25070 */
[----:B------:R-:W1:Y:S03]  /*2f40*/  LDCU UR14, c[0x0][0x50c] ;  /* 0x0000a180ff0e77ac */ /* 0x000e660008000800 */
[----:B------:R-:W-:Y:S01]  /*2f50*/  ISETP.NE.AND.EX P1, PT, RZ, UR9, PT, P1 ;  /* 0x00000009ff007c0c */ /* 0x000fe2000bf25310 */
[----:B------:R-:W1:Y:S01]  /*2f60*/  LDCU UR13, c[0x0][0x45c] ;  /* 0x00008b80ff0d77ac */ /* 0x000e620008000800 */
[----:B------:R-:W-:-:S11]  /*2f70*/  DEPBAR.LE SB0, 0x1 ;  /* 0x000080400000791a */ /* 0x000fd60000000000 */
[----:B------:R-:W5:Y:S01]  /*2f80*/  @P1 LDC.64 R4, c[0x0][0x540] ;  /* 0x00015000ff041b82 */ /* 0x000f620000000a00 */
[----:B------:R-:W-:Y:S01]  /*2f90*/  @P1 IMAD.MOV.U32 R3, RZ, RZ, RZ ;  /* 0x000000ffff031224 */ /* 0x000fe200078e00ff */
[C---:B----4-:R-:W-:Y:S02]  /*2fa0*/  LOP3.LUT R0, R12.reuse, 0x20, RZ, 0xc0, !PT ;  /* 0x000000200c007812 */ /* 0x050fe400078ec0ff */
[----:B------:R-:W-:-:S04]  /*2fb0*/  LOP3.LUT R7, R12, 0x120, RZ, 0xc0, !PT ;  /* 0x000001200c077812 */ /* 0x000fc800078ec0ff */
[----:B------:R-:W4:Y:S01]  /*2fc0*/  @P1 LDC R11, c[0x0][0x458] ;  /* 0x00011600ff0b1b82 */ /* 0x000f220000000800 */
[----:B-----5:R-:W-:-:S04]  /*2fd0*/  @P1 IMAD.WIDE.U32 R2, R4, UR29, R2 ;  /* 0x0000001d04021c25 */ /* 0x020fc8000f8e0002 */
[----:B------:R-:W-:Y:S01]  /*2fe0*/  @P1 IMAD R5, R5, UR29, R3 ;  /* 0x0000001d05051c24 */ /* 0x000fe2000f8e0203 */
[----:B------:R-:W-:Y:S01]  /*2ff0*/  @P1 LEA R4, P0, R2, UR8, 0x2 ;  /* 0x0000000802041c11 */ /* 0x000fe2000f8010ff */
[----:B-1----:R-:W-:Y:S01]  /*3000*/  IMAD.SHL.U32 R229, R228, 0x20, RZ ;  /* 0x00000020e4e57824 */ /* 0x002fe200078e00ff */
[----:B------:R-:W-:Y:S02]  /*3010*/  BAR.SYNC.DEFER_BLOCKING 0x0 ;  /* 0x0000000000007b1d */ /* 0x000fe40000010000 */
[----:B------:R-:W-:Y:S02]  /*3020*/  @P1 LEA.HI.X R5, R2, UR9, R5, 0x2, P0 ;  /* 0x0000000902051c11 */ /* 0x000fe400080f1405 */
[----:B------:R-:W-:Y:S02]  /*3030*/  SHF.R.U32.HI R2, RZ, 0x4, R21 ;  /* 0x00000004ff027819 */ /* 0x000fe40000011615 */
[--C-:B------:R-:W-:Y:S01]  /*3040*/  LOP3.LUT R0, R0, 0x3c00, R6.reuse, 0xf8, !PT ;  /* 0x00003c0000007812 */ /* 0x100fe200078ef806 */
[C---:B------:R-:W-:Y:S01]  /*3050*/  IMAD.SHL.U32 R230, R228.reuse, 0x4, RZ ;  /* 0x00000004e4e67824 */ /* 0x040fe200078e00ff */
[----:B------:R-:W-:Y:S01]  /*3060*/  LOP3.LUT R7, R7, 0x200, R6, 0xf8, !PT ;  /* 0x0000020007077812 */ /* 0x000fe200078ef806 */
[----:B------:R-:W-:Y:S01]  /*3070*/  IMAD.SHL.U32 R14, R228, 0x10, RZ ;  /* 0x00000010e40e7824 */ /* 0x000fe200078e00ff */
[----:B------:R-:W-:Y:S01]  /*3080*/  LOP3.LUT R13, R13, 0x18, RZ, 0xc0, !PT ;  /* 0x000000180d0d7812 */ /* 0x000fe200078ec0ff */
[----:B------:R-:W-:Y:S01]  /*3090*/  IMAD.MOV.U32 R225, RZ, RZ, 0x20 ;  /* 0x00000020ffe17424 */ /* 0x000fe200078e00ff */
[----:B------:R-:W-:Y:S01]  /*30a0*/  SHF.R.U32.HI R227, RZ, 0x1, R228 ;  /* 0x00000001ffe37819 */ /* 0x000fe200000116e4 */
[----:B------:R-:W-:Y:S01]  /*30b0*/  IMAD.MOV.U32 R224, RZ, RZ, 0x20 ;  /* 0x00000020ffe07424 */ /* 0x000fe200078e00ff */
[----:B------:R-:W-:-:S02]  /*30c0*/  LOP3.LUT R9, R9, 0x6, RZ, 0xc0, !PT ;  /* 0x0000000609097812 */ /* 0x000fc400078ec0ff */
        /* <DEDUP_REMOVED lines=9> */
[----:B------:R1:W5:Y:S01]  /*3160*/  @P1 LDG.E R10, desc[UR38][R4.64] ;  /* 0x00000026040a1981 */ /* 0x000362000c1e1900 */
[----:B------:R-:W-:Y:S02]  /*3170*/  LOP3.LUT R2, R2, 0x8, RZ, 0xc0, !PT ;  /* 0x0000000802027812 */ /* 0x000fe400078ec0ff */
[----:B------:R-:W-:Y:S02]  /*3180*/  CS2R R108, SRZ ;  /* 0x00000000006c7805 */ /* 0x000fe4000001ff00 */
[----:B------:R-:W-:Y:S01]  /*3190*/  LOP3.LUT R6, R0, 0x100, R6, 0xf8, !PT ;  /* 0x0000010000067812 */ /* 0x000fe200078ef806 */
[----:B------:R-:W-:Y:S01]  /*31a0*/  IMAD.U32 R0, RZ, RZ, UR41 ;  /* 0x00000029ff007e24 */ /* 0x000fe2000f8e00ff */
[----:B------:R-:W-:-:S02]  /*31b0*/  LOP3.LUT R2, R2, 0x10, R21, 0xf8, !PT ;  /* 0x0000001002027812 */ /* 0x000fc400078ef815 */
[----:B------:R-:W-:Y:S02]  /*31c0*/  CS2R R114, SRZ ;  /* 0x0000000000727805 */ /* 0x000fe4000001ff00 */
[----:B------:R-:W-:Y:S02]  /*31d0*/  LOP3.LUT R8, R13, 0xc0, R12, 0xf8, !PT ;  /* 0x000000c00d087812 */ /* 0x000fe400078ef80c */
[----:B------:R-:W-:Y:S02]  /*31e0*/  CS2R R112, SRZ ;  /* 0x0000000000707805 */ /* 0x000fe4000001ff00 */
[----:B------:R-:W-:Y:S02]  /*31f0*/  IADD3 R3, PT, PT, R0, UR43, R20 ;  /* 0x0000002b00037c10 */ /* 0x000fe4000fffe014 */
[----:B------:R-:W-:Y:S02]  /*3200*/  CS2R R106, SRZ ;  /* 0x00000000006a7805 */ /* 0x000fe4000001ff00 */
[----:B------:R-:W-:-:S02]  /*3210*/  LOP3.LUT R0, R2, 0xc0, R12, 0xf8, !PT ;  /* 0x000000c002007812 */ /* 0x000fc400078ef80c */
[----:B------:R-:W-:Y:S02]  /*3220*/  CS2R R104, SRZ ;  /* 0x0000000000687805 */ /* 0x000fe4000001ff00 */
[----:B------:R-:W-:Y:S02]  /*3230*/  LOP3.LUT R2, R8, 0x8, R16, 0x78, !PT ;  /* 0x0000000808027812 */ /* 0x000fe400078e7810 */
[----:B------:R-:W-:Y:S02]  /*3240*/  CS2R R102, SRZ ;  /* 0x0000000000667805 */ /* 0x000fe4000001ff00 */
[----:B------:R-:W-:Y:S02]  /*3250*/  LOP3.LUT R0, R0, R13, RZ, 0x3c, !PT ;  /* 0x0000000d00007212 */ /* 0x000fe400078e3cff */
[----:B------:R-:W-:Y:S02]  /*3260*/  CS2R R100, SRZ ;  /* 0x0000000000647805 */ /* 0x000fe4000001ff00 */
[----:B------:R-:W-:-:S02]  /*3270*/  LOP3.LUT R221, R7, R2, RZ, 0xfc, !PT ;  /* 0x0000000207dd7212 */ /* 0x000fc400078efcff */
[----:B------:R-:W-:Y:S02]  /*3280*/  CS2R R94, SRZ ;  /* 0x00000000005e7805 */ /* 0x000fe4000001ff00 */
[----:B------:R-:W-:Y:S02]  /*3290*/  LOP3.LUT R220, R0, 0x120, R12, 0xf8, !PT ;  /* 0x0000012000dc7812 */ /* 0x000fe400078ef80c */
[----:B------:R-:W-:Y:S02]  /*32a0*/  CS2R R92, SRZ ;  /* 0x00000000005c7805 */ /* 0x000fe4000001ff00 */
[C---:B------:R-:W-:Y:S02]  /*32b0*/  LOP3.LUT R0, R229.reuse, 0xc0, RZ, 0xc0, !PT ;  /* 0x000000c0e5007812 */ /* 0x040fe400078ec0ff */
[----:B------:R-:W-:Y:S02]  /*32c0*/  CS2R R98, SRZ ;  /* 0x0000000000627805 */ /* 0x000fe4000001ff00 */
[----:B------:R-:W-:-:S02]  /*32d0*/  LOP3.LUT R2, R229, 0x120, RZ, 0xc0, !PT ;  /* 0x00000120e5027812 */ /* 0x000fc400078ec0ff */
[----:B------:R-:W-:Y:S01]  /*32e0*/  CS2R R96, SRZ ;  /* 0x0000000000607805 */ /* 0x000fe2000001ff00 */
[----:B-1----:R-:W-:Y:S01]  /*32f0*/  IMAD.U32 R5, RZ, RZ, UR45 ;  /* 0x0000002dff057e24 */ /* 0x002fe2000f8e00ff */
[----:B------:R-:W-:Y:S02]  /*3300*/  LOP3.LUT R0, R0, 0x18, R230, 0xf8, !PT ;  /* 0x0000001800007812 */ /* 0x000fe400078ef8e6 */
[----:B------:R-:W-:Y:S02]  /*3310*/  CS2R R90, SRZ ;  /* 0x00000000005a7805 */ /* 0x000fe4000001ff00 */
[----:B------:R-:W-:Y:S01]  /*3320*/  LOP3.LUT R4, R8, 0x8, R21, 0x78, !PT ;  /* 0x0000000808047812 */ /* 0x000fe200078e7815 */
[----:B------:R-:W-:Y:S01]  /*3330*/  IMAD.SHL.U32 R8, R228, 0x2, RZ ;  /* 0x00000002e4087824 */ /* 0x000fe200078e00ff */
[----:B------:R-:W-:Y:S02]  /*3340*/  IADD3 R5, PT, PT, R3, -0x1f, -R5 ;  /* 0xffffffe103057810 */ /* 0x000fe40007ffe805 */
[----:B------:R-:W-:-:S02]  /*3350*/  CS2R R88, SRZ ;  /* 0x0000000000587805 */ /* 0x000fc4000001ff00 */
[----:B------:R-:W-:Y:S02]  /*3360*/  LOP3.LUT R2, R2, 0x200, R14, 0xf8, !PT ;  /* 0x0000020002027812 */ /* 0x000fe400078ef80e */
[----:B------:R-:W-:Y:S02]  /*3370*/  CS2R R86, SRZ ;  /* 0x0000000000567805 */ /* 0x000fe4000001ff00 */
[----:B------:R-:W-:Y:S01]  /*3380*/  LOP3.LUT R0, R0, 0x8, R227, 0x78, !PT ;  /* 0x0000000800007812 */ /* 0x000fe200078e78e3 */
[----:B------:R4:W-:Y:S01]  /*3390*/  STL [R1+0x4], R5 ;  /* 0x0000040501007387 */ /* 0x0009e20000100800 */
[----:B------:R-:W-:Y:S02]  /*33a0*/  LOP3.LUT R3, R6, R4, RZ, 0xfc, !PT ;  /* 0x0000000406037212 */ /* 0x000fe400078efcff */
[----:B------:R-:W-:Y:S02]  /*33b0*/  CS2R R84, SRZ ;  /* 0x0000000000547805 */ /* 0x000fe4000001ff00 */
[----:B------:R-:W-:-:S02]  /*33c0*/  LOP3.LUT R4, R14, 0x1c0, RZ, 0xc0, !PT ;  /* 0x000001c00e047812 */ /* 0x000fc400078ec0ff */
[----:B------:R-:W-:Y:S02]  /*33d0*/  CS2R R78, SRZ ;  /* 0x00000000004e7805 */ /* 0x000fe4000001ff00 */
[----:B------:R-:W-:Y:S02]  /*33e0*/  LOP3.LUT R226, R2, R0, RZ, 0xfc, !PT ;  /* 0x0000000002e27212 */ /* 0x000fe400078efcff */
[----:B------:R-:W-:Y:S02]  /*33f0*/  CS2R R76, SRZ ;  /* 0x00000000004c7805 */ /* 0x000fe4000001ff00 */
[----:B------:R-:W-:Y:S02]  /*3400*/  LOP3.LUT R2, R229, 0x7400, RZ, 0xc0, !PT ;  /* 0x00007400e5027812 */ /* 0x000fe400078ec0ff */
[----:B------:R-:W-:Y:S02]  /*3410*/  CS2R R82, SRZ ;  /* 0x0000000000527805 */ /* 0x000fe4000001ff00 */
[----:B------:R-:W-:-:S02]  /*3420*/  LOP3.LUT P0, RZ, R21, 0x4, RZ, 0xc0, !PT ;  /* 0x0000000415ff7812 */ /* 0x000fc4000780c0ff */
[----:B------:R-:W-:Y:S02]  /*3430*/  CS2R R80, SRZ ;  /* 0x0000000000507805 */ /* 0x000fe4000001ff00 */
[--C-:B------:R-:W-:Y:S02]  /*3440*/  LOP3.LUT R0, R4, 0x38, R8.reuse, 0xf8, !PT ;  /* 0x0000003804007812 */ /* 0x100fe400078ef808 */
[----:B------:R-:W-:Y:S02]  /*3450*/  CS2R R74, SRZ ;  /* 0x00000000004a7805 */ /* 0x000fe4000001ff00 */
[----:B------:R-:W-:Y:S02]  /*3460*/  LEA R222, R3, UR5, 0x1 ;  /* 0x0000000503de7c11 */ /* 0x000fe4000f8e08ff */
[----:B------:R-:W-:Y:S02]  /*3470*/  CS2R R72, SRZ ;  /* 0x0000000000487805 */ /* 0x000fe4000001ff00 */
[----:B------:R-:W-:-:S02]  /*3480*/  LOP3.LUT R3, R2, 0x6, R8, 0xf8, !PT ;  /* 0x0000000602037812 */ /* 0x000fc400078ef808 */
[----:B------:R-:W-:Y:S02]  /*3490*/  CS2R R70, SRZ ;  /* 0x0000000000467805 */ /* 0x000fe4000001ff00 */
[----:B------:R-:W-:Y:S01]  /*34a0*/  LOP3.LUT R9, R9, 0x1e0, R16, 0xf8, !PT ;  /* 0x000001e009097812 */ /* 0x000fe200078ef810 */
[----:B------:R-:W-:Y:S01]  /*34b0*/  VIADD R4, R222, 0xf000 ;  /* 0x0000f000de047836 */ /* 0x000fe20000000000 */
[----:B------:R-:W-:Y:S01]  /*34c0*/  LOP3.LUT R2, R0, 0x20, R227, 0x78, !PT ;  /* 0x0000002000027812 */ /* 0x000fe200078e78e3 */
[----:B------:R-:W-:Y:S01]  /*34d0*/  IMAD.MOV.U32 R0, RZ, RZ, RZ ;  /* 0x000000ffff007224 */ /* 0x000fe200078e00ff */
[----:B------:R-:W1:Y:S01]  /*34e0*/  LDSM.16.M88.4 R172, [R222+0xf000] ;  /* 0x00f00000deac783b */ /* 0x000e620000000200 */
[----:B------:R-:W-:Y:S01]  /*34f0*/  VIADD R216, R222, 0xf020 ;  /* 0x0000f020ded87836 */ /* 0x000fe20000000000 */
[----:B------:R-:W-:Y:S01]  /*3500*/  LOP3.LUT R3, R3, R2, RZ, 0xfc, !PT ;  /* 0x0000000203037212 */ /* 0x000fe200078efcff */
[----:B------:R-:W-:Y:S01]  /*3510*/  VIADD R2, R9, UR34 ;  /* 0x0000002209027c36 */ /* 0x000fe20008000000 */
[----:B----4-:R4:W5:Y:S01]  /*3520*/  @P1 MUFU.RCP R5, R11 ;  /* 0x0000000b00051308 */ /* 0x0109620000001000 */
[----:B------:R-:W-:Y:S01]  /*3530*/  @P0 VIADD R216, R4, 0xffffffe0 ;  /* 0xffffffe004d80836 */ /* 0x000fe20000000000 */
[----:B------:R-:W1:Y:S01]  /*3540*/  LDSM.16.M88.4 R176, [R222+0xf400] ;  /* 0x00f40000deb0783b */ /* 0x000e620000000200 */
[C---:B------:R-:W-:Y:S01]  /*3550*/  VIADD R4, R2.reuse, 0x8 ;  /* 0x0000000802047836 */ /* 0x040fe20000000000 */
[----:B------:R-:W-:Y:S01]  /*3560*/  I2FP.F32.S32 R12, R2 ;  /* 0x00000002000c7245 */ /* 0x000fe20000201400 */
[C---:B------:R-:W-:Y:S01]  /*3570*/  VIADD R7, R2.reuse, 0x10 ;  /* 0x0000001002077836 */ /* 0x040fe20000000000 */
[----:B------:R2:W-:Y:S01]  /*3580*/  STL [R1+0x50], R3 ;  /* 0x0000500301007387 */ /* 0x0005e20000100800 */
[----:B------:R-:W-:Y:S01]  /*3590*/  VIADD R9, R2, 0x11 ;  /* 0x0000001102097836 */ /* 0x000fe20000000000 */
[----:B------:R-:W-:-:S02]  /*35a0*/  I2FP.F32.S32 R8, R4 ;  /* 0x0000000400087245 */ /* 0x000fc40000201400 */
[----:B------:R-:W-:Y:S01]  /*35b0*/  CS2R R68, SRZ ;  /* 0x0000000000447805 */ /* 0x000fe2000001ff00 */
[----:B------:R-:W1:Y:S01]  /*35c0*/  LDSM.16.M88.4 R180, [R216] ;  /* 0x00000000d8b4783b */ /* 0x000e620000000200 */
[----:B------:R-:W-:Y:S02]  /*35d0*/  SEL R225, R225, 0xffffffe0, !P0 ;  /* 0xffffffe0e1e17807 */ /* 0x000fe40004000000 */
[----:B------:R-:W-:Y:S02]  /*35e0*/  CS2R R62, SRZ ;  /* 0x00000000003e7805 */ /* 0x000fe4000001ff00 */
[----:B------:R-:W-:Y:S01]  /*35f0*/  I2FP.F32.S32 R4, R9 ;  /* 0x0000000900047245 */ /* 0x000fe20000201400 */
[----:B------:R-:W1:Y:S01]  /*3600*/  LDSM.16.M88.4 R184, [R216+0x400] ;  /* 0x00040000d8b8783b */ /* 0x000e620000000200 */
[----:B------:R-:W-:Y:S02]  /*3610*/  LEA R221, R221, UR5, 0x1 ;  /* 0x00000005dddd7c11 */ /* 0x000fe4000f8e08ff */
[----:B------:R-:W-:Y:S01]  /*3620*/  CS2R R60, SRZ ;  /* 0x00000000003c7805 */ /* 0x000fe2000001ff00 */
[----:B----4-:R-:W-:Y:S01]  /*3630*/  VIADD R11, R2, 0x18 ;  /* 0x00000018020b7836 */ /* 0x010fe20000000000 */
[----:B------:R-:W4:Y:S01]  /*3640*/  LDSM.16.M88.4 R196, [R216+0x2000] ;  /* 0x00200000d8c4783b */ /* 0x000f220000000200 */
[----:B------:R-:W-:-:S02]  /*3650*/  LEA R220, R220, UR5, 0x1 ;  /* 0x00000005dcdc7c11 */ /* 0x000fc4000f8e08ff */
[----:B------:R-:W-:Y:S02]  /*3660*/  CS2R R66, SRZ ;  /* 0x0000000000427805 */ /* 0x000fe4000001ff00 */
[----:B------:R-:W-:Y:S01]  /*3670*/  LOP3.LUT P0, RZ, R228, 0x2, RZ, 0xc0, !PT ;  /* 0x00000002e4ff7812 */ /* 0x000fe2000780c0ff */
        /* <DEDUP_REMOVED lines=9> */
[----:B--2---:R-:W-:Y:S01]  /*3710*/  VIADD R3, R2, 0x9 ;  /* 0x0000000902037836 */ /* 0x004fe20000000000 */
[----:B------:R-:W-:Y:S02]  /*3720*/  CS2R R44, SRZ ;  /* 0x00000000002c7805 */ /* 0x000fe4000001ff00 */
[----:B------:R-:W-:Y:S01]  /*3730*/  CS2R R50, SRZ ;  /* 0x0000000000327805 */ /* 0x000fe2000001ff00 */
[----:B------:R-:W2:Y:S01]  /*3740*/  LDSM.16.M88.4 R192, [R222+0x11400] ;  /* 0x01140000dec0783b */ /* 0x000ea20000000200 */
[----:B------:R-:W-:Y:S02]  /*3750*/  CS2R R48, SRZ ;  /* 0x0000000000307805 */ /* 0x000fe4000001ff00 */
[----:B------:R-:W-:-:S02]  /*3760*/  I2FP.F32.S32 R6, R3 ;  /* 0x0000000300067245 */ /* 0x000fc40000201400 */
[----:B------:R-:W-:Y:S01]  /*3770*/  CS2R R42, SRZ ;  /* 0x00000000002a7805 */ /* 0x000fe2000001ff00 */
[----:B------:R-:W1:Y:S01]  /*3780*/  LDSM.16.M88.4 R204, [R222+0x13000] ;  /* 0x01300000decc783b */ /* 0x000e620000000200 */
[----:B------:R-:W-:Y:S02]  /*3790*/  I2FP.F32.S32 R3, R11 ;  /* 0x0000000b00037245 */ /* 0x000fe40000201400 */
[----:B------:R-:W-:Y:S02]  /*37a0*/  CS2R R40, SRZ ;  /* 0x0000000000287805 */ /* 0x000fe4000001ff00 */
[----:B------:R-:W-:Y:S01]  /*37b0*/  CS2R R38, SRZ ;  /* 0x0000000000267805 */ /* 0x000fe2000001ff00 */
[----:B------:R-:W1:Y:S01]  /*37c0*/  LDSM.16.M88.4 R208, [R222+0x13400] ;  /* 0x01340000ded0783b */ /* 0x000e620000000200 */
[----:B------:R-:W-:Y:S02]  /*37d0*/  CS2R R36, SRZ ;  /* 0x0000000000247805 */ /* 0x000fe4000001ff00 */
[----:B------:R-:W-:Y:S01]  /*37e0*/  LOP3.LUT P2, RZ, R228, 0x8, RZ, 0xc0, !PT ;  /* 0x00000008e4ff7812 */ /* 0x000fe2000784c0ff */
[----:B------:R-:W-:Y:S01]  /*37f0*/  VIADD R221, R221, UR12 ;  /* 0x0000000cdddd7c36 */ /* 0x000fe20008000000 */
[----:B------:R-:W1:Y:S01]  /*3800*/  LDSM.16.M88.4 R216, [R216+0x4400] ;  /* 0x00440000d8d8783b */ /* 0x000e620000000200 */
[----:B------:R-:W-:Y:S01]  /*3810*/  SEL R224, R224, 0xffffffe0, !P0 ;  /* 0xffffffe0e0e07807 */ /* 0x000fe20004000000 */
[----:B------:R-:W-:Y:S01]  /*3820*/  VIADD R220, R220, UR12 ;  /* 0x0000000cdcdc7c36 */ /* 0x000fe20008000000 */
[----:B------:R-:W1:Y:S01]  /*3830*/  LDCU UR8, c[0x0][0x440] ;  /* 0x00008800ff0877ac */ /* 0x000e620008000800 */
[----:B------:R-:W-:Y:S01]  /*3840*/  IMAD.IADD R223, R222, 0x1, R225 ;  /* 0x00000001dedf7824 */ /* 0x000fe200078e02e1 */
[----:B------:R-:W1:Y:S01]  /*3850*/  LDCU UR9, c[0x0][0x3e0] ;  /* 0x00007c00ff0977ac */ /* 0x000e620008000800 */
[----:B------:R-:W-:-:S02]  /*3860*/  USHF.L.U32 UR15, UR15, 0x6, URZ ;  /* 0x000000060f0f7899 */ /* 0x000fc400080006ff */
[----:B---3--:R-:W-:Y:S01]  /*3870*/  USHF.L.U32 UR16, UR16, 0x6, URZ ;  /* 0x0000000610107899 */ /* 0x008fe200080006ff */
[----:B-----5:R-:W-:Y:S01]  /*3880*/  @P1 FMUL.FTZ R0, R10, R5 ;  /* 0x000000050a001220 */ /* 0x020fe20000410000 */
[----:B------:R-:W-:Y:S01]  /*3890*/  VIADD R5, R2, 0x1 ;  /* 0x0000000102057836 */ /* 0x000fe20000000000 */
[----:B------:R-:W-:Y:S01]  /*38a0*/  LOP3.LUT P1, RZ, R228, 0x4, RZ, 0xc0, !PT ;  /* 0x00000004e4ff7812 */ /* 0x000fe2000782c0ff */
[----:B------:R-:W-:Y:S02]  /*38b0*/  VIADD R2, R2, 0x19 ;  /* 0x0000001902027836 */ /* 0x000fe40000000000 */
[-C--:B------:R-:W-:Y:S01]  /*38c0*/  FMUL.FTZ R8, R8, R0.reuse ;  /* 0x0000000008087220 */ /* 0x080fe20000410000 */
[----:B------:R-:W-:Y:S02]  /*38d0*/  I2FP.F32.S32 R10, R5 ;  /* 0x00000005000a7245 */ /* 0x000fe40000201400 */
[----:B------:R-:W-:Y:S01]  /*38e0*/  I2FP.F32.S32 R5, R7 ;  /* 0x0000000700057245 */ /* 0x000fe20000201400 */
[----:B------:R-:W-:Y:S01]  /*38f0*/  FMUL.FTZ R7, R6, R0 ;  /* 0x0000000006077220 */ /* 0x000fe20000410000 */
[----:B------:R-:W-:Y:S01]  /*3900*/  I2FP.F32.S32 R2, R2 ;  /* 0x0000000200027245 */ /* 0x000fe20000201400 */
[----:B------:R-:W-:-:S02]  /*3910*/  FMUL.FTZ R9, R10, R0 ;  /* 0x000000000a097220 */ /* 0x000fc40000410000 */
[-C--:B------:R-:W-:Y:S01]  /*3920*/  FMUL.FTZ R6, R5, R0.reuse ;  /* 0x0000000005067220 */ /* 0x080fe20000410000 */
[-C--:B------:R-:W-:Y:S01]  /*3930*/  FMUL.FTZ R5, R4, R0.reuse ;  /* 0x0000000004057220 */ /* 0x080fe20000410000 */
[-C--:B------:R-:W-:Y:S01]  /*3940*/  FMUL.FTZ R4, R3, R0.reuse ;  /* 0x0000000003047220 */ /* 0x080fe20000410000 */
[----:B------:R-:W-:Y:S01]  /*3950*/  STL [R1+0x3c], R9 ;  /* 0x00003c0901007387 */ /* 0x000fe20000100800 */
[-C--:B------:R-:W-:Y:S01]  /*3960*/  FMUL.FTZ R3, R12, R0.reuse ;  /* 0x000000000c037220 */ /* 0x080fe20000410000 */
[----:B------:R-:W-:Y:S02]  /*3970*/  FMUL.FTZ R0, R2, R0 ;  /* 0x0000000002007220 */ /* 0x000fe40000410000 */
[----:B------:R-:W-:Y:S04]  /*3980*/  STL [R1+0x38], R8 ;  /* 0x0000380801007387 */ /* 0x000fe80000100800 */
[----:B------:R-:W-:Y:S04]  /*3990*/  STL [R1+0x34], R7 ;  /* 0x0000340701007387 */ /* 0x000fe80000100800 */
[----:B------:R-:W-:Y:S04]  /*39a0*/  STL [R1+0x30], R6 ;  /* 0x0000300601007387 */ /* 0x000fe80000100800 */
[----:B------:R-:W-:Y:S04]  /*39b0*/  STL [R1+0x2c], R5 ;  /* 0x00002c0501007387 */ /* 0x000fe80000100800 */
[----:B------:R-:W-:Y:S04]  /*39c0*/  STL [R1+0x28], R4 ;  /* 0x0000280401007387 */ /* 0x000fe80000100800 */
[----:B------:R-:W-:Y:S04]  /*39d0*/  STL [R1+0x24], R3 ;  /* 0x0000240301007387 */ /* 0x000fe80000100800 */
[----:B------:R3:W-:Y:S04]  /*39e0*/  STL [R1+0x20], R0 ;  /* 0x0000200001007387 */ /* 0x0007e80000100800 */
[----:B------:R1:W-:Y:S01]  /*39f0*/  STL [R1+0x18], R235 ;  /* 0x000018eb01007387 */ /* 0x0003e20000100800 */
[----:B---3--:R-:W-:-:S05]  /*3a00*/  IMAD.MOV.U32 R0, RZ, RZ, 0x10 ;  /* 0x00000010ff007424 */ /* 0x008fca00078e00ff */
[----:B-12-4-:R-:W-:-:S07]  /*3a10*/  SEL R0, R0, 0xfffffff0, !P1 ;  /* 0xfffffff000007807 */ /* 0x016fce0004800000 */
.L_x_494:
[----:B------:R-:W0:Y:S01]  /*3a20*/  LDGDEPBAR ;  /* 0x00000000000079af */ /* 0x000e220000000000 */
[----:B------:R-:W-:Y:S01]  /*3a30*/  IADD3 R0, PT, PT, R221, R225, RZ ;  /* 0x000000e1dd007210 */ /* 0x000fe20007ffe0ff */
[----:B------:R-:W-:Y:S01]  /*3a40*/  USHF.L.U32 UR12, UR47, 0x7, URZ ;  /* 0x000000072f0c7899 */ /* 0x000fe200080006ff */
[----:B------:R-:W-:Y:S05]  /*3a50*/  MOV R3, 0x20 ;  /* 0x0000002000037802 */ /* 0x000fea0000000f00 */
[----:B------:R-:W2:Y:S01]  /*3a60*/  LDL R236, [R1+0x4c] ;  /* 0x00004c0001ec7983 */ /* 0x000ea20000100800 */
[----:B------:R-:W-:Y:S02]  /*3a70*/  UIADD3 UR41, UPT, UPT, UR41, -0x40, URZ ;  /* 0xffffffc029297890 */ /* 0x000fe4000fffe0ff */
[----:B------:R-:W-:Y:S01]  /*3a80*/  UIADD3 UR12, UPT, UPT, UR12, 0x80, URZ ;  /* 0x000000800c0c7890 */ /* 0x000fe2000fffe0ff */
[----:B------:R-:W3:Y:S01]  /*3a90*/  LDL R234, [R1+0x48] ;  /* 0x0000480001ea7983 */ /* 0x000ee20000100800 */
[----:B------:R-:W-:Y:S02]  /*3aa0*/  UISETP.GE.AND UP0, UPT, UR41, UR52, UPT ;  /* 0x000000342900728c */ /* 0x000fe4000bf06270 */
[----:B------:R-:W-:Y:S01]  /*3ab0*/  UIADD3 UR42, UPT, UPT, UR42, -0x1, URZ ;  /* 0xffffffff2a2a7890 */ /* 0x000fe2000fffe0ff */
[----:B----4-:R-:W4:Y:S01]  /*3ac0*/  LDL R233, [R1+0x4] ;  /* 0x0000040001e97983 */ /* 0x010f220000100800 */
[----:B------:R-:W-:Y:S03]  /*3ad0*/  UISETP.LT.AND UP0, UPT, UR12, UR43, UP0 ;  /* 0x0000002b0c00728c */ /* 0x000fe60008701270 */
[----:B------:R-:W4:Y:S03]  /*3ae0*/  LDL R228, [R1+0x3c] ;  /* 0x00003c0001e47983 */ /* 0x000f260000100800 */
        /* <DEDUP_REMOVED lines=13> */
[----:B------:R1:W-:Y:S01]  /*3bc0*/  STL [R1+0x54], R36 ;  /* 0x0000542401007387 */ /* 0x0003e20000100800 */
[----:B------:R-:W1:Y:S03]  /*3bd0*/  S2R R2, SR_TID.X ;  /* 0x0000000000027919 */ /* 0x000e660000002100 */
[----:B-1----:R-:W4:Y:S01]  /*3be0*/  LDL R36, [R1+0x24] ;  /* 0x0000240001247983 */ /* 0x002f220000100800 */
[----:B------:R-:W-:Y:S04]  /*3bf0*/  DEPBAR.LE SB0, 0x0 ;  /* 0x000080000000791a */ /* 0x000fe80000000000 */
[----:B------:R-:W-:Y:S01]  /*3c00*/  BAR.SYNC.DEFER_BLOCKING 0x0 ;  /* 0x0000000000007b1d */ /* 0x000fe20000010000 */
[----:B------:R-:W-:Y:S05]  /*3c10*/  SHF.L.U32 R2, R2, 0x1, RZ ;  /* 0x0000000102027819 */ /* 0x000fea00000006ff */
[----:B------:R-:W-:Y:S08]  /*3c20*/  LDSM.16.M88.4 R32, [R221] ;  /* 0x00000000dd20783b */ /* 0x000ff00000000200 */
[----:B------:R-:W1:Y:S08]  /*3c30*/  LDSM.16.M88.4 R16, [R222+0x9000] ;  /* 0x00900000de10783b */ /* 0x000e700000000200 */
[----:B------:R-:W1:Y:S08]  /*3c40*/  LDSM.16.M88.4 R28, [R221+0x800] ;  /* 0x00080000dd1c783b */ /* 0x000e700000000200 */
[----:B------:R-:W1:Y:S08]  /*3c50*/  LDSM.16.M88.4 R132, [R222+0x9400] ;  /* 0x00940000de84783b */ /* 0x000e700000000200 */
[----:B------:R-:W-:Y:S08]  /*3c60*/  LDSM.16.M88.4 R136, [R0] ;  /* 0x000000000088783b */ /* 0x000ff00000000200 */
[----:B------:R-:W1:Y:S02]  /*3c70*/  LDSM.16.M88.4 R140, [R223+0x9000] ;  /* 0x00900000df8c783b */ /* 0x000e640000000200 */
[-C--:B-1----:R-:W-:Y:S06]  /*3c80*/  HMMA.16816.F32 R4, R32, R16.reuse, RZ ;  /* 0x000000102004723c */ /* 0x082fec00000018ff */
[----:B------:R-:W1:Y:S02]  /*3c90*/  LDSM.16.M88.4 R144, [R0+0x800] ;  /* 0x000800000090783b */ /* 0x000e640000000200 */
[C---:B------:R-:W-:Y:S06]  /*3ca0*/  HMMA.16816.F32 R8, R28.reuse, R16, RZ ;  /* 0x000000101c08723c */ /* 0x040fec00000018ff */
[----:B------:R-:W1:Y:S02]  /*3cb0*/  LDSM.16.M88.4 R148, [R223+0x9400] ;  /* 0x00940000df94783b */ /* 0x000e640000000200 */
[-C--:B------:R-:W-:Y:S06]  /*3cc0*/  HMMA.16816.F32 R12, R28, R18.reuse, RZ ;  /* 0x000000121c0c723c */ /* 0x080fec00000018ff */
[----:B------:R-:W-:Y:S02]  /*3cd0*/  LDSM.16.M88.4 R152, [R221+0x1000] ;  /* 0x00100000dd98783b */ /* 0x000fe40000000200 */
[C---:B------:R-:W-:Y:S06]  /*3ce0*/  HMMA.16816.F32 R16, R32.reuse, R18, RZ ;  /* 0x000000122010723c */ /* 0x040fec00000018ff */
[----:B------:R-:W1:Y:S02]  /*3cf0*/  LDSM.16.M88.4 R156, [R222+0xb000] ;  /* 0x00b00000de9c783b */ /* 0x000e640000000200 */
[-C--:B------:R-:W-:Y:S06]  /*3d00*/  HMMA.16816.F32 R20, R32, R132.reuse, RZ ;  /* 0x000000842014723c */ /* 0x080fec00000018ff */
[----:B------:R-:W1:Y:S02]  /*3d10*/  LDSM.16.M88.4 R160, [R221+0x1800] ;  /* 0x00180000dda0783b */ /* 0x000e640000000200 */
[C---:B------:R-:W-:Y:S06]  /*3d20*/  HMMA.16816.F32 R24, R28.reuse, R132, RZ ;  /* 0x000000841c18723c */ /* 0x040fec00000018ff */
[----:B------:R-:W-:Y:S02]  /*3d30*/  LDSM.16.M88.4 R164, [R223+0xb000] ;  /* 0x00b00000dfa4783b */ /* 0x000fe40000000200 */
[-C--:B------:R-:W-:Y:S06]  /*3d40*/  HMMA.16816.F32 R28, R28, R134.reuse, RZ ;  /* 0x000000861c1c723c */ /* 0x080fec00000018ff */
[----:B------:R-:W-:Y:S02]  /*3d50*/  LDSM.16.M88.4 R168, [R222+0xd000] ;  /* 0x00d00000dea8783b */ /* 0x000fe40000000200 */
[----:B------:R-:W-:Y:S06]  /*3d60*/  HMMA.16816.F32 R32, R32, R134, RZ ;  /* 0x000000862020723c */ /* 0x000fec00000018ff */
[----:B------:R-:W3:Y:S02]  /*3d70*/  LDSM.16.M88.4 R132, [R222+0xb400] ;  /* 0x00b40000de84783b */ /* 0x000ee40000000200 */
[-C--:B------:R-:W-:Y:S08]  /*3d80*/  HMMA.16816.F32 R4, R136, R140.reuse, R4 ;  /* 0x0000008c8804723c */ /* 0x080ff00000001804 */
[C---:B-1----:R-:W-:Y:S08]  /*3d90*/  HMMA.16816.F32 R8, R144.reuse, R140, R8 ;  /* 0x0000008c9008723c */ /* 0x042ff00000001808 */
[-C--:B------:R-:W-:Y:S08]  /*3da0*/  HMMA.16816.F32 R12, R144, R142.reuse, R12 ;  /* 0x0000008e900c723c */ /* 0x080ff0000000180c */
[C---:B------:R-:W-:Y:S01]  /*3db0*/  HMMA.16816.F32 R16, R136.reuse, R142, R16 ;  /* 0x0000008e8810723c */ /* 0x040fe20000001810 */
[----:B------:R-:W1:Y:S07]  /*3dc0*/  LDSM.16.M88.4 R140, [R0+0x1000] ;  /* 0x00100000008c783b */ /* 0x000e6e0000000200 */
[-C--:B------:R-:W-:Y:S08]  /*3dd0*/  HMMA.16816.F32 R20, R136, R148.reuse, R20 ;  /* 0x000000948814723c */ /* 0x080ff00000001814 */
[C---:B------:R-:W-:Y:S08]  /*3de0*/  HMMA.16816.F32 R24, R144.reuse, R148, R24 ;  /* 0x000000949018723c */ /* 0x040ff00000001818 */
[-C--:B------:R-:W-:Y:S01]  /*3df0*/  HMMA.16816.F32 R28, R144, R150.reuse, R28 ;  /* 0x00000096901c723c */ /* 0x080fe2000000181c */
[----:B------:R-:W-:Y:S07]  /*3e00*/  LDSM.16.M88.4 R144, [R223+0xb400] ;  /* 0x00b40000df90783b */ /* 0x000fee0000000200 */
[----:B------:R-:W-:Y:S01]  /*3e10*/  HMMA.16816.F32 R32, R136, R150, R32 ;  /* 0x000000968820723c */ /* 0x000fe20000001820 */
[----:B------:R-:W1:Y:S07]  /*3e20*/  LDSM.16.M88.4 R136, [R0+0x1800] ;  /* 0x001800000088783b */ /* 0x000e6e0000000200 */
[-C--:B------:R-:W-:Y:S01]  /*3e30*/  HMMA.16816.F32 R4, R152, R156.reuse, R4 ;  /* 0x0000009c9804723c */ /* 0x080fe20000001804 */
[----:B------:R-:W1:Y:S07]  /*3e40*/  LDSM.16.M88.4 R148, [R221+0x2000] ;  /* 0x00200000dd94783b */ /* 0x000e6e0000000200 */
[C---:B------:R-:W-:Y:S04]  /*3e50*/  HMMA.16816.F32 R8, R160.reuse, R156, R8 ;  /* 0x0000009ca008723c */ /* 0x040fe80000001808 */
[----:B--2---:R-:W-:Y:S02]  /*3e60*/  FSETP.NEU.FTZ.AND P4, PT, R236, -INF , PT ;  /* 0xff800000ec00780b */ /* 0x004fe40003f9d000 */
[----:B---3--:R-:W-:Y:S02]  /*3e70*/  FSETP.NEU.FTZ.AND P3, PT, R234, -INF , PT ;  /* 0xff800000ea00780b */ /* 0x008fe40003f7d000 */
        /* <DEDUP_REMOVED lines=9> */
[-C--:B-1----:R-:W-:Y:S01]  /*3f10*/  HMMA.16816.F32 R4, R140, R164.reuse, R4 ;  /* 0x000000a48c04723c */ /* 0x082fe20000001804 */
[----:B------:R-:W1:Y:S07]  /*3f20*/  LDSM.16.M88.4 R152, [R222+0xd400] ;  /* 0x00d40000de98783b */ /* 0x000e6e0000000200 */
[C---:B------:R-:W-:Y:S08]  /*3f30*/  HMMA.16816.F32 R8, R136.reuse, R164, R8 ;  /* 0x000000a48808723c */ /* 0x040ff00000001808 */
[-C--:B------:R-:W-:Y:S08]  /*3f40*/  HMMA.16816.F32 R12, R136, R166.reuse, R12 ;  /* 0x000000a6880c723c */ /* 0x080ff0000000180c */
[C---:B------:R-:W-:Y:S08]  /*3f50*/  HMMA.16816.F32 R16, R140.reuse, R166, R16 ;  /* 0x000000a68c10723c */ /* 0x040ff00000001810 */
[-C--:B------:R-:W-:Y:S08]  /*3f60*/  HMMA.16816.F32 R20, R140, R144.reuse, R20 ;  /* 0x000000908c14723c */ /* 0x080ff00000001814 */
[C---:B------:R-:W-:Y:S01]  /*3f70*/  HMMA.16816.F32 R24, R136.reuse, R144, R24 ;  /* 0x000000908818723c */ /* 0x040fe20000001818 */
[----:B------:R-:W-:Y:S07]  /*3f80*/  MOV R144, 0x10 ;  /* 0x0000001000907802 */ /* 0x000fee0000000f00 */
[-C--:B------:R-:W-:Y:S01]  /*3f90*/  HMMA.16816.F32 R28, R136, R146.reuse, R28 ;  /* 0x00000092881c723c */ /* 0x080fe2000000181c */
[----:B------:R3:W4:Y:S07]  /*3fa0*/  LDSM.16.M88.4 R136, [R0+0x2800] ;  /* 0x002800000088783b */ /* 0x00072e0000000200 */
[----:B------:R-:W-:Y:S01]  /*3fb0*/  HMMA.16816.F32 R32, R140, R146, R32 ;  /* 0x000000928c20723c */ /* 0x000fe20000001820 */
[----:B------:R-:W-:Y:S02]  /*3fc0*/  MOV R140, UR10 ;  /* 0x0000000a008c7c02 */ /* 0x000fe40008000f00 */
[----:B------:R-:W-:Y:S05]  /*3fd0*/  MOV R141, UR11 ;  /* 0x0000000b008d7c02 */ /* 0x000fea0008000f00 */
[-C--:B------:R-:W-:Y:S08]  /*3fe0*/  HMMA.16816.F32 R4, R148, R168.reuse, R4 ;  /* 0x000000a89404723c */ /* 0x080ff00000001804 */
[C---:B--2---:R-:W-:Y:S04]  /*3ff0*/  HMMA.16816.F32 R8, R132.reuse, R168, R8 ;  /* 0x000000a88408723c */ /* 0x044fe80000001808 */
[----:B---3--:R-:W-:Y:S02]  /*4000*/  @!P0 LOP3.LUT R0, R2, 0x6, RZ, 0xc0, !PT ;  /* 0x0000000602008812 */ /* 0x008fe400078ec0ff */
[----:B------:R-:W-:Y:S02]  /*4010*/  MOV R2, UR47 ;  /* 0x0000002f00027c02 */ /* 0x000fe40008000f00 */
[-C--:B------:R-:W-:Y:S03]  /*4020*/  HMMA.16816.F32 R12, R132, R170.reuse, R12 ;  /* 0x000000aa840c723c */ /* 0x080fe6000000180c */
[----:B------:R-:W-:Y:S04]  /*4030*/  @!P0 LOP3.LUT R0, R0, 0x1e0, R227, 0xf8, !PT ;  /* 0x000001e000008812 */ /* 0x000fe800078ef8e3 */
[----:B------:R-:W-:Y:S01]  /*4040*/  @!P0 LEA R0, R2, R0, 0x7 ;  /* 0x0000000002008211 */ /* 0x000fe200078e38ff */
[C---:B------:R-:W-:Y:S04]  /*4050*/  HMMA.16816.F32 R16, R148.reuse, R170, R16 ;  /* 0x000000aa9410723c */ /* 0x040fe80000001810 */
[----:B------:R-:W-:Y:S04]  /*4060*/  @!P0 IADD3 R2, PT, PT, R0, 0x1, RZ ;  /* 0x0000000100028810 */ /* 0x000fe80007ffe0ff */
[-C--:B-1----:R-:W-:Y:S08]  /*4070*/  HMMA.16816.F32 R20, R148, R152.reuse, R20 ;  /* 0x000000989414723c */ /* 0x082ff00000001814 */
[C---:B------:R-:W-:Y:S08]  /*4080*/  HMMA.16816.F32 R24, R132.reuse, R152, R24 ;  /* 0x000000988418723c */ /* 0x040ff00000001818 */
[-C--:B------:R-:W-:Y:S08]  /*4090*/  HMMA.16816.F32 R28, R132, R154.reuse, R28 ;  /* 0x0000009a841c723c */ /* 0x080ff0000000181c */
[----:B------:R-:W-:Y:S08]  /*40a0*/  HMMA.16816.F32 R32, R148, R154, R32 ;  /* 0x0000009a9420723c */ /* 0x000ff00000001820 */
[-C--:B------:R-:W-:Y:S08]  /*40b0*/  HMMA.16816.F32 R4, R156, R160.reuse, R4 ;  /* 0x000000a09c04723c */ /* 0x080ff00000001804 */
[C---:B----4-:R-:W-:Y:S08]  /*40c0*/  HMMA.16816.F32 R8, R136.reuse, R160, R8 ;  /* 0x000000a08808723c */ /* 0x050ff00000001808 */
[-C--:B------:R-:W-:Y:S03]  /*40d0*/  HMMA.16816.F32 R12, R136, R162.reuse, R12 ;  /* 0x000000a2880c723c */ /* 0x080fe6000000180c */
[----:B------:R-:W-:Y:S01]  /*40e0*/  FMUL.FTZ R4, R4, UR14 ;  /* 0x0000000e04047c20 */ /* 0x000fe20008410000 */
[----:B------:R-:W-:Y:S01]  /*40f0*/  FMUL.FTZ R5, R5, UR14 ;  /* 0x0000000e05057c20 */ /* 0x000fe20008410000 */
[----:B------:R-:W-:Y:S01]  /*4100*/  FMUL.FTZ R6, R6, UR14 ;  /* 0x0000000e06067c20 */ /* 0x000fe20008410000 */
[----:B------:R-:W-:Y:S01]  /*4110*/  FMUL.FTZ R7, R7, UR14 ;  /* 0x0000000e07077c20 */ /* 0x000fe20008410000 */
[----:B------:R-:W-:Y:S01]  /*4120*/  MUFU.TANH R145, R4 ;  /* 0x0000000400917308 */ /* 0x000fe20000002400 */
        /* <DEDUP_REMOVED lines=10> */
[----:B------:R-:W1:Y:S01]  /*41d0*/  MUFU.TANH R232, R10 ;  /* 0x0000000a00e87308 */ /* 0x000e620000002400 */
[----:B------:R-:W-:Y:S01]  /*41e0*/  FMUL.FTZ R19, R19, UR14 ;  /* 0x0000000e13137c20 */ /* 0x000fe20008410000 */
[----:B------:R-:W-:Y:S01]  /*41f0*/  FMUL.FTZ R16, R16, UR14 ;  /* 0x0000000e10107c20 */ /* 0x000fe20008410000 */
[----:B------:R-:W-:Y:S01]  /*4200*/  FMUL.FTZ R18, R18, UR14 ;  /* 0x0000000e12127c20 */ /* 0x000fe20008410000 */
[----:B------:R-:W-:Y:S06]  /*4210*/  FMUL.FTZ R17, R17, UR14 ;  /* 0x0000000e11117c20 */ /* 0x000fec0008410000 */
[----:B------:R-:W2:Y:S10]  /*4220*/  MUFU.TANH R230, R6 ;  /* 0x0000000600e67308 */ /* 0x000eb40000002400 */
[----:B------:R3:W-:Y:S01]  /*4230*/  MUFU.TANH R244, R13 ;  /* 0x0000000d00f47308 */ /* 0x0007e20000002400 */
[----:B-1----:R-:W-:Y:S09]  /*4240*/  STL [R1], R232 ;  /* 0x000000e801007387 */ /* 0x002ff20000100800 */
[----:B------:R1:W4:Y:S10]  /*4250*/  MUFU.TANH R229, R7 ;  /* 0x0000000700e57308 */ /* 0x0003340000002400 */
[----:B------:R2:W-:Y:S01]  /*4260*/  MUFU.TANH R251, R14 ;  /* 0x0000000e00fb7308 */ /* 0x0005e20000002400 */
[----:B---3--:R-:W3:Y:S09]  /*4270*/  LDL R13, [R1+0x44] ;  /* 0x00004400010d7983 */ /* 0x008ef20000100800 */
[----:B------:R4:W4:Y:S01]  /*4280*/  MUFU.TANH R249, R8 ;  /* 0x0000000800f97308 */ /* 0x0009220000002400 */
[----:B-1----:R-:W1:Y:S09]  /*4290*/  LDSM.16.M88.4 R4, [R223+0xd400] ;  /* 0x00d40000df04783b */ /* 0x002e720000000200 */
[----:B------:R4:W-:Y:S01]  /*42a0*/  MUFU.TANH R170, R19 ;  /* 0x0000001300aa7308 */ /* 0x0009e20000002400 */
[----:B--2---:R-:W2:Y:S09]  /*42b0*/  LDL R14, [R1+0x40] ;  /* 0x00004000010e7983 */ /* 0x004eb20000100800 */
[----:B------:R1:W-:Y:S01]  /*42c0*/  MUFU.TANH R231, R18 ;  /* 0x0000001200e77308 */ /* 0x0003e20000002400 */
[----:B----4-:R-:W-:Y:S01]  /*42d0*/  FMUL.FTZ R8, R234, 1.4426950216293334961 ;  /* 0x3fb8aa3bea087820 */ /* 0x010fe20000410000 */
[----:B------:R-:W-:Y:S04]  /*42e0*/  MOV R234, 0x18 ;  /* 0x0000001800ea7802 */ /* 0x000fe80000000f00 */
[C---:B------:R-:W-:Y:S04]  /*42f0*/  @!P0 VIADDMNMX R10, R233.reuse, -R234, UR43, PT ;  /* 0x0000002be90a8e46 */ /* 0x040fe8000b8009ea */
[----:B------:R4:W-:Y:S01]  /*4300*/  MUFU.TANH R148, R16 ;  /* 0x0000001000947308 */ /* 0x0009e20000002400 */
[----:B------:R-:W2:Y:S01]  /*4310*/  LDL R19, [R1+0x38] ;  /* 0x0000380001137983 */ /* 0x000ea20000100800 */
[----:B------:R-:W-:Y:S08]  /*4320*/  FSEL R8, R8, RZ, P3 ;  /* 0x000000ff08087208 */ /* 0x000ff00001800000 */
[----:B------:R4:W-:Y:S01]  /*4330*/  MUFU.TANH R44, R17 ;  /* 0x00000011002c7308 */ /* 0x0009e20000002400 */
[----:B-1----:R-:W2:Y:S09]  /*4340*/  LDL R18, [R1+0x34] ;  /* 0x0000340001127983 */ /* 0x002eb20000100800 */
[----:B------:R1:W-:Y:S01]  /*4350*/  MUFU.TANH R252, R11 ;  /* 0x0000000b00fc7308 */ /* 0x0003e20000002400 */
[-C--:B------:R-:W-:Y:S01]  /*4360*/  HMMA.16816.F32 R20, R156, R4.reuse, R20 ;  /* 0x000000049c14723c */ /* 0x080fe20000001814 */
[----:B----4-:R-:W4:Y:S08]  /*4370*/  LDL R16, [R1+0x30] ;  /* 0x0000300001107983 */ /* 0x010f300000100800 */
[----:B------:R1:W3:Y:S01]  /*4380*/  MUFU.TANH R248, R9 ;  /* 0x0000000900f87308 */ /* 0x0002e20000002400 */
[C---:B------:R-:W-:Y:S01]  /*4390*/  HMMA.16816.F32 R24, R136.reuse, R4, R24 ;  /* 0x000000048818723c */ /* 0x040fe20000001818 */
[----:B------:R-:W4:Y:S03]  /*43a0*/  LDL R17, [R1+0x2c] ;  /* 0x00002c0001117983 */ /* 0x000f260000100800 */
[----:B------:R-:W-:Y:S01]  /*43b0*/  FADD.FTZ R5, R228, R47 ;  /* 0x0000002fe4057221 */ /* 0x000fe20000010000 */
[C---:B------:R-:W-:Y:S04]  /*43c0*/  FADD.FTZ R4, R36.reuse, R230 ;  /* 0x000000e624047221 */ /* 0x040fe80000010000 */
[----:B------:R1:W-:Y:S01]  /*43d0*/  MUFU.TANH R245, R12 ;  /* 0x0000000c00f57308 */ /* 0x0003e20000002400 */
[-C--:B------:R-:W-:Y:S03]  /*43e0*/  HMMA.16816.F32 R28, R136, R6.reuse, R28 ;  /* 0x00000006881c723c */ /* 0x080fe6000000181c */
[----:B-1----:R-:W-:Y:S01]  /*43f0*/  @!P0 VIADDMNMX R11, R233, -R3, UR43, PT ;  /* 0x0000002be90b8e46 */ /* 0x002fe2000b800903 */
[----:B------:R-:W-:Y:S01]  /*4400*/  FADD.FTZ R3, R36, R145 ;  /* 0x0000009124037221 */ /* 0x000fe20000010000 */
[----:B------:R-:W-:Y:S01]  /*4410*/  FMUL.FTZ R20, R20, UR14 ;  /* 0x0000000e14147c20 */ /* 0x000fe20008410000 */
[----:B------:R-:W-:Y:S03]  /*4420*/  FMUL.FTZ R21, R21, UR14 ;  /* 0x0000000e15157c20 */ /* 0x000fe60008410000 */
[----:B------:R-:W1:Y:S01]  /*4430*/  MUFU.TANH R250, R15 ;  /* 0x0000000f00fa7308 */ /* 0x000e620000002400 */
[----:B------:R-:W-:Y:S04]  /*4440*/  HMMA.16816.F32 R32, R156, R6, R32 ;  /* 0x000000069c20723c */ /* 0x000fe80000001820 */
[----:B------:R-:W-:Y:S01]  /*4450*/  FMUL.FTZ R9, R236, 1.4426950216293334961 ;  /* 0x3fb8aa3bec097820 */ /* 0x000fe20000410000 */
[-C--:B------:R-:W-:Y:S01]  /*4460*/  @!P0 ISETP.GE.AND P5, PT, R0, R11.reuse, PT ;  /* 0x0000000b0000820c */ /* 0x080fe20003fa6270 */
[----:B------:R-:W-:Y:S03]  /*4470*/  FMUL.FTZ R22, R22, UR14 ;  /* 0x0000000e16167c20 */ /* 0x000fe60008410000 */
[----:B------:R-:W4:Y:S01]  /*4480*/  MUFU.TANH R43, R20 ;  /* 0x00000014002b7308 */ /* 0x000f220000002400 */
[----:B------:R-:W-:Y:S01]  /*4490*/  @!P0 ISETP.GE.AND P3, PT, R2, R11, PT ;  /* 0x0000000b0200820c */ /* 0x000fe20003f66270 */
[----:B------:R-:W-:Y:S01]  /*44a0*/  FMUL.FTZ R23, R23, UR14 ;  /* 0x0000000e17177c20 */ /* 0x000fe20008410000 */
[----:B------:R-:W-:Y:S01]  /*44b0*/  @!P0 FSEL R3, R3, -INF , !P5 ;  /* 0xff80000003038808 */ /* 0x000fe20006800000 */
[----:B------:R-:W-:Y:S01]  /*44c0*/  FMUL.FTZ R24, R24, UR14 ;  /* 0x0000000e18187c20 */ /* 0x000fe20008410000 */
[----:B------:R-:W-:Y:S01]  /*44d0*/  FSEL R9, R9, RZ, P4 ;  /* 0x000000ff09097208 */ /* 0x000fe20002000000 */
[----:B------:R-:W-:Y:S01]  /*44e0*/  FMUL.FTZ R26, R26, UR14 ;  /* 0x0000000e1a1a7c20 */ /* 0x000fe20008410000 */
[----:B------:R-:W-:Y:S03]  /*44f0*/  @!P0 FSEL R5, R5, -INF , !P3 ;  /* 0xff80000005058808 */ /* 0x000fe60005800000 */
[----:B------:R-:W4:Y:S01]  /*4500*/  MUFU.TANH R42, R21 ;  /* 0x00000015002a7308 */ /* 0x000f220000002400 */
[-C--:B------:R-:W-:Y:S01]  /*4510*/  @!P0 ISETP.GE.AND P4, PT, R0, R10.reuse, PT ;  /* 0x0000000a0000820c */ /* 0x080fe20003f86270 */
[--C-:B------:R-:W-:Y:S01]  /*4520*/  FFMA.FTZ R3, R3, UR13, -R9.reuse ;  /* 0x0000000d03037c23 */ /* 0x100fe20008010809 */
[----:B------:R-:W-:Y:S01]  /*4530*/  @!P0 ISETP.GE.AND P3, PT, R2, R10, PT ;  /* 0x0000000a0200820c */ /* 0x000fe20003f66270 */
[----:B------:R-:W-:Y:S01]  /*4540*/  FFMA.FTZ R5, R5, UR13, -R9 ;  /* 0x0000000d05057c23 */ /* 0x000fe20008010809 */
[----:B------:R-:W-:Y:S01]  /*4550*/  @!P0 FSEL R4, R4, -INF , !P4 ;  /* 0xff80000004048808 */ /* 0x000fe20006000000 */
[----:B------:R-:W-:Y:S01]  /*4560*/  FMUL.FTZ R25, R25, UR14 ;  /* 0x0000000e19197c20 */ /* 0x000fe20008410000 */
[----:B------:R-:W-:Y:S03]  /*4570*/  MOV R12, 0x8 ;  /* 0x00000008000c7802 */ /* 0x000fe60000000f00 */
[----:B------:R1:W-:Y:S01]  /*4580*/  MUFU.EX2 R143, R3 ;  /* 0x00000003008f7308 */ /* 0x0003e20000000800 */
[----:B------:R-:W-:Y:S01]  /*4590*/  FMUL.FTZ R27, R27, UR14 ;  /* 0x0000000e1b1b7c20 */ /* 0x000fe20008410000 */
[--C-:B------:R-:W-:Y:S01]  /*45a0*/  FFMA.FTZ R4, R4, UR13, -R8.reuse ;  /* 0x0000000d04047c23 */ /* 0x100fe20008010808 */
        /* <DEDUP_REMOVED lines=8> */
[----:B------:R-:W-:Y:S07]  /*4630*/  FMUL.FTZ R31, R31, UR14 ;  /* 0x0000000e1f1f7c20 */ /* 0x000fee0008410000 */
[----:B------:R1:W-:Y:S02]  /*4640*/  MUFU.EX2 R38, R4 ;  /* 0x0000000400267308 */ /* 0x0003e40000000800 */
[----:B-1----:R-:W-:Y:S05]  /*4650*/  FADD.FTZ R3, R228, R229 ;  /* 0x000000e5e4037221 */ /* 0x002fea0000010000 */
[----:B------:R-:W-:Y:S03]  /*4660*/  @!P0 FSEL R3, R3, -INF , !P3 ;  /* 0xff80000003038808 */ /* 0x000fe60005800000 */
[----:B------:R-:W1:Y:S01]  /*4670*/  MUFU.TANH R169, R22 ;  /* 0x0000001600a97308 */ /* 0x000e620000002400 */
[----:B------:R-:W-:Y:S01]  /*4680*/  @!P0 VIMNMX R5, PT, PT, R233, UR43, PT ;  /* 0x0000002be9058c48 */ /* 0x000fe2000bfe0100 */
[----:B------:R-:W-:Y:S03]  /*4690*/  FFMA.FTZ R3, R3, UR13, -R8 ;  /* 0x0000000d03037c23 */ /* 0x000fe60008010808 */
[-C--:B------:R-:W-:Y:S02]  /*46a0*/  @!P0 ISETP.GE.AND P6, PT, R0, R5.reuse, PT ;  /* 0x000000050000820c */ /* 0x080fe40003fc6270 */
[-C--:B------:R-:W-:Y:S03]  /*46b0*/  @!P0 ISETP.GE.AND P5, PT, R2, R5.reuse, PT ;  /* 0x000000050200820c */ /* 0x080fe60003fa6270 */
[----:B------:R3:W-:Y:S01]  /*46c0*/  MUFU.EX2 R37, R3 ;  /* 0x0000000300257308 */ /* 0x0007e20000000800 */
[----:B------:R-:W-:Y:S01]  /*46d0*/  @!P0 VIADDMNMX R4, R233, R12, UR43, PT ;  /* 0x0000002be9048e46 */ /* 0x000fe2000b80010c */
[----:B------:R-:W-:Y:S03]  /*46e0*/  FADD.FTZ R12, R36, R249 ;  /* 0x000000f9240c7221 */ /* 0x000fe60000010000 */
[-C--:B------:R-:W-:Y:S02]  /*46f0*/  @!P0 ISETP.GE.AND P4, PT, R2, R4.reuse, PT ;  /* 0x000000040200820c */ /* 0x080fe40003f86270 */
[----:B------:R-:W-:Y:S03]  /*4700*/  @!P0 FSEL R12, R12, -INF , !P6 ;  /* 0xff8000000c0c8808 */ /* 0x000fe60007000000 */
[----:B------:R-:W1:Y:S10]  /*4710*/  MUFU.TANH R168, R23 ;  /* 0x0000001700a87308 */ /* 0x000e740000002400 */
[----:B------:R-:W1:Y:S10]  /*4720*/  MUFU.TANH R239, R24 ;  /* 0x0000001800ef7308 */ /* 0x000e740000002400 */
[----:B------:R-:W-:Y:S10]  /*4730*/  MUFU.TANH R246, R26 ;  /* 0x0000001a00f67308 */ /* 0x000ff40000002400 */
[----:B------:R-:W1:Y:S10]  /*4740*/  MUFU.TANH R238, R25 ;  /* 0x0000001900ee7308 */ /* 0x000e740000002400 */
[----:B------:R-:W1:Y:S10]  /*4750*/  MUFU.TANH R247, R27 ;  /* 0x0000001b00f77308 */ /* 0x000e740000002400 */
[----:B------:R-:W-:Y:S10]  /*4760*/  MUFU.TANH R234, R28 ;  /* 0x0000001c00ea7308 */ /* 0x000ff40000002400 */
[----:B------:R-:W1:Y:S10]  /*4770*/  MUFU.TANH R233, R29 ;  /* 0x0000001d00e97308 */ /* 0x000e740000002400 */
[----:B------:R-:W1:Y:S10]  /*4780*/  MUFU.TANH R41, R32 ;  /* 0x0000002000297308 */ /* 0x000e740000002400 */
[----:B------:R-:W1:Y:S10]  /*4790*/  MUFU.TANH R154, R34 ;  /* 0x00000022009a7308 */ /* 0x000e740000002400 */
[----:B------:R-:W-:Y:S10]  /*47a0*/  MUFU.TANH R153, R35 ;  /* 0x0000002300997308 */ /* 0x000ff40000002400 */
[----:B------:R-:W-:Y:S10]  /*47b0*/  MUFU.TANH R241, R30 ;  /* 0x0000001e00f17308 */ /* 0x000ff40000002400 */
[----:B------:R-:W-:Y:S01]  /*47c0*/  MUFU.TANH R240, R31 ;  /* 0x0000001f00f07308 */ /* 0x000fe20000002400 */
[C---:B---3--:R-:W-:Y:S01]  /*47d0*/  FMUL.FTZ R3, R13.reuse, 1.4426950216293334961 ;  /* 0x3fb8aa3b0d037820 */ /* 0x048fe20000410000 */
[----:B------:R-:W-:Y:S01]  /*47e0*/  FSETP.NEU.FTZ.AND P3, PT, R13, -INF , PT ;  /* 0xff8000000d00780b */ /* 0x000fe20003f7d000 */
[----:B------:R-:W-:Y:S03]  /*47f0*/  FADD.FTZ R13, R228, R248 ;  /* 0x000000f8e40d7221 */ /* 0x000fe60000010000 */
[----:B------:R-:W-:Y:S02]  /*4800*/  FSEL R3, R3, RZ, P3 ;  /* 0x000000ff03037208 */ /* 0x000fe40001800000 */
[----:B------:R-:W-:Y:S02]  /*4810*/  @!P0 FSEL R13, R13, -INF , !P5 ;  /* 0xff8000000d0d8808 */ /* 0x000fe40006800000 */
[-C--:B------:R-:W-:Y:S01]  /*4820*/  @!P0 ISETP.GE.AND P5, PT, R0, R4.reuse, PT ;  /* 0x000000040000820c */ /* 0x080fe20003fa6270 */
[--C-:B------:R-:W-:Y:S02]  /*4830*/  FFMA.FTZ R12, R12, UR13, -R3.reuse ;  /* 0x0000000d0c0c7c23 */ /* 0x100fe40008010803 */
[----:B------:R-:W-:Y:S02]  /*4840*/  FFMA.FTZ R13, R13, UR13, -R3 ;  /* 0x0000000d0d0d7c23 */ /* 0x000fe40008010803 */
[----:B------:R3:W-:Y:S01]  /*4850*/  MUFU.EX2 R167, R12 ;  /* 0x0000000c00a77308 */ /* 0x0007e20000000800 */
[C---:B--2---:R-:W-:Y:S01]  /*4860*/  FMUL.FTZ R2, R14.reuse, 1.4426950216293334961 ;  /* 0x3fb8aa3b0e027820 */ /* 0x044fe20000410000 */
[----:B------:R-:W-:Y:S01]  /*4870*/  FSETP.NEU.FTZ.AND P3, PT, R14, -INF , PT ;  /* 0xff8000000e00780b */ /* 0x000fe20003f7d000 */
[----:B------:R-:W-:Y:S03]  /*4880*/  FADD.FTZ R14, R36, R232 ;  /* 0x000000e8240e7221 */ /* 0x000fe60000010000 */
[----:B------:R-:W-:Y:S04]  /*4890*/  FSEL R2, R2, RZ, P3 ;  /* 0x000000ff02027208 */ /* 0x000fe80001800000 */
[----:B------:R2:W-:Y:S01]  /*48a0*/  MUFU.EX2 R166, R13 ;  /* 0x0000000d00a67308 */ /* 0x0005e20000000800 */
[----:B------:R-:W-:Y:S05]  /*48b0*/  @!P0 FSEL R14, R14, -INF , !P5 ;  /* 0xff8000000e0e8808 */ /* 0x000fea0006800000 */
[----:B------:R-:W-:Y:S04]  /*48c0*/  FFMA.FTZ R14, R14, UR13, -R2 ;  /* 0x0000000d0e0e7c23 */ /* 0x000fe80008010802 */
[----:B------:R-:W1:Y:S01]  /*48d0*/  MUFU.TANH R36, R33 ;  /* 0x0000002100247308 */ /* 0x000e620000002400 */
[----:B---3--:R-:W-:Y:S01]  /*48e0*/  FADD.FTZ R12, R228, R252 ;  /* 0x000000fce40c7221 */ /* 0x008fe20000010000 */
[----:B------:R-:W-:Y:S04]  /*48f0*/  FADD.FTZ R7, R19, R251 ;  /* 0x000000fb13077221 */ /* 0x000fe80000010000 */
[----:B------:R-:W-:Y:S04]  /*4900*/  @!P0 FSEL R12, R12, -INF , !P4 ;  /* 0xff8000000c0c8808 */ /* 0x000fe80006000000 */
[----:B------:R3:W-:Y:S01]  /*4910*/  MUFU.EX2 R237, R14 ;  /* 0x0000000e00ed7308 */ /* 0x0007e20000000800 */
[----:B--2---:R-:W-:Y:S01]  /*4920*/  @!P0 IADD3 R13, PT, PT, R0, 0x8, RZ ;  /* 0x00000008000d8810 */ /* 0x004fe20007ffe0ff */
[----:B------:R-:W-:Y:S01]  /*4930*/  FADD.FTZ R15, R18, R244 ;  /* 0x000000f4120f7221 */ /* 0x000fe20000010000 */
[----:B------:R-:W-:Y:S01]  /*4940*/  FFMA.FTZ R12, R12, UR13, -R2 ;  /* 0x0000000d0c0c7c23 */ /* 0x000fe20008010802 */
[----:B------:R-:W-:Y:S01]  /*4950*/  FADD.FTZ R6, R18, R250 ;  /* 0x000000fa12067221 */ /* 0x000fe20000010000 */
[CC--:B------:R-:W-:Y:S02]  /*4960*/  @!P0 ISETP.GE.AND P4, PT, R13.reuse, R4.reuse, PT ;  /* 0x000000040d00820c */ /* 0x0c0fe40003f86270 */
[-C--:B------:R-:W-:Y:S03]  /*4970*/  @!P0 ISETP.GE.AND P3, PT, R13, R5.reuse, PT ;  /* 0x000000050d00820c */ /* 0x080fe60003f66270 */
[----:B------:R2:W-:Y:S01]  /*4980*/  MUFU.EX2 R236, R12 ;  /* 0x0000000c00ec7308 */ /* 0x0005e20000000800 */
[----:B------:R-:W-:Y:S05]  /*4990*/  @!P0 FSEL R7, R7, -INF , !P4 ;  /* 0xff80000007078808 */ /* 0x000fea0006000000 */
[----:B------:R-:W-:Y:S01]  /*49a0*/  FFMA.FTZ R7, R7, UR13, -R2 ;  /* 0x0000000d07077c23 */ /* 0x000fe20008010802 */
[----:B---3--:R-:W-:Y:S03]  /*49b0*/  FADD.FTZ R14, R19, R245 ;  /* 0x000000f5130e7221 */ /* 0x008fe60000010000 */
[----:B------:R3:W-:Y:S02]  /*49c0*/  MUFU.EX2 R232, R7 ;  /* 0x0000000700e87308 */ /* 0x0007e40000000800 */
[----:B------:R-:W-:Y:S02]  /*49d0*/  @!P0 FSEL R14, R14, -INF , !P3 ;  /* 0xff8000000e0e8808 */ /* 0x000fe40005800000 */
[----:B--2---:R-:W-:Y:S03]  /*49e0*/  @!P0 IADD3 R12, PT, PT, R0, 0x9, RZ ;  /* 0x00000009000c8810 */ /* 0x004fe60007ffe0ff */
[--C-:B------:R-:W-:Y:S01]  /*49f0*/  FFMA.FTZ R14, R14, UR13, -R3.reuse ;  /* 0x0000000d0e0e7c23 */ /* 0x100fe20008010803 */
[C---:B------:R-:W-:Y:S03]  /*4a00*/  @!P0 ISETP.GE.AND P3, PT, R12.reuse, R5, PT ;  /* 0x000000050c00820c */ /* 0x040fe60003f66270 */
[----:B------:R2:W-:Y:S01]  /*4a10*/  MUFU.EX2 R163, R14 ;  /* 0x0000000e00a37308 */ /* 0x0005e20000000800 */
[----:B------:R-:W-:Y:S02]  /*4a20*/  @!P0 FSEL R15, R15, -INF , !P3 ;  /* 0xff8000000f0f8808 */ /* 0x000fe40005800000 */
[----:B------:R-:W-:Y:S01]  /*4a30*/  @!P0 ISETP.GE.AND P3, PT, R12, R4, PT ;  /* 0x000000040c00820c */ /* 0x000fe20003f66270 */
[----:B---3--:R-:W-:Y:S02]  /*4a40*/  FADD.FTZ R7, R19, R148 ;  /* 0x0000009413077221 */ /* 0x008fe40000010000 */
[----:B------:R-:W-:Y:S01]  /*4a50*/  FFMA.FTZ R15, R15, UR13, -R3 ;  /* 0x0000000d0f0f7c23 */ /* 0x000fe20008010803 */
[----:B------:R-:W-:Y:S02]  /*4a60*/  @!P0 FSEL R6, R6, -INF , !P3 ;  /* 0xff80000006068808 */ /* 0x000fe40005800000 */
[-C--:B------:R-:W-:Y:S01]  /*4a70*/  @!P0 ISETP.GE.AND P3, PT, R13, R11.reuse, PT ;  /* 0x0000000b0d00820c */ /* 0x080fe20003f66270 */
[----:B------:R3:W-:Y:S02]  /*4a80*/  MUFU.EX2 R162, R15 ;  /* 0x0000000f00a27308 */ /* 0x0007e40000000800 */
[----:B------:R-:W-:Y:S01]  /*4a90*/  FFMA.FTZ R6, R6, UR13, -R2 ;  /* 0x0000000d06067c23 */ /* 0x000fe20008010802 */
[----:B------:R-:W-:Y:S02]  /*4aa0*/  @!P0 FSEL R7, R7, -INF , !P3 ;  /* 0xff80000007078808 */ /* 0x000fe40005800000 */
[-C--:B------:R-:W-:Y:S01]  /*4ab0*/  @!P0 ISETP.GE.AND P3, PT, R12, R11.reuse, PT ;  /* 0x0000000b0c00820c */ /* 0x080fe20003f66270 */
[----:B--2---:R-:W2:Y:S04]  /*4ac0*/  LDL R14, [R1+0x20] ;  /* 0x00002000010e7983 */ /* 0x004ea80000100800 */
[----:B------:R1:W2:Y:S01]  /*4ad0*/  MUFU.EX2 R171, R6 ;  /* 0x0000000600ab7308 */ /* 0x0002a20000000800 */
[----:B------:R-:W-:Y:S09]  /*4ae0*/  FFMA.FTZ R7, R7, UR13, -R9 ;  /* 0x0000000d07077c23 */ /* 0x000ff20008010809 */
[----:B------:R4:W-:Y:S01]  /*4af0*/  MUFU.EX2 R45, R7 ;  /* 0x00000007002d7308 */ /* 0x0009e20000000800 */
[----:B---3--:R-:W3:Y:S01]  /*4b00*/  LDL R15, [R1+0x28] ;  /* 0x00002800010f7983 */ /* 0x008ee20000100800 */
[----:B-1----:R-:W-:Y:S05]  /*4b10*/  FADD.FTZ R6, R18, R44 ;  /* 0x0000002c12067221 */ /* 0x002fea0000010000 */
[----:B------:R-:W-:Y:S02]  /*4b20*/  @!P0 FSEL R6, R6, -INF , !P3 ;  /* 0xff80000006068808 */ /* 0x000fe40005800000 */
[-C--:B------:R-:W-:Y:S01]  /*4b30*/  @!P0 ISETP.GE.AND P3, PT, R13, R10.reuse, PT ;  /* 0x0000000a0d00820c */ /* 0x080fe20003f66270 */
[----:B----4-:R-:W-:Y:S01]  /*4b40*/  FADD.FTZ R7, R19, R231 ;  /* 0x000000e713077221 */ /* 0x010fe20000010000 */
[----:B------:R-:W-:Y:S01]  /*4b50*/  FADD.FTZ R13, R16, R43 ;  /* 0x0000002b100d7221 */ /* 0x000fe20000010000 */
[--C-:B------:R-:W-:Y:S03]  /*4b60*/  FFMA.FTZ R6, R6, UR13, -R9.reuse ;  /* 0x0000000d06067c23 */ /* 0x100fe60008010809 */
[----:B------:R-:W-:Y:S01]  /*4b70*/  @!P0 FSEL R7, R7, -INF , !P3 ;  /* 0xff80000007078808 */ /* 0x000fe20005800000 */
[----:B------:R1:W4:Y:S01]  /*4b80*/  MUFU.EX2 R227, R6 ;  /* 0x0000000600e37308 */ /* 0x0003220000000800 */
[-C--:B------:R-:W-:Y:S03]  /*4b90*/  @!P0 ISETP.GE.AND P3, PT, R12, R10.reuse, PT ;  /* 0x0000000a0c00820c */ /* 0x080fe60003f66270 */
[----:B------:R-:W-:Y:S01]  /*4ba0*/  FFMA.FTZ R12, R7, UR13, -R8 ;  /* 0x0000000d070c7c23 */ /* 0x000fe20008010808 */
[----:B------:R-:W-:Y:S05]  /*4bb0*/  @!P0 IADD3 R7, PT, PT, R0, 0x10, RZ ;  /* 0x0000001000078810 */ /* 0x000fea0007ffe0ff */
[----:B------:R4:W-:Y:S01]  /*4bc0*/  MUFU.EX2 R152, R12 ;  /* 0x0000000c00987308 */ /* 0x0009e20000000800 */
[----:B-1----:R-:W-:Y:S05]  /*4bd0*/  FADD.FTZ R6, R18, R170 ;  /* 0x000000aa12067221 */ /* 0x002fea0000010000 */
[----:B------:R-:W-:Y:S02]  /*4be0*/  @!P0 FSEL R6, R6, -INF , !P3 ;  /* 0xff80000006068808 */ /* 0x000fe40005800000 */
[-C--:B------:R-:W-:Y:S03]  /*4bf0*/  @!P0 ISETP.GE.AND P3, PT, R7, R11.reuse, PT ;  /* 0x0000000b0700820c */ /* 0x080fe60003f66270 */
[----:B----4-:R-:W-:Y:S01]  /*4c00*/  FFMA.FTZ R12, R6, UR13, -R8 ;  /* 0x0000000d060c7c23 */ /* 0x010fe20008010808 */
[----:B------:R-:W-:Y:S02]  /*4c10*/  @!P0 FSEL R13, R13, -INF , !P3 ;  /* 0xff8000000d0d8808 */ /* 0x000fe40005800000 */
[----:B------:R-:W-:Y:S01]  /*4c20*/  @!P0 IADD3 R6, PT, PT, R0, 0x11, RZ ;  /* 0x0000001100068810 */ /* 0x000fe20007ffe0ff */
[----:B------:R1:W4:Y:S02]  /*4c30*/  MUFU.EX2 R151, R12 ;  /* 0x0000000c00977308 */ /* 0x0003240000000800 */
[----:B------:R-:W-:Y:S01]  /*4c40*/  FFMA.FTZ R13, R13, UR13, -R9 ;  /* 0x0000000d0d0d7c23 */ /* 0x000fe20008010809 */
[----:B------:R-:W-:Y:S07]  /*4c50*/  @!P0 ISETP.GE.AND P3, PT, R6, R11, PT ;  /* 0x0000000b0600820c */ /* 0x000fee0003f66270 */
[----:B------:R4:W-:Y:S01]  /*4c60*/  MUFU.EX2 R228, R13 ;  /* 0x0000000d00e47308 */ /* 0x0009e20000000800 */
[----:B-1----:R-:W-:Y:S05]  /*4c70*/  FADD.FTZ R12, R17, R42 ;  /* 0x0000002a110c7221 */ /* 0x002fea0000010000 */
[----:B------:R-:W-:Y:S02]  /*4c80*/  @!P0 FSEL R12, R12, -INF , !P3 ;  /* 0xff8000000c0c8808 */ /* 0x000fe40005800000 */
[-C--:B------:R-:W-:Y:S01]  /*4c90*/  @!P0 ISETP.GE.AND P3, PT, R7, R10.reuse, PT ;  /* 0x0000000a0700820c */ /* 0x080fe20003f66270 */
[----:B----4-:R-:W-:Y:S02]  /*4ca0*/  FADD.FTZ R13, R16, R169 ;  /* 0x000000a9100d7221 */ /* 0x010fe40000010000 */
[----:B------:R-:W-:Y:S03]  /*4cb0*/  FFMA.FTZ R12, R12, UR13, -R9 ;  /* 0x0000000d0c0c7c23 */ /* 0x000fe60008010809 */
[----:B------:R-:W-:Y:S01]  /*4cc0*/  @!P0 FSEL R13, R13, -INF , !P3 ;  /* 0xff8000000d0d8808 */ /* 0x000fe20005800000 */
[----:B------:R1:W-:Y:S01]  /*4cd0*/  MUFU.EX2 R159, R12 ;  /* 0x0000000c009f7308 */ /* 0x0003e20000000800 */
[----:B------:R-:W-:Y:S03]  /*4ce0*/  @!P0 ISETP.GE.AND P3, PT, R6, R10, PT ;  /* 0x0000000a0600820c */ /* 0x000fe60003f66270 */
[----:B------:R-:W-:Y:S06]  /*4cf0*/  FFMA.FTZ R13, R13, UR13, -R8 ;  /* 0x0000000d0d0d7c23 */ /* 0x000fec0008010808 */
        /* <DEDUP_REMOVED lines=8> */
[-C--:B------:R-:W-:Y:S03]  /*4d80*/  @!P0 ISETP.GE.AND P3, PT, R6, R5.reuse, PT ;  /* 0x000000050600820c */ /* 0x080fe60003f66270 */
[----:B------:R-:W-:Y:S06]  /*4d90*/  FFMA.FTZ R13, R13, UR13, -R3 ;  /* 0x0000000d0d0d7c23 */ /* 0x000fec0008010803 */
[----:B------:R4:W-:Y:S01]  /*4da0*/  MUFU.EX2 R158, R13 ;  /* 0x0000000d009e7308 */ /* 0x0009e20000000800 */
[----:B-1----:R-:W-:Y:S05]  /*4db0*/  FADD.FTZ R12, R17, R238 ;  /* 0x000000ee110c7221 */ /* 0x002fea0000010000 */
[----:B------:R-:W-:Y:S02]  /*4dc0*/  @!P0 FSEL R12, R12, -INF , !P3 ;  /* 0xff8000000c0c8808 */ /* 0x000fe40005800000 */
[-C--:B------:R-:W-:Y:S01]  /*4dd0*/  @!P0 ISETP.GE.AND P3, PT, R7, R4.reuse, PT ;  /* 0x000000040700820c */ /* 0x080fe20003f66270 */
[----:B----4-:R-:W-:Y:S01]  /*4de0*/  FADD.FTZ R13, R16, R246 ;  /* 0x000000f6100d7221 */ /* 0x010fe20000010000 */
[----:B------:R-:W-:Y:S01]  /*4df0*/  FADD.FTZ R7, R17, R247 ;  /* 0x000000f711077221 */ /* 0x000fe20000010000 */
[----:B------:R-:W4:Y:S01]  /*4e00*/  LDL R16, [R1+0x50] ;  /* 0x0000500001107983 */ /* 0x000f220000100800 */
[----:B------:R-:W-:Y:S02]  /*4e10*/  FFMA.FTZ R12, R12, UR13, -R3 ;  /* 0x0000000d0c0c7c23 */ /* 0x000fe40008010803 */
[----:B------:R-:W-:Y:S02]  /*4e20*/  @!P0 FSEL R13, R13, -INF , !P3 ;  /* 0xff8000000d0d8808 */ /* 0x000fe40005800000 */
[-C--:B------:R-:W-:Y:S01]  /*4e30*/  @!P0 ISETP.GE.AND P3, PT, R6, R4.reuse, PT ;  /* 0x000000040600820c */ /* 0x080fe20003f66270 */
[----:B------:R-:W-:Y:S01]  /*4e40*/  MUFU.EX2 R157, R12 ;  /* 0x0000000c009d7308 */ /* 0x000fe20000000800 */
[----:B------:R-:W-:Y:S01]  /*4e50*/  @!P0 IADD3 R6, PT, PT, R0, 0x18, RZ ;  /* 0x0000001800068810 */ /* 0x000fe20007ffe0ff */
[--C-:B------:R-:W-:Y:S01]  /*4e60*/  FFMA.FTZ R13, R13, UR13, -R2.reuse ;  /* 0x0000000d0d0d7c23 */ /* 0x100fe20008010802 */
[----:B------:R-:W-:Y:S02]  /*4e70*/  @!P0 FSEL R7, R7, -INF , !P3 ;  /* 0xff80000007078808 */ /* 0x000fe40005800000 */
[-C--:B------:R-:W-:Y:S02]  /*4e80*/  @!P0 ISETP.GE.AND P3, PT, R6, R5.reuse, PT ;  /* 0x000000050600820c */ /* 0x080fe40003f66270 */
[----:B------:R-:W-:Y:S01]  /*4e90*/  @!P0 IADD3 R0, PT, PT, R0, 0x19, RZ ;  /* 0x0000001900008810 */ /* 0x000fe20007ffe0ff */
[----:B------:R-:W-:Y:S01]  /*4ea0*/  FFMA.FTZ R7, R7, UR13, -R2 ;  /* 0x0000000d07077c23 */ /* 0x000fe20008010802 */
[----:B------:R-:W-:Y:S01]  /*4eb0*/  @!P0 ISETP.GE.AND P4, PT, R6, R4, PT ;  /* 0x000000040600820c */ /* 0x000fe20003f86270 */
[----:B------:R-:W-:Y:S10]  /*4ec0*/  MUFU.EX2 R165, R13 ;  /* 0x0000000d00a57308 */ /* 0x000ff40000000800 */
[----:B------:R2:W-:Y:S02]  /*4ed0*/  MUFU.EX2 R164, R7 ;  /* 0x0000000700a47308 */ /* 0x0005e40000000800 */
[----:B--2---:R-:W-:Y:S01]  /*4ee0*/  FADD.FTZ R7, R14, R233 ;  /* 0x000000e90e077221 */ /* 0x004fe20000010000 */
[C---:B---3--:R-:W-:Y:S05]  /*4ef0*/  FADD.FTZ R12, R15.reuse, R234 ;  /* 0x000000ea0f0c7221 */ /* 0x048fea0000010000 */
[----:B------:R-:W-:Y:S02]  /*4f00*/  @!P0 FSEL R12, R12, -INF , !P3 ;  /* 0xff8000000c0c8808 */ /* 0x000fe40005800000 */
[----:B------:R-:W-:Y:S01]  /*4f10*/  @!P0 ISETP.GE.AND P3, PT, R0, R5, PT ;  /* 0x000000050000820c */ /* 0x000fe20003f66270 */
[----:B------:R-:W-:Y:S02]  /*4f20*/  FADD.FTZ R5, R15, R41 ;  /* 0x000000290f057221 */ /* 0x000fe40000010000 */
[--C-:B------:R-:W-:Y:S01]  /*4f30*/  FFMA.FTZ R12, R12, UR13, -R3.reuse ;  /* 0x0000000d0c0c7c23 */ /* 0x100fe20008010803 */
[----:B------:R-:W-:Y:S02]  /*4f40*/  @!P0 FSEL R7, R7, -INF , !P3 ;  /* 0xff80000007078808 */ /* 0x000fe40005800000 */
[-C--:B------:R-:W-:Y:S01]  /*4f50*/  @!P0 ISETP.GE.AND P3, PT, R6, R11.reuse, PT ;  /* 0x0000000b0600820c */ /* 0x080fe20003f66270 */
[----:B------:R-:W-:Y:S02]  /*4f60*/  MUFU.EX2 R156, R12 ;  /* 0x0000000c009c7308 */ /* 0x000fe40000000800 */
[----:B------:R-:W-:Y:S01]  /*4f70*/  FFMA.FTZ R3, R7, UR13, -R3 ;  /* 0x0000000d07037c23 */ /* 0x000fe20008010803 */
[----:B------:R-:W-:Y:S01]  /*4f80*/  @!P0 FSEL R5, R5, -INF , !P3 ;  /* 0xff80000005058808 */ /* 0x000fe20005800000 */
[----:B------:R-:W-:Y:S01]  /*4f90*/  FADD.FTZ R7, R15, R154 ;  /* 0x0000009a0f077221 */ /* 0x000fe20000010000 */
[----:B------:R-:W-:Y:S05]  /*4fa0*/  @!P0 ISETP.GE.AND P3, PT, R0, R11, PT ;  /* 0x0000000b0000820c */ /* 0x000fea0003f66270 */
[----:B------:R1:W-:Y:S01]  /*4fb0*/  MUFU.EX2 R155, R3 ;  /* 0x00000003009b7308 */ /* 0x0003e20000000800 */
[----:B------:R-:W-:Y:S09]  /*4fc0*/  FFMA.FTZ R5, R5, UR13, -R9 ;  /* 0x0000000d05057c23 */ /* 0x000ff20008010809 */
[----:B------:R2:W-:Y:S01]  /*4fd0*/  MUFU.EX2 R40, R5 ;  /* 0x0000000500287308 */ /* 0x0005e20000000800 */
[----:B-1----:R-:W-:Y:S05]  /*4fe0*/  FADD.FTZ R3, R14, R36 ;  /* 0x000000240e037221 */ /* 0x002fea0000010000 */
[----:B------:R-:W-:Y:S02]  /*4ff0*/  @!P0 FSEL R3, R3, -INF , !P3 ;  /* 0xff80000003038808 */ /* 0x000fe40005800000 */
[-C--:B------:R-:W-:Y:S01]  /*5000*/  @!P0 ISETP.GE.AND P3, PT, R6, R10.reuse, PT ;  /* 0x0000000a0600820c */ /* 0x080fe20003f66270 */
[----:B--2---:R-:W-:Y:S01]  /*5010*/  FADD.FTZ R5, R14, R153 ;  /* 0x000000990e057221 */ /* 0x004fe20000010000 */
[----:B------:R-:W-:Y:S01]  /*5020*/  F2FP.F16.F32.PACK_AB R6, R46, R143 ;  /* 0x0000008f2e06723e */ /* 0x000fe200000000ff */
[----:B------:R-:W-:Y:S01]  /*5030*/  FFMA.FTZ R9, R3, UR13, -R9 ;  /* 0x0000000d03097c23 */ /* 0x000fe20008010809 */
[----:B------:R-:W-:Y:S02]  /*5040*/  @!P0 FSEL R7, R7, -INF , !P3 ;  /* 0xff80000007078808 */ /* 0x000fe40005800000 */
[C---:B------:R-:W-:Y:S01]  /*5050*/  @!P0 ISETP.GE.AND P3, PT, R0.reuse, R10, PT ;  /* 0x0000000a0000820c */ /* 0x040fe20003f66270 */
[----:B------:R-:W1:Y:S02]  /*5060*/  MUFU.EX2 R39, R9 ;  /* 0x0000000900277308 */ /* 0x000e640000000800 */
[----:B------:R-:W-:Y:S01]  /*5070*/  FFMA.FTZ R7, R7, UR13, -R8 ;  /* 0x0000000d07077c23 */ /* 0x000fe20008010808 */
[----:B------:R-:W-:Y:S02]  /*5080*/  @!P0 FSEL R5, R5, -INF , !P3 ;  /* 0xff80000005058808 */ /* 0x000fe40005800000 */
[----:B------:R-:W-:Y:S01]  /*5090*/  @!P0 ISETP.GE.AND P3, PT, R0, R4, PT ;  /* 0x000000040000820c */ /* 0x000fe20003f66270 */
[----:B------:R-:W-:Y:S01]  /*50a0*/  FADD.FTZ R0, R15, R241 ;  /* 0x000000f10f007221 */ /* 0x000fe20000010000 */
[----:B------:R-:W-:Y:S01]  /*50b0*/  FADD.FTZ R4, R14, R240 ;  /* 0x000000f00e047221 */ /* 0x000fe20000010000 */
[----:B------:R-:W-:Y:S01]  /*50c0*/  FFMA.FTZ R8, R5, UR13, -R8 ;  /* 0x0000000d05087c23 */ /* 0x000fe20008010808 */
[----:B------:R-:W-:Y:S01]  /*50d0*/  F2FP.F16.F32.PACK_AB R5, R37, R38 ;  /* 0x000000262505723e */ /* 0x000fe200000000ff */
[----:B------:R2:W-:Y:S01]  /*50e0*/  MUFU.EX2 R147, R7 ;  /* 0x0000000700937308 */ /* 0x0005e20000000800 */
[----:B------:R-:W-:Y:S02]  /*50f0*/  @!P0 FSEL R0, R0, -INF , !P4 ;  /* 0xff80000000008808 */ /* 0x000fe40006000000 */
[----:B------:R-:W-:Y:S02]  /*5100*/  SEL R14, R144, 0xfffffff0, !P1 ;  /* 0xfffffff0900e7807 */ /* 0x000fe40004800000 */
[----:B------:R-:W-:Y:S05]  /*5110*/  @!P0 FSEL R4, R4, -INF , !P3 ;  /* 0xff80000004048808 */ /* 0x000fea0005800000 */
[----:B------:R3:W1:Y:S01]  /*5120*/  MUFU.EX2 R146, R8 ;  /* 0x0000000800927308 */ /* 0x0006620000000800 */
[----:B--2---:R-:W-:Y:S02]  /*5130*/  F2FP.F16.F32.PACK_AB R7, R166, R167 ;  /* 0x000000a7a607723e */ /* 0x004fe400000000ff */
[----:B---3--:R-:W-:Y:S02]  /*5140*/  F2FP.F16.F32.PACK_AB R8, R171, R232 ;  /* 0x000000e8ab08723e */ /* 0x008fe400000000ff */
[----:B----4-:R-:W-:Y:S04]  /*5150*/  LEA R142, R16, UR4, 0x1 ;  /* 0x00000004108e7c11 */ /* 0x010fe8000f8e08ff */
[C---:B------:R-:W-:Y:S01]  /*5160*/  IADD3 R11, PT, PT, R142.reuse, 0x13000, RZ ;  /* 0x000130008e0b7810 */ /* 0x040fe20007ffe0ff */
[----:B------:R2:W-:Y:S01]  /*5170*/  STS [R142+0x13400], R5 ;  /* 0x013400058e007388 */ /* 0x0005e20000000800 */
[----:B------:R-:W-:Y:S02]  /*5180*/  IADD3 R3, PT, PT, R142, 0x13020, RZ ;  /* 0x000130208e037810 */ /* 0x000fe40007ffe0ff */
[----:B------:R-:W-:Y:S01]  /*5190*/  @P2 IADD3 R3, PT, PT, R11, -0x20, RZ ;  /* 0xffffffe00b032810 */ /* 0x000fe20007ffe0ff */
[----:B------:R3:W-:Y:S01]  /*51a0*/  STS [R142+0x13000], R6 ;  /* 0x013000068e007388 */ /* 0x0007e20000000800 */
[--C-:B--2---:R-:W-:Y:S01]  /*51b0*/  FFMA.FTZ R5, R0, UR13, -R2.reuse ;  /* 0x0000000d00057c23 */ /* 0x104fe20008010802 */
[----:B------:R-:W-:Y:S01]  /*51c0*/  IADD3 R0, PT, PT, R14, R142, RZ ;  /* 0x0000008e0e007210 */ /* 0x000fe20007ffe0ff */
[----:B------:R-:W-:Y:S01]  /*51d0*/  FFMA.FTZ R2, R4, UR13, -R2 ;  /* 0x0000000d04027c23 */ /* 0x000fe20008010802 */
[----:B------:R-:W-:Y:S01]  /*51e0*/  F2FP.F16.F32.PACK_AB R4, R162, R163 ;  /* 0x000000a3a204723e */ /* 0x000fe200000000ff */
[----:B------:R2:W-:Y:S01]  /*51f0*/  MUFU.EX2 R161, R5 ;  /* 0x0000000500a17308 */ /* 0x0005e20000000800 */
[----:B---3--:R-:W-:Y:S05]  /*5200*/  F2FP.F16.F32.PACK_AB R6, R227, R45 ;  /* 0x0000002de306723e */ /* 0x008fea00000000ff */
[----:B------:R3:W-:Y:S04]  /*5210*/  STS [R0+0x13000], R6 ;  /* 0x0130000600007388 */ /* 0x0007e80000000800 */
[----:B------:R4:W1:Y:S01]  /*5220*/  MUFU.EX2 R160, R2 ;  /* 0x0000000200a07308 */ /* 0x0008620000000800 */
[----:B--2---:R-:W-:Y:S05]  /*5230*/  F2FP.F16.F32.PACK_AB R5, R151, R152 ;  /* 0x000000989705723e */ /* 0x004fea00000000ff */
[----:B------:R1:W-:Y:S01]  /*5240*/  STS [R0+0x13400], R5 ;  /* 0x0134000500007388 */ /* 0x0003e20000000800 */
[----:B----4-:R-:W-:Y:S03]  /*5250*/  IADD3 R2, PT, PT, R14, R3, RZ ;  /* 0x000000030e027210 */ /* 0x010fe60007ffe0ff */
[----:B------:R2:W-:Y:S01]  /*5260*/  STS [R142+0x14000], R7 ;  /* 0x014000078e007388 */ /* 0x0005e20000000800 */
[----:B---3--:R-:W-:Y:S05]  /*5270*/  F2FP.F16.F32.PACK_AB R6, R236, R237 ;  /* 0x000000edec06723e */ /* 0x008fea00000000ff */
[----:B------:R3:W-:Y:S04]  /*5280*/  STS [R142+0x14400], R6 ;  /* 0x014400068e007388 */ /* 0x0007e80000000800 */
[----:B------:R4:W-:Y:S04]  /*5290*/  STS [R0+0x14000], R4 ;  /* 0x0140000400007388 */ /* 0x0009e80000000800 */
[----:B------:R4:W-:Y:S01]  /*52a0*/  STS [R0+0x14400], R8 ;  /* 0x0144000800007388 */ /* 0x0009e20000000800 */
[----:B-1----:R-:W-:Y:S02]  /*52b0*/  F2FP.F16.F32.PACK_AB R5, R39, R40 ;  /* 0x000000282705723e */ /* 0x002fe400000000ff */
[----:B--2---:R-:W-:Y:S05]  /*52c0*/  F2FP.F16.F32.PACK_AB R7, R159, R228 ;  /* 0x000000e49f07723e */ /* 0x004fea00000000ff */
[----:B------:R1:W-:Y:S01]  /*52d0*/  STS [R3], R7 ;  /* 0x0000000703007388 */ /* 0x0003e20000000800 */
[----:B---3--:R-:W-:Y:S02]  /*52e0*/  F2FP.F16.F32.PACK_AB R6, R149, R150 ;  /* 0x000000969506723e */ /* 0x008fe400000000ff */
[----:B----4-:R-:W-:Y:S03]  /*52f0*/  F2FP.F16.F32.PACK_AB R4, R146, R147 ;  /* 0x000000939204723e */ /* 0x010fe600000000ff */
[----:B------:R2:W-:Y:S01]  /*5300*/  STS [R3+0x400], R6 ;  /* 0x0004000603007388 */ /* 0x0005e20000000800 */
[----:B------:R-:W-:Y:S03]  /*5310*/  LEA R0, R226, UR4, 0x1 ;  /* 0x00000004e2007c11 */ /* 0x000fe6000f8e08ff */
[----:B------:R3:W-:Y:S04]  /*5320*/  STS [R2], R5 ;  /* 0x0000000502007388 */ /* 0x0007e80000000800 */
[----:B------:R4:W-:Y:S01]  /*5330*/  STS [R2+0x400], R4 ;  /* 0x0004000402007388 */ /* 0x0009e20000000800 */
[----:B-1----:R-:W-:Y:S05]  /*5340*/  F2FP.F16.F32.PACK_AB R7, R157, R158 ;  /* 0x0000009e9d07723e */ /* 0x002fea00000000ff */
[----:B------:R-:W-:Y:S01]  /*5350*/  STS [R3+0x1000], R7 ;  /* 0x0010000703007388 */ /* 0x000fe20000000800 */
[----:B--2---:R-:W-:Y:S02]  /*5360*/  F2FP.F16.F32.PACK_AB R6, R164, R165 ;  /* 0x000000a5a406723e */ /* 0x004fe400000000ff */
[----:B---3--:R-:W-:Y:S03]  /*5370*/  F2FP.F16.F32.PACK_AB R5, R155, R156 ;  /* 0x0000009c9b05723e */ /* 0x008fe600000000ff */
[----:B------:R1:W-:Y:S01]  /*5380*/  STS [R3+0x1400], R6 ;  /* 0x0014000603007388 */ /* 0x0003e20000000800 */
[----:B----4-:R-:W-:Y:S03]  /*5390*/  F2FP.F16.F32.PACK_AB R4, R160, R161 ;  /* 0x000000a1a004723e */ /* 0x010fe600000000ff */
[----:B------:R-:W-:Y:S04]  /*53a0*/  STS [R2+0x1000], R5 ;  /* 0x0010000502007388 */ /* 0x000fe80000000800 */
[----:B------:R2:W-:Y:S04]  /*53b0*/  STS [R2+0x1400], R4 ;  /* 0x0014000402007388 */ /* 0x0005e80000000800 */
[----:B------:R-:W3:Y:S08]  /*53c0*/  LDSM.16.M88.4 R32, [R0+0x6000] ;  /* 0x006000000020783b */ /* 0x000ef00000000200 */
[----:B------:R-:W4:Y:S01]  /*53d0*/  LDSM.16.M88.4 R28, [R0+0x6800] ;  /* 0x00680000001c783b */ /* 0x000f220000000200 */
[C---:B-1----:R-:W-:Y:S02]  /*53e0*/  IADD3 R3, PT, PT, R0.reuse, 0x6000, RZ ;  /* 0x0000600000037810 */ /* 0x042fe40007ffe0ff */
[----:B--2---:R-:W-:Y:S02]  /*53f0*/  IADD3 R2, PT, PT, R0, 0x6020, RZ ;  /* 0x0000602000027810 */ /* 0x004fe40007ffe0ff */
[----:B------:R-:W-:Y:S03]  /*5400*/  @P1 IADD3 R2, PT, PT, R3, -0x20, RZ ;  /* 0xffffffe003021810 */ /* 0x000fe60007ffe0ff */
[----:B------:R-:W2:Y:S04]  /*5410*/  LDL R3, [R1+0x1c] ;  /* 0x00001c0001037983 */ /* 0x000ea80000100800 */
[----:B------:R-:W1:Y:S08]  /*5420*/  LDSM.16.M88.4 R132, [R2] ;  /* 0x000000000284783b */ /* 0x000e700000000200 */
        /* <DEDUP_REMOVED lines=34> */
[C---:B------:R-:W-:Y:S04]  /*5650*/  HMMA.16816.F32 R24, R136.reuse, R200, R24 ;  /* 0x000000c88818723c */ /* 0x040fe80000001818 */
[C---:B--2---:R-:W-:Y:S04]  /*5660*/  LEA R144, P0, R3.reuse, R140, 0x2 ;  /* 0x0000008c03907211 */ /* 0x044fe800078010ff */
[-C--:B------:R-:W-:Y:S01]  /*5670*/  HMMA.16816.F32 R28, R136, R202.reuse, R28 ;  /* 0x000000ca881c723c */ /* 0x080fe2000000181c */
[----:B------:R-:W1:Y:S07]  /*5680*/  LDSM.16.M88.4 R136, [R0+0x8000] ;  /* 0x008000000088783b */ /* 0x000e6e0000000200 */
[----:B------:R-:W-:Y:S01]  /*5690*/  HMMA.16816.F32 R32, R132, R202, R32 ;  /* 0x000000ca8420723c */ /* 0x000fe20000001820 */
[----:B------:R2:W3:Y:S03]  /*56a0*/  LDSM.16.M88.4 R132, [R0+0x8800] ;  /* 0x008800000084783b */ /* 0x0004e60000000200 */
[----:B--2---:R-:W-:Y:S02]  /*56b0*/  MOV R0, R145 ;  /* 0x0000009100007202 */ /* 0x004fe40000000f00 */
[----:B------:R-:W-:Y:S03]  /*56c0*/  LEA.HI.X R145, R3, R141, RZ, 0x2, P0 ;  /* 0x0000008d03917211 */ /* 0x000fe600000f14ff */
[----:B------:R-:W-:Y:S02]  /*56d0*/  FFMA.FTZ R0, -R0, R0, 1 ;  /* 0x3f80000000007423 */ /* 0x000fe40000010100 */
[----:B------:R-:W2:Y:S01]  /*56e0*/  LDG.E R141, desc[UR38][R144.64] ;  /* 0x00000026908d7981 */ /* 0x000ea2000c1e1900 */
[-C--:B-1----:R-:W-:Y:S03]  /*56f0*/  HMMA.16816.F32 R4, R136, R204.reuse, R4 ;  /* 0x000000cc8804723c */ /* 0x082fe60000001804 */
[----:B------:R-:W4:Y:S02]  /*5700*/  LDG.E R140, desc[UR38][R144.64+0x20] ;  /* 0x00002026908c7981 */ /* 0x000f24000c1e1900 */
[----:B------:R-:W-:Y:S03]  /*5710*/  FMUL.FTZ R0, R0, UR14 ;  /* 0x0000000e00007c20 */ /* 0x000fe60008410000 */
        /* <DEDUP_REMOVED lines=8> */
[----:B------:R3:W1:Y:S08]  /*57a0*/  LDSM.16.M88.4 R136, [R2+0x2800] ;  /* 0x002800000288783b */ /* 0x0006700000000200 */
[----:B---3--:R3:W5:Y:S01]  /*57b0*/  LDG.E R2, desc[UR38][R144.64+0xa0] ;  /* 0x0000a02690027981 */ /* 0x008762000c1e1900 */
[-C--:B-1----:R-:W-:Y:S08]  /*57c0*/  HMMA.16816.F32 R4, R132, R212.reuse, R4 ;  /* 0x000000d48404723c */ /* 0x082ff00000001804 */
        /* <DEDUP_REMOVED lines=9> */
[----:B------:R-:W-:Y:S01]  /*5860*/  FADD.FTZ R3, -R141, R5 ;  /* 0x000000058d037221 */ /* 0x000fe20000010100 */
[----:B------:R-:W-:Y:S01]  /*5870*/  FFMA.FTZ R5, -R47, R47, 1 ;  /* 0x3f8000002f057423 */ /* 0x000fe2000001012f */
[----:B------:R-:W-:Y:S01]  /*5880*/  FMUL.FTZ R134, R228, R20 ;  /* 0x00000014e4867220 */ /* 0x000fe20000410000 */
[----:B------:R3:W5:Y:S01]  /*5890*/  LDL.LU R47, [R1+0x80] ;  /* 0x00008000012f7983 */ /* 0x0007620000300800 */
[----:B------:R-:W-:Y:S01]  /*58a0*/  FMUL.FTZ R133, R227, R17 ;  /* 0x00000011e3857220 */ /* 0x000fe20000410000 */
[----:B------:R-:W-:Y:S01]  /*58b0*/  FADD.FTZ R4, -R141, R4 ;  /* 0x000000048d047221 */ /* 0x000fe20000010100 */
[----:B------:R-:W-:Y:S01]  /*58c0*/  FMUL.FTZ R3, R46, R3 ;  /* 0x000000032e037220 */ /* 0x000fe20000410000 */
[----:B------:R-:W1:Y:S01]  /*58d0*/  S2R R228, SR_TID.X ;  /* 0x0000000000e47919 */ /* 0x000e620000002100 */
[----:B------:R-:W-:Y:S01]  /*58e0*/  FFMA.FTZ R20, -R44, R44, 1 ;  /* 0x3f8000002c147423 */ /* 0x000fe2000001012c */
[----:B------:R-:W-:Y:S01]  /*58f0*/  FMUL.FTZ R143, R143, R4 ;  /* 0x000000048f8f7220 */ /* 0x000fe20000410000 */
[----:B------:R-:W-:Y:S01]  /*5900*/  FFMA.FTZ R17, -R43, R43, 1 ;  /* 0x3f8000002b117423 */ /* 0x000fe2000001012b */
[----:B------:R-:W2:Y:S01]  /*5910*/  S2R R227, SR_TID.X ;  /* 0x0000000000e37919 */ /* 0x000ea20000002100 */
[----:B------:R-:W-:Y:S01]  /*5920*/  FMUL.FTZ R5, R5, UR14 ;  /* 0x0000000e05057c20 */ /* 0x000fe20008410000 */
[----:B------:R-:W-:Y:S01]  /*5930*/  FADD.FTZ R16, -R141, R16 ;  /* 0x000000108d107221 */ /* 0x000fe20000010100 */
[----:B------:R-:W-:Y:S01]  /*5940*/  FMUL.FTZ R132, R0, R143 ;  /* 0x0000008f00847220 */ /* 0x000fe20000410000 */
[----:B------:R3:W5:Y:S01]  /*5950*/  LDL.LU R46, [R1+0x7c] ;  /* 0x00007c00012e7983 */ /* 0x0007620000300800 */
[----:B------:R-:W-:Y:S01]  /*5960*/  FMUL.FTZ R5, R5, R3 ;  /* 0x0000000305057220 */ /* 0x000fe20000410000 */
[----:B------:R-:W-:Y:S01]  /*5970*/  FMUL.FTZ R0, R45, R16 ;  /* 0x000000102d007220 */ /* 0x000fe20000410000 */
[----:B------:R-:W-:Y:S01]  /*5980*/  FADD.FTZ R21, -R141, R21 ;  /* 0x000000158d157221 */ /* 0x000fe20000010100 */
[----:B------:R3:W5:Y:S01]  /*5990*/  LDL.LU R45, [R1+0x78] ;  /* 0x00007800012d7983 */ /* 0x0007620000300800 */
[----:B------:R-:W-:Y:S01]  /*59a0*/  FFMA.FTZ R16, -R148, R148, 1 ;  /* 0x3f80000094107423 */ /* 0x000fe20000010194 */
[----:B------:R-:W-:Y:S01]  /*59b0*/  FMUL.FTZ R20, R20, UR14 ;  /* 0x0000000e14147c20 */ /* 0x000fe20008410000 */
[----:B------:R-:W-:Y:S01]  /*59c0*/  FMUL.FTZ R135, R159, R21 ;  /* 0x000000159f877220 */ /* 0x000fe20000410000 */
[----:B------:R3:W5:Y:S01]  /*59d0*/  LDL.LU R44, [R1+0x74] ;  /* 0x00007400012c7983 */ /* 0x0007620000300800 */
[----:B------:R-:W-:Y:S01]  /*59e0*/  FMUL.FTZ R16, R16, UR14 ;  /* 0x0000000e10107c20 */ /* 0x000fe20008410000 */
[----:B------:R-:W-:Y:S01]  /*59f0*/  FFMA.FTZ R21, -R42, R42, 1 ;  /* 0x3f8000002a157423 */ /* 0x000fe2000001012a */
[----:B------:R-:W-:Y:S01]  /*5a00*/  FMUL.FTZ R20, R20, R133 ;  /* 0x0000008514147220 */ /* 0x000fe20000410000 */
[----:B------:R3:W5:Y:S01]  /*5a10*/  LDL.LU R43, [R1+0x70] ;  /* 0x00007000012b7983 */ /* 0x0007620000300800 */
[----:B------:R-:W-:Y:S01]  /*5a20*/  FMUL.FTZ R16, R16, R0 ;  /* 0x0000000010107220 */ /* 0x000fe20000410000 */
[----:B------:R-:W-:Y:S01]  /*5a30*/  FMUL.FTZ R17, R17, UR14 ;  /* 0x0000000e11117c20 */ /* 0x000fe20008410000 */
[----:B------:R-:W-:Y:S01]  /*5a40*/  FMUL.FTZ R21, R21, UR14 ;  /* 0x0000000e15157c20 */ /* 0x000fe20008410000 */
[----:B------:R3:W5:Y:S01]  /*5a50*/  LDL.LU R42, [R1+0x6c] ;  /* 0x00006c00012a7983 */ /* 0x0007620000300800 */
[----:B------:R-:W-:Y:S01]  /*5a60*/  F2FP.F16.F32.PACK_AB R5, R5, R132 ;  /* 0x000000840505723e */ /* 0x000fe200000000ff */
[----:B------:R-:W-:Y:S01]  /*5a70*/  FADD.FTZ R33, -R141, R33 ;  /* 0x000000218d217221 */ /* 0x000fe20000010100 */
[----:B------:R-:W-:Y:S01]  /*5a80*/  FMUL.FTZ R21, R21, R135 ;  /* 0x0000008715157220 */ /* 0x000fe20000410000 */
[----:B------:R3:W5:Y:S01]  /*5a90*/  LDG.E R4, desc[UR38][R144.64+0x80] ;  /* 0x0000802690047981 */ /* 0x000762000c1e1900 */
[----:B------:R-:W-:Y:S01]  /*5aa0*/  F2FP.F16.F32.PACK_AB R20, R20, R16 ;  /* 0x000000101414723e */ /* 0x000fe200000000ff */
[----:B------:R-:W-:Y:S01]  /*5ab0*/  FMUL.FTZ R33, R39, R33 ;  /* 0x0000002127217220 */ /* 0x000fe20000410000 */
[----:B------:R-:W-:Y:S01]  /*5ac0*/  FADD.FTZ R16, -R141, R32 ;  /* 0x000000208d107221 */ /* 0x000fe20000010100 */
[C---:B-1----:R-:W-:Y:S01]  /*5ad0*/  LOP3.LUT R3, R228.reuse, 0x8, RZ, 0xc0, !PT ;  /* 0x00000008e4037812 */ /* 0x042fe200078ec0ff */
[----:B------:R-:W-:Y:S01]  /*5ae0*/  FFMA.FTZ R32, -R41, R41, 1 ;  /* 0x3f80000029207423 */ /* 0x000fe20000010129 */
[----:B------:R-:W-:Y:S01]  /*5af0*/  SHF.L.U32 R148, R228, 0x6, RZ ;  /* 0x00000006e4947819 */ /* 0x000fe200000006ff */
[----:B------:R3:W5:Y:S01]  /*5b00*/  LDL.LU R41, [R1+0x68] ;  /* 0x0000680001297983 */ /* 0x0007620000300800 */
[----:B--2---:R-:W-:Y:S01]  /*5b10*/  SHF.R.U32.HI R227, RZ, 0x1, R227 ;  /* 0x00000001ffe37819 */ /* 0x004fe200000116e3 */
[----:B----4-:R-:W-:Y:S01]  /*5b20*/  FADD.FTZ R6, -R140, R6 ;  /* 0x000000068c067221 */ /* 0x010fe20000010100 */
[C---:B------:R-:W-:Y:S01]  /*5b30*/  ISETP.NE.AND P6, PT, R3.reuse, RZ, PT ;  /* 0x000000ff0300720c */ /* 0x040fe20003fc5270 */
[----:B------:R-:W-:Y:S01]  /*5b40*/  FMUL.FTZ R32, R32, UR14 ;  /* 0x0000000e20207c20 */ /* 0x000fe20008410000 */
[----:B------:R-:W-:Y:S01]  /*5b50*/  LOP3.LUT R3, R3, 0x30, R227, 0xf8, !PT ;  /* 0x0000003003037812 */ /* 0x000fe200078ef8e3 */
[----:B------:R-:W-:Y:S01]  /*5b60*/  FMUL.FTZ R6, R38, R6 ;  /* 0x0000000626067220 */ /* 0x000fe20000410000 */
[----:B------:R-:W-:Y:S01]  /*5b70*/  SHF.L.U32 R159, R228, 0x3, RZ ;  /* 0x00000003e49f7819 */ /* 0x000fe200000006ff */
[----:B------:R-:W-:Y:S01]  /*5b80*/  FADD.FTZ R7, -R140, R7 ;  /* 0x000000078c077221 */ /* 0x000fe20000010100 */
[----:B------:R-:W-:Y:S02]  /*5b90*/  LOP3.LUT R3, R3, 0x1c0, R148, 0xf8, !PT ;  /* 0x000001c003037812 */ /* 0x000fe400078ef894 */
[----:B------:R-:W-:Y:S02]  /*5ba0*/  LOP3.LUT R0, R148, 0x400, RZ, 0xc0, !PT ;  /* 0x0000040094007812 */ /* 0x000fe400078ec0ff */
[----:B------:R-:W-:Y:S04]  /*5bb0*/  LOP3.LUT R3, R3, 0x38, R159, 0x78, !PT ;  /* 0x0000003803037812 */ /* 0x000fe800078e789f */
[----:B------:R-:W-:Y:S01]  /*5bc0*/  LEA R3, R3, R0, 0x1 ;  /* 0x0000000003037211 */ /* 0x000fe200078e08ff */
[----:B------:R-:W-:Y:S01]  /*5bd0*/  FMUL.FTZ R0, R17, R134 ;  /* 0x0000008611007220 */ /* 0x000fe20000410000 */
[----:B------:R-:W-:Y:S01]  /*5be0*/  FFMA.FTZ R17, -R230, R230, 1 ;  /* 0x3f800000e6117423 */ /* 0x000fe200000101e6 */
[----:B------:R-:W-:Y:S03]  /*5bf0*/  SHF.L.U32 R230, R228, 0x2, RZ ;  /* 0x00000002e4e67819 */ /* 0x000fe600000006ff */
[----:B------:R-:W-:Y:S01]  /*5c00*/  F2FP.F16.F32.PACK_AB R21, R21, R0 ;  /* 0x000000001515723e */ /* 0x000fe200000000ff */
[----:B------:R-:W-:Y:S01]  /*5c10*/  FMUL.FTZ R0, R40, R16 ;  /* 0x0000001028007220 */ /* 0x000fe20000410000 */
[----:B------:R-:W-:Y:S01]  /*5c20*/  FFMA.FTZ R16, -R229, R229, 1 ;  /* 0x3f800000e5107423 */ /* 0x000fe200000101e5 */
[----:B------:R3:W5:Y:S01]  /*5c30*/  LDL.LU R40, [R1+0x64] ;  /* 0x0000640001287983 */ /* 0x0007620000300800 */
[----:B------:R-:W-:Y:S01]  /*5c40*/  FMUL.FTZ R17, R17, UR14 ;  /* 0x0000000e11117c20 */ /* 0x000fe20008410000 */
[----:B------:R-:W-:Y:S01]  /*5c50*/  FMUL.FTZ R32, R32, R0 ;  /* 0x0000000020207220 */ /* 0x000fe20000410000 */
[----:B------:R-:W-:Y:S01]  /*5c60*/  FMUL.FTZ R0, R37, R7 ;  /* 0x0000000725007220 */ /* 0x000fe20000410000 */
[----:B------:R3:W5:Y:S01]  /*5c70*/  LDL.LU R39, [R1+0x60] ;  /* 0x0000600001277983 */ /* 0x0007620000300800 */
[----:B------:R-:W-:Y:S01]  /*5c80*/  FFMA.FTZ R7, -R36, R36, 1 ;  /* 0x3f80000024077423 */ /* 0x000fe20000010124 */
[----:B------:R-:W-:Y:S01]  /*5c90*/  FMUL.FTZ R16, R16, UR14 ;  /* 0x0000000e10107c20 */ /* 0x000fe20008410000 */
[----:B------:R-:W-:Y:S01]  /*5ca0*/  SHF.L.U32 R229, R228, 0x5, RZ ;  /* 0x00000005e4e57819 */ /* 0x000fe200000006ff */
[----:B------:R3:W5:Y:S01]  /*5cb0*/  LDL.LU R38, [R1+0x5c] ;  /* 0x00005c0001267983 */ /* 0x0007620000300800 */
[----:B------:R-:W-:Y:S01]  /*5cc0*/  FMUL.FTZ R7, R7, UR14 ;  /* 0x0000000e07077c20 */ /* 0x000fe20008410000 */
[----:B------:R-:W-:Y:S01]  /*5cd0*/  FMUL.FTZ R17, R17, R6 ;  /* 0x0000000611117220 */ /* 0x000fe20000410000 */
[----:B------:R-:W-:Y:S01]  /*5ce0*/  FMUL.FTZ R16, R16, R0 ;  /* 0x0000000010107220 */ /* 0x000fe20000410000 */
[----:B------:R3:W5:Y:S01]  /*5cf0*/  LDL.LU R37, [R1+0x58] ;  /* 0x0000580001257983 */ /* 0x0007620000300800 */
[----:B------:R-:W-:Y:S03]  /*5d00*/  FMUL.FTZ R7, R7, R33 ;  /* 0x0000002107077220 */ /* 0x000fe60000410000 */
[----:B------:R3:W5:Y:S01]  /*5d10*/  LDL.LU R36, [R1+0x54] ;  /* 0x0000540001247983 */ /* 0x0007620000300800 */
[----:B------:R-:W-:Y:S05]  /*5d20*/  BRA.U !UP0, `(.L_x_492) ;  /* 0x0000000108ac7547 */ /* 0x000fea000b800000 */
[----:B------:R-:W2:Y:S01]  /*5d30*/  LDL.LU.64 R134, [R1+0x10] ;  /* 0x0000100001867983 */ /* 0x000ea20000300a00 */
[----:B------:R-:W-:Y:S01]  /*5d40*/  IMAD.SHL.U32 R6, R228, 0x8, RZ ;  /* 0x00000008e4067824 */ /* 0x000fe200078e00ff */
[----:B------:R-:W-:Y:S02]  /*5d50*/  ULOP3.LUT UR12, UR42, 0x1, URZ, 0xc0, !UPT ;  /* 0x000000012a0c7892 */ /* 0x000fe4000f8ec0ff */
[----:B------:R-:W4:Y:S02]  /*5d60*/  LDL.LU R132, [R1+0x18] ;  /* 0x0000180001847983 */ /* 0x000f240000300800 */
        /* <DEDUP_REMOVED lines=13> */
[----:B----4-:R-:W-:Y:S03]  /*5e40*/  VIADD R132, R132, UR12 ;  /* 0x0000000c84847c36 */ /* 0x010fe60008000000 */
        /* <DEDUP_REMOVED lines=25> */
.L_x_492:
[C---:B-1----:R-:W-:Y:S01]  /*5fe0*/  SHF.L.U32 R132, R228.reuse, 0x4, RZ ;  /* 0x00000004e4847819 */ /* 0x042fe200000006ff */
[----:B------:R-:W-:Y:S01]  /*5ff0*/  FFMA.FTZ R6, -R231, R231, 1 ;  /* 0x3f800000e7067423 */ /* 0x000fe200000101e7 */
[----:B------:R-:W-:Y:S01]  /*6000*/  SHF.L.U32 R134, R228, 0x1, RZ ;  /* 0x00000001e4867819 */ /* 0x000fe200000006ff */
[----:B------:R-:W-:Y:S01]  /*6010*/  FADD.FTZ R22, -R140, R22 ;  /* 0x000000168c167221 */ /* 0x000fe20000010100 */
[----:B------:R-:W-:Y:S01]  /*6020*/  LOP3.LUT R133, R132, 0x1c0, RZ, 0xc0, !PT ;  /* 0x000001c084857812 */ /* 0x000fe200078ec0ff */
[----:B------:R-:W-:Y:S01]  /*6030*/  FMUL.FTZ R33, R6, UR14 ;  /* 0x0000000e06217c20 */ /* 0x000fe20008410000 */
[----:B------:R-:W-:Y:S01]  /*6040*/  LOP3.LUT R132, R229, 0x7400, RZ, 0xc0, !PT ;  /* 0x00007400e5847812 */ /* 0x000fe200078ec0ff */
[----:B------:R-:W-:Y:S01]  /*6050*/  FFMA.FTZ R6, -R169, R169, 1 ;  /* 0x3f800000a9067423 */ /* 0x000fe200000101a9 */
[--C-:B------:R-:W-:Y:S01]  /*6060*/  LOP3.LUT R133, R133, 0x38, R134.reuse, 0xf8, !PT ;  /* 0x0000003885857812 */ /* 0x100fe200078ef886 */
[----:B------:R-:W-:Y:S01]  /*6070*/  FMUL.FTZ R22, R150, R22 ;  /* 0x0000001696167220 */ /* 0x000fe20000410000 */
[----:B------:R-:W-:Y:S01]  /*6080*/  LOP3.LUT R132, R132, 0x6, R134, 0xf8, !PT ;  /* 0x0000000684847812 */ /* 0x000fe200078ef886 */
[----:B------:R-:W-:Y:S01]  /*6090*/  FMUL.FTZ R6, R6, UR14 ;  /* 0x0000000e06067c20 */ /* 0x000fe20008410000 */
[----:B------:R-:W-:Y:S01]  /*60a0*/  LOP3.LUT R133, R133, 0x20, R227, 0x78, !PT ;  /* 0x0000002085857812 */ /* 0x000fe200078e78e3 */
[----:B------:R-:W-:Y:S01]  /*60b0*/  FADD.FTZ R23, -R140, R23 ;  /* 0x000000178c177221 */ /* 0x000fe20000010100 */
[----:B------:R-:W-:Y:S01]  /*60c0*/  F2FP.F16.F32.PACK_AB R0, R16, R17 ;  /* 0x000000111000723e */ /* 0x000fe200000000ff */
[----:B------:R-:W-:Y:S01]  /*60d0*/  FMUL.FTZ R22, R6, R22 ;  /* 0x0000001606167220 */ /* 0x000fe20000410000 */
[----:B------:R-:W-:Y:S01]  /*60e0*/  LOP3.LUT R132, R132, R133, RZ, 0xfc, !PT ;  /* 0x0000008584847212 */ /* 0x000fe200078efcff */
[----:B------:R-:W-:Y:S01]  /*60f0*/  FMUL.FTZ R23, R149, R23 ;  /* 0x0000001795177220 */ /* 0x000fe20000410000 */
[----:B------:R-:W-:Y:S01]  /*6100*/  LOP3.LUT P0, R149, R228, 0x4, RZ, 0xc0, !PT ;  /* 0x00000004e4957812 */ /* 0x000fe2000780c0ff */
[----:B------:R1:W-:Y:S01]  /*6110*/  STS [R142+0xf000], R5 ;  /* 0x00f000058e007388 */ /* 0x0003e20000000800 */
[----:B------:R-:W-:Y:S01]  /*6120*/  LEA R6, R132, UR40, 0x1 ;  /* 0x0000002884067c11 */ /* 0x000fe2000f8e08ff */
[----:B------:R-:W-:Y:S01]  /*6130*/  FADD.FTZ R18, -R140, R18 ;  /* 0x000000128c127221 */ /* 0x000fe20000010100 */
[----:B------:R-:W-:Y:S01]  /*6140*/  MOV R132, 0x10 ;  /* 0x0000001000847802 */ /* 0x000fe20000000f00 */
[----:B------:R2:W-:Y:S01]  /*6150*/  STS [R142+0xf400], R0 ;  /* 0x00f400008e007388 */ /* 0x0005e20000000800 */
[----:B-----5:R-:W-:Y:S01]  /*6160*/  FADD.FTZ R12, -R4, R12 ;  /* 0x0000000c040c7221 */ /* 0x020fe20000010100 */
[----:B------:R-:W-:Y:S01]  /*6170*/  FMUL.FTZ R18, R152, R18 ;  /* 0x0000001298127220 */ /* 0x000fe20000410000 */
[----:B------:R-:W-:Y:S01]  /*6180*/  SEL R16, R132, 0xfffffff0, !P0 ;  /* 0xfffffff084107807 */ /* 0x000fe20004000000 */
[----:B------:R-:W-:Y:S01]  /*6190*/  FADD.FTZ R9, -R4, R9 ;  /* 0x0000000904097221 */ /* 0x000fe20000010100 */
[----:B------:R-:W4:Y:S01]  /*61a0*/  LDL.LU R132, [R1] ;  /* 0x0000000001847983 */ /* 0x000f220000300800 */
[----:B------:R-:W-:Y:S01]  /*61b0*/  FMUL.FTZ R33, R33, R18 ;  /* 0x0000001221217220 */ /* 0x000fe20000410000 */
[----:B------:R-:W-:Y:S01]  /*61c0*/  FADD.FTZ R34, -R140, R34 ;  /* 0x000000228c227221 */ /* 0x000fe20000010100 */
[C---:B------:R-:W-:Y:S01]  /*61d0*/  FADD.FTZ R8, -R4.reuse, R8 ;  /* 0x0000000804087221 */ /* 0x040fe20000010100 */
[C---:B------:R-:W-:Y:S01]  /*61e0*/  FADD.FTZ R25, -R4.reuse, R25 ;  /* 0x0000001904197221 */ /* 0x040fe20000010100 */
[C---:B------:R-:W-:Y:S01]  /*61f0*/  FADD.FTZ R24, -R4.reuse, R24 ;  /* 0x0000001804187221 */ /* 0x040fe20000010100 */
[----:B------:R-:W-:Y:S01]  /*6200*/  FMUL.FTZ R34, R147, R34 ;  /* 0x0000002293227220 */ /* 0x000fe20000410000 */
[----:B------:R-:W-:Y:S01]  /*6210*/  FADD.FTZ R28, -R4, R28 ;  /* 0x0000001c041c7221 */ /* 0x000fe20000010100 */
[----:B------:R-:W-:Y:S01]  /*6220*/  FADD.FTZ R10, -R2, R10 ;  /* 0x0000000a020a7221 */ /* 0x000fe20000010100 */
[----:B------:R-:W-:Y:S01]  /*6230*/  FMUL.FTZ R24, R158, R24 ;  /* 0x000000189e187220 */ /* 0x000fe20000410000 */
[----:B------:R-:W-:Y:S01]  /*6240*/  FADD.FTZ R11, -R2, R11 ;  /* 0x0000000b020b7221 */ /* 0x000fe20000010100 */
[----:B------:R-:W-:Y:S01]  /*6250*/  FMUL.FTZ R28, R156, R28 ;  /* 0x0000001c9c1c7220 */ /* 0x000fe20000410000 */
[----:B------:R-:W-:Y:S01]  /*6260*/  FMUL.FTZ R25, R157, R25 ;  /* 0x000000199d197220 */ /* 0x000fe20000410000 */
[----:B------:R-:W-:Y:S01]  /*6270*/  FADD.FTZ R14, -R2, R14 ;  /* 0x0000000e020e7221 */ /* 0x000fe20000010100 */
[----:B------:R-:W-:Y:S01]  /*6280*/  FMUL.FTZ R11, R236, R11 ;  /* 0x0000000bec0b7220 */ /* 0x000fe20000410000 */
[----:B------:R-:W-:Y:S01]  /*6290*/  FADD.FTZ R27, -R2, R27 ;  /* 0x0000001b021b7221 */ /* 0x000fe20000010100 */
[----:B-1----:R-:W-:Y:S01]  /*62a0*/  FADD.FTZ R5, -R140, R19 ;  /* 0x000000138c057221 */ /* 0x002fe20000010100 */
[----:B------:R-:W-:Y:S01]  /*62b0*/  F2FP.F16.F32.PACK_AB R19, R7, R32 ;  /* 0x000000200713723e */ /* 0x000fe200000000ff */
[----:B------:R-:W-:Y:S01]  /*62c0*/  FMUL.FTZ R14, R232, R14 ;  /* 0x0000000ee80e7220 */ /* 0x000fe20000410000 */
[----:B------:R-:W-:Y:S01]  /*62d0*/  FADD.FTZ R31, -R2, R31 ;  /* 0x0000001f021f7221 */ /* 0x000fe20000010100 */
[----:B------:R-:W-:Y:S01]  /*62e0*/  FMUL.FTZ R7, R151, R5 ;  /* 0x0000000597077220 */ /* 0x000fe20000410000 */
[----:B------:R-:W-:Y:S01]  /*62f0*/  FFMA.FTZ R5, -R170, R170, 1 ;  /* 0x3f800000aa057423 */ /* 0x000fe200000101aa */
[----:B--2---:R-:W-:Y:S01]  /*6300*/  FADD.FTZ R0, -R4, R13 ;  /* 0x0000000d04007221 */ /* 0x004fe20000010100 */
[----:B------:R-:W-:Y:S01]  /*6310*/  FFMA.FTZ R13, -R249, R249, 1 ;  /* 0x3f800000f90d7423 */ /* 0x000fe200000101f9 */
[----:B------:R-:W-:Y:S01]  /*6320*/  FADD.FTZ R30, -R2, R30 ;  /* 0x0000001e021e7221 */ /* 0x000fe20000010100 */
[----:B------:R-:W-:Y:S01]  /*6330*/  FMUL.FTZ R32, R5, UR14 ;  /* 0x0000000e05207c20 */ /* 0x000fe20008410000 */
[----:B------:R-:W-:Y:S01]  /*6340*/  FFMA.FTZ R5, -R168, R168, 1 ;  /* 0x3f800000a8057423 */ /* 0x000fe200000101a8 */
[----:B------:R-:W-:Y:S01]  /*6350*/  FMUL.FTZ R13, R13, UR14 ;  /* 0x0000000e0d0d7c20 */ /* 0x000fe20008410000 */
[----:B------:R-:W-:Y:S01]  /*6360*/  FMUL.FTZ R0, R162, R0 ;  /* 0x00000000a2007220 */ /* 0x000fe20000410000 */
[----:B------:R-:W-:Y:S01]  /*6370*/  FMUL.FTZ R32, R32, R7 ;  /* 0x0000000720207220 */ /* 0x000fe20000410000 */
[----:B------:R-:W-:Y:S01]  /*6380*/  FMUL.FTZ R5, R5, UR14 ;  /* 0x0000000e05057c20 */ /* 0x000fe20008410000 */
[----:B------:R-:W-:Y:S01]  /*6390*/  FFMA.FTZ R7, -R154, R154, 1 ;  /* 0x3f8000009a077423 */ /* 0x000fe2000001019a */
[----:B------:R-:W-:Y:S01]  /*63a0*/  FMUL.FTZ R30, R161, R30 ;  /* 0x0000001ea11e7220 */ /* 0x000fe20000410000 */
[----:B------:R-:W-:Y:S01]  /*63b0*/  FADD.FTZ R35, -R140, R35 ;  /* 0x000000238c237221 */ /* 0x000fe20000010100 */
[----:B------:R-:W-:Y:S01]  /*63c0*/  FMUL.FTZ R18, R5, R23 ;  /* 0x0000001705127220 */ /* 0x000fe20000410000 */
[----:B------:R-:W-:Y:S01]  /*63d0*/  FFMA.FTZ R5, -R153, R153, 1 ;  /* 0x3f80000099057423 */ /* 0x000fe20000010199 */
[----:B------:R-:W-:Y:S01]  /*63e0*/  FMUL.FTZ R7, R7, UR14 ;  /* 0x0000000e07077c20 */ /* 0x000fe20008410000 */
[----:B------:R-:W-:Y:S01]  /*63f0*/  FMUL.FTZ R23, R167, R8 ;  /* 0x00000008a7177220 */ /* 0x000fe20000410000 */
[----:B------:R-:W-:Y:S01]  /*6400*/  FFMA.FTZ R8, -R244, R244, 1 ;  /* 0x3f800000f4087423 */ /* 0x000fe200000101f4 */
[----:B------:R-:W-:Y:S01]  /*6410*/  FMUL.FTZ R17, R5, UR14 ;  /* 0x0000000e05117c20 */ /* 0x000fe20008410000 */
[C---:B------:R-:W-:Y:S01]  /*6420*/  IADD3 R5, PT, PT, R6.reuse, 0x20, RZ ;  /* 0x0000002006057810 */ /* 0x040fe20007ffe0ff */
[----:B------:R-:W-:Y:S01]  /*6430*/  FMUL.FTZ R34, R7, R34 ;  /* 0x0000002207227220 */ /* 0x000fe20000410000 */
[----:B------:R-:W-:Y:S01]  /*6440*/  @P6 IADD3 R5, PT, PT, R6, -0x20, RZ ;  /* 0xffffffe006056810 */ /* 0x000fe20007ffe0ff */
[----:B------:R-:W-:Y:S01]  /*6450*/  FMUL.FTZ R8, R8, UR14 ;  /* 0x0000000e08087c20 */ /* 0x000fe20008410000 */
[----:B------:R-:W-:Y:S01]  /*6460*/  IADD3 R6, PT, PT, R6, R16, RZ ;  /* 0x0000001006067210 */ /* 0x000fe20007ffe0ff */
[----:B------:R-:W-:Y:S01]  /*6470*/  FMUL.FTZ R31, R160, R31 ;  /* 0x0000001fa01f7220 */ /* 0x000fe20000410000 */
[----:B------:R-:W-:Y:S01]  /*6480*/  F2FP.F16.F32.PACK_AB R18, R18, R22 ;  /* 0x000000161212723e */ /* 0x000fe200000000ff */
[----:B------:R-:W-:Y:S01]  /*6490*/  FMUL.FTZ R22, R166, R9 ;  /* 0x00000009a6167220 */ /* 0x000fe20000410000 */
[----:B------:R-:W-:Y:S01]  /*64a0*/  FFMA.FTZ R9, -R245, R245, 1 ;  /* 0x3f800000f5097423 */ /* 0x000fe200000101f5 */
[----:B------:R1:W-:Y:S01]  /*64b0*/  STS [R6+-0x4000], R20 ;  /* 0xffc0001406007388 */ /* 0x0003e20000000800 */
[----:B------:R-:W-:Y:S01]  /*64c0*/  F2FP.F16.F32.PACK_AB R7, R32, R33 ;  /* 0x000000212007723e */ /* 0x000fe200000000ff */
[----:B------:R-:W-:Y:S01]  /*64d0*/  FMUL.FTZ R32, R13, R23 ;  /* 0x000000170d207220 */ /* 0x000fe20000410000 */
[----:B------:R-:W-:Y:S01]  /*64e0*/  FMUL.FTZ R9, R9, UR14 ;  /* 0x0000000e09097c20 */ /* 0x000fe20008410000 */
[----:B------:R-:W-:Y:S01]  /*64f0*/  FMUL.FTZ R35, R146, R35 ;  /* 0x0000002392237220 */ /* 0x000fe20000410000 */
[----:B------:R-:W-:Y:S01]  /*6500*/  FMUL.FTZ R27, R164, R27 ;  /* 0x0000001ba41b7220 */ /* 0x000fe20000410000 */
[----:B------:R2:W-:Y:S01]  /*6510*/  STS [R6+-0x3c00], R7 ;  /* 0xffc4000706007388 */ /* 0x0005e20000000800 */
[----:B------:R-:W3:Y:S01]  /*6520*/  LDC R150, c[0x0][0x44c] ;  /* 0x00011300ff967b82 */ /* 0x000ee20000000800 */
[----:B------:R-:W-:Y:S05]  /*6530*/  FMUL.FTZ R17, R17, R35 ;  /* 0x0000002311117220 */ /* 0x000fea0000410000 */
[----:B------:R-:W-:Y:S01]  /*6540*/  F2FP.F16.F32.PACK_AB R17, R17, R34 ;  /* 0x000000221111723e */ /* 0x000fe200000000ff */
[----:B-1----:R-:W-:Y:S01]  /*6550*/  FMUL.FTZ R20, R163, R12 ;  /* 0x0000000ca3147220 */ /* 0x002fe20000410000 */
[----:B------:R-:W-:Y:S04]  /*6560*/  FFMA.FTZ R12, -R248, R248, 1 ;  /* 0x3f800000f80c7423 */ /* 0x000fe800000101f8 */
[----:B------:R-:W-:Y:S01]  /*6570*/  FMUL.FTZ R12, R12, UR14 ;  /* 0x0000000e0c0c7c20 */ /* 0x000fe20008410000 */
[----:B--2---:R-:W-:Y:S03]  /*6580*/  FFMA.FTZ R7, -R251, R251, 1 ;  /* 0x3f800000fb077423 */ /* 0x004fe600000101fb */
[----:B------:R-:W-:Y:S01]  /*6590*/  FMUL.FTZ R23, R12, R22 ;  /* 0x000000160c177220 */ /* 0x000fe20000410000 */
[----:B------:R-:W-:Y:S01]  /*65a0*/  FMUL.FTZ R22, R9, R20 ;  /* 0x0000001409167220 */ /* 0x000fe20000410000 */
[----:B------:R-:W-:Y:S01]  /*65b0*/  FMUL.FTZ R20, R8, R0 ;  /* 0x0000000008147220 */ /* 0x000fe20000410000 */
[----:B------:R-:W-:Y:S01]  /*65c0*/  FADD.FTZ R0, -R4, R29 ;  /* 0x0000001d04007221 */ /* 0x000fe20000010100 */
[----:B------:R-:W-:Y:S01]  /*65d0*/  FFMA.FTZ R4, -R233, R233, 1 ;  /* 0x3f800000e9047423 */ /* 0x000fe200000101e9 */
[----:B------:R-:W-:Y:S01]  /*65e0*/  FFMA.FTZ R8, -R234, R234, 1 ;  /* 0x3f800000ea087423 */ /* 0x000fe200000101ea */
[----:B------:R-:W-:Y:S01]  /*65f0*/  FFMA.FTZ R12, -R239, R239, 1 ;  /* 0x3f800000ef0c7423 */ /* 0x000fe200000101ef */
[----:B------:R-:W-:Y:S01]  /*6600*/  FMUL.FTZ R0, R155, R0 ;  /* 0x000000009b007220 */ /* 0x000fe20000410000 */
[----:B------:R-:W-:Y:S01]  /*6610*/  FMUL.FTZ R4, R4, UR14 ;  /* 0x0000000e04047c20 */ /* 0x000fe20008410000 */
[----:B------:R-:W-:Y:S01]  /*6620*/  FMUL.FTZ R8, R8, UR14 ;  /* 0x0000000e08087c20 */ /* 0x000fe20008410000 */
[----:B------:R-:W-:Y:S01]  /*6630*/  FFMA.FTZ R9, -R238, R238, 1 ;  /* 0x3f800000ee097423 */ /* 0x000fe200000101ee */
[----:B------:R-:W-:Y:S01]  /*6640*/  FMUL.FTZ R12, R12, UR14 ;  /* 0x0000000e0c0c7c20 */ /* 0x000fe20008410000 */
[----:B------:R-:W-:Y:S01]  /*6650*/  FMUL.FTZ R13, R4, R0 ;  /* 0x00000000040d7220 */ /* 0x000fe20000410000 */
[----:B------:R-:W-:Y:S01]  /*6660*/  F2FP.F16.F32.PACK_AB R0, R23, R32 ;  /* 0x000000201700723e */ /* 0x000fe200000000ff */
[----:B------:R-:W-:Y:S01]  /*6670*/  FMUL.FTZ R28, R8, R28 ;  /* 0x0000001c081c7220 */ /* 0x000fe20000410000 */
[----:B------:R-:W-:Y:S01]  /*6680*/  FFMA.FTZ R8, -R252, R252, 1 ;  /* 0x3f800000fc087423 */ /* 0x000fe200000101fc */
[----:B------:R-:W-:Y:S01]  /*6690*/  FMUL.FTZ R9, R9, UR14 ;  /* 0x0000000e09097c20 */ /* 0x000fe20008410000 */
[----:B------:R-:W-:Y:S01]  /*66a0*/  FFMA.FTZ R4, -R250, R250, 1 ;  /* 0x3f800000fa047423 */ /* 0x000fe200000101fa */
[----:B------:R1:W-:Y:S01]  /*66b0*/  STS [R142+0x10000], R0 ;  /* 0x010000008e007388 */ /* 0x0003e20000000800 */
[----:B------:R-:W-:Y:S01]  /*66c0*/  FMUL.FTZ R24, R12, R24 ;  /* 0x000000180c187220 */ /* 0x000fe20000410000 */
[----:B------:R-:W-:Y:S01]  /*66d0*/  FMUL.FTZ R8, R8, UR14 ;  /* 0x0000000e08087c20 */ /* 0x000fe20008410000 */
[----:B------:R-:W-:Y:S01]  /*66e0*/  FMUL.FTZ R12, R9, R25 ;  /* 0x00000019090c7220 */ /* 0x000fe20000410000 */
[----:B------:R-:W-:Y:S01]  /*66f0*/  FMUL.FTZ R4, R4, UR14 ;  /* 0x0000000e04047c20 */ /* 0x000fe20008410000 */
[----:B------:R-:W-:Y:S01]  /*6700*/  F2FP.F16.F32.PACK_AB R9, R20, R22 ;  /* 0x000000161409723e */ /* 0x000fe200000000ff */
[----:B------:R-:W-:Y:S01]  /*6710*/  FMUL.FTZ R7, R7, UR14 ;  /* 0x0000000e07077c20 */ /* 0x000fe20008410000 */
[----:B------:R-:W-:Y:S02]  /*6720*/  F2FP.F16.F32.PACK_AB R13, R13, R28 ;  /* 0x0000001c0d0d723e */ /* 0x000fe400000000ff */
[----:B------:R-:W-:Y:S01]  /*6730*/  F2FP.F16.F32.PACK_AB R12, R12, R24 ;  /* 0x000000180c0c723e */ /* 0x000fe200000000ff */
[----:B------:R-:W-:Y:S01]  /*6740*/  FMUL.FTZ R14, R7, R14 ;  /* 0x0000000e070e7220 */ /* 0x000fe20000410000 */
[----:B-1----:R-:W-:Y:S01]  /*6750*/  FADD.FTZ R0, -R2, R15 ;  /* 0x0000000f02007221 */ /* 0x002fe20000010100 */
[----:B------:R-:W-:Y:S03]  /*6760*/  FMUL.FTZ R15, R237, R10 ;  /* 0x0000000aed0f7220 */ /* 0x000fe60000410000 */
[----:B------:R-:W-:Y:S01]  /*6770*/  FMUL.FTZ R0, R171, R0 ;  /* 0x00000000ab007220 */ /* 0x000fe20000410000 */
[----:B----4-:R-:W-:Y:S01]  /*6780*/  FFMA.FTZ R10, -R132, R132, 1 ;  /* 0x3f800000840a7423 */ /* 0x010fe20000010184 */
[----:B---3--:R-:W-:Y:S03]  /*6790*/  IMAD R161, R150, UR9, RZ ;  /* 0x0000000996a17c24 */ /* 0x008fe6000f8e02ff */
[----:B------:R-:W-:Y:S04]  /*67a0*/  FMUL.FTZ R10, R10, UR14 ;  /* 0x0000000e0a0a7c20 */ /* 0x000fe80008410000 */
[----:B------:R-:W-:Y:S01]  /*67b0*/  FMUL.FTZ R20, R10, R15 ;  /* 0x0000000f0a147220 */ /* 0x000fe20000410000 */
[----:B------:R-:W-:Y:S01]  /*67c0*/  FMUL.FTZ R15, R8, R11 ;  /* 0x0000000b080f7220 */ /* 0x000fe20000410000 */
[----:B------:R-:W-:Y:S01]  /*67d0*/  FMUL.FTZ R11, R4, R0 ;  /* 0x00000000040b7220 */ /* 0x000fe20000410000 */
[----:B------:R-:W-:Y:S01]  /*67e0*/  FFMA.FTZ R0, -R246, R246, 1 ;  /* 0x3f800000f6007423 */ /* 0x000fe200000101f6 */
[----:B------:R-:W-:Y:S01]  /*67f0*/  FADD.FTZ R4, -R2, R26 ;  /* 0x0000001a02047221 */ /* 0x000fe20000010100 */
[----:B------:R-:W-:Y:S02]  /*6800*/  FFMA.FTZ R2, -R247, R247, 1 ;  /* 0x3f800000f7027423 */ /* 0x000fe400000101f7 */
[----:B------:R-:W-:Y:S01]  /*6810*/  FMUL.FTZ R10, R0, UR14 ;  /* 0x0000000e000a7c20 */ /* 0x000fe20008410000 */
[----:B------:R-:W-:Y:S01]  /*6820*/  FFMA.FTZ R0, -R241, R241, 1 ;  /* 0x3f800000f1007423 */ /* 0x000fe200000101f1 */
[----:B------:R-:W-:Y:S01]  /*6830*/  FMUL.FTZ R7, R2, UR14 ;  /* 0x0000000e02077c20 */ /* 0x000fe20008410000 */
[----:B------:R-:W-:Y:S02]  /*6840*/  FMUL.FTZ R4, R165, R4 ;  /* 0x00000004a5047220 */ /* 0x000fe40000410000 */
[----:B------:R-:W-:Y:S01]  /*6850*/  FMUL.FTZ R2, R0, UR14 ;  /* 0x0000000e00027c20 */ /* 0x000fe20008410000 */
[----:B------:R-:W-:Y:S01]  /*6860*/  FMUL.FTZ R7, R7, R27 ;  /* 0x0000001b07077220 */ /* 0x000fe20000410000 */
[----:B------:R-:W-:Y:S01]  /*6870*/  FMUL.FTZ R10, R10, R4 ;  /* 0x000000040a0a7220 */ /* 0x000fe20000410000 */
[----:B------:R-:W-:Y:S01]  /*6880*/  FFMA.FTZ R4, -R240, R240, 1 ;  /* 0x3f800000f0047423 */ /* 0x000fe200000101f0 */
[----:B------:R-:W-:Y:S01]  /*6890*/  FMUL.FTZ R30, R2, R30 ;  /* 0x0000001e021e7220 */ /* 0x000fe20000410000 */
[----:B------:R-:W-:Y:S02]  /*68a0*/  F2FP.F16.F32.PACK_AB R2, R15, R20 ;  /* 0x000000140f02723e */ /* 0x000fe400000000ff */
[----:B------:R-:W-:Y:S01]  /*68b0*/  FMUL.FTZ R4, R4, UR14 ;  /* 0x0000000e04047c20 */ /* 0x000fe20008410000 */
[----:B------:R-:W-:Y:S02]  /*68c0*/  F2FP.F16.F32.PACK_AB R7, R7, R10 ;  /* 0x0000000a0707723e */ /* 0x000fe400000000ff */
[----:B------:R1:W-:Y:S01]  /*68d0*/  STS [R142+0x10400], R2 ;  /* 0x010400028e007388 */ /* 0x0003e20000000800 */
[----:B------:R-:W-:Y:S01]  /*68e0*/  FMUL.FTZ R8, R4, R31 ;  /* 0x0000001f04087220 */ /* 0x000fe20000410000 */
[----:B------:R-:W-:Y:S02]  /*68f0*/  F2FP.F16.F32.PACK_AB R4, R11, R14 ;  /* 0x0000000e0b04723e */ /* 0x000fe400000000ff */
[----:B------:R-:W-:Y:S01]  /*6900*/  STS [R6+-0x3000], R9 ;  /* 0xffd0000906007388 */ /* 0x000fe20000000800 */
[--C-:B------:R-:W-:Y:S02]  /*6910*/  SHF.R.U32.HI R0, RZ, 0x4, R228.reuse ;  /* 0x00000004ff007819 */ /* 0x100fe400000116e4 */
[----:B------:R-:W-:Y:S01]  /*6920*/  F2FP.F16.F32.PACK_AB R8, R8, R30 ;  /* 0x0000001e0808723e */ /* 0x000fe200000000ff */
[----:B------:R-:W-:Y:S01]  /*6930*/  STS [R6+-0x2c00], R4 ;  /* 0xffd4000406007388 */ /* 0x000fe20000000800 */
[----:B------:R-:W-:Y:S03]  /*6940*/  LOP3.LUT R160, R0, 0x8, RZ, 0xc0, !PT ;  /* 0x0000000800a07812 */ /* 0x000fe600078ec0ff */
[----:B------:R-:W-:Y:S01]  /*6950*/  STS [R5+-0x4000], R21 ;  /* 0xffc0001505007388 */ /* 0x000fe20000000800 */
[----:B------:R-:W-:Y:S03]  /*6960*/  LOP3.LUT R0, R160, 0x10, R228, 0xf8, !PT ;  /* 0x00000010a0007812 */ /* 0x000fe600078ef8e4 */
[----:B------:R-:W-:Y:S01]  /*6970*/  STS [R5+-0x3c00], R18 ;  /* 0xffc4001205007388 */ /* 0x000fe20000000800 */
[--C-:B------:R-:W-:Y:S04]  /*6980*/  LOP3.LUT R0, R0, 0xc0, R229.reuse, 0xf8, !PT ;  /* 0x000000c000007812 */ /* 0x100fe800078ef8e5 */
[----:B------:R-:W-:Y:S02]  /*6990*/  LOP3.LUT R0, R0, 0x18, R230, 0x78, !PT ;  /* 0x0000001800007812 */ /* 0x000fe400078e78e6 */
[----:B-1----:R-:W-:Y:S02]  /*69a0*/  IADD3 R2, PT, PT, R16, R5, RZ ;  /* 0x0000000510027210 */ /* 0x002fe40007ffe0ff */
[----:B------:R-:W-:Y:S03]  /*69b0*/  LOP3.LUT R0, R0, 0x120, R229, 0xf8, !PT ;  /* 0x0000012000007812 */ /* 0x000fe600078ef8e5 */
[----:B------:R-:W-:Y:S01]  /*69c0*/  STS [R2+-0x4000], R19 ;  /* 0xffc0001302007388 */ /* 0x000fe20000000800 */
[----:B------:R-:W-:Y:S03]  /*69d0*/  LEA R0, R0, UR4, 0x1 ;  /* 0x0000000400007c11 */ /* 0x000fe6000f8e08ff */
[----:B------:R-:W-:Y:S04]  /*69e0*/  STS [R2+-0x3c00], R17 ;  /* 0xffc4001102007388 */ /* 0x000fe80000000800 */
[----:B------:R-:W-:Y:S04]  /*69f0*/  STS [R5+-0x3000], R12 ;  /* 0xffd0000c05007388 */ /* 0x000fe80000000800 */
[----:B------:R-:W-:Y:S04]  /*6a00*/  STS [R5+-0x2c00], R7 ;  /* 0xffd4000705007388 */ /* 0x000fe80000000800 */
[----:B------:R-:W-:Y:S04]  /*6a10*/  STS [R2+-0x3000], R13 ;  /* 0xffd0000d02007388 */ /* 0x000fe80000000800 */
[----:B------:R1:W-:Y:S01]  /*6a20*/  STS [R2+-0x2c00], R8 ;  /* 0xffd4000802007388 */ /* 0x0003e20000000800 */
[----:B------:R-:W-:Y:S01]  /*6a30*/  BAR.SYNC.DEFER_BLOCKING 0x0 ;  /* 0x0000000000007b1d */ /* 0x000fe20000010000 */
[----:B-1----:R-:W-:Y:S05]  /*6a40*/  LEA R2, -R161, RZ, 0x6 ;  /* 0x000000ffa1027211 */ /* 0x002fea00078e31ff */
[----:B------:R-:W-:Y:S08]  /*6a50*/  LDSM.16.MT88.4 R4, [R3+UR4+0x13000] ;  /* 0x013000040304783b */ /* 0x000ff00008004200 */
[----:B------:R-:W1:Y:S08]  /*6a60*/  LDSM.16.MT88.4 R8, [R0+0x6000] ;  /* 0x006000000008783b */ /* 0x000e700000004200 */
[----:B------:R-:W2:Y:S08]  /*6a70*/  LDSM.16.MT88.4 R12, [R3+UR4+0x15000] ;  /* 0x01500004030c783b */ /* 0x000eb00008004200 */
[----:B------:R-:W3:Y:S08]  /*6a80*/  LDSM.16.MT88.4 R16, [R0+0x7000] ;  /* 0x007000000010783b */ /* 0x000ef00000004200 */
[----:B------:R-:W4:Y:S08]  /*6a90*/  LDSM.16.MT88.4 R20, [R0+0x8000] ;  /* 0x008000000014783b */ /* 0x000f300000004200 */
[----:B------:R-:W-:Y:S01]  /*6aa0*/  LDSM.16.MT88.4 R24, [R3+UR4+0x13800] ;  /* 0x013800040318783b */ /* 0x000fe20008004200 */
[-C--:B-1----:R-:W-:Y:S07]  /*6ab0*/  HMMA.16816.F32 R36, R4, R8.reuse, R36 ;  /* 0x000000080424723c */ /* 0x082fee0000001824 */
[----:B------:R-:W1:Y:S01]  /*6ac0*/  LDSM.16.MT88.4 R28, [R0+0x6400] ;  /* 0x00640000001c783b */ /* 0x000e620000004200 */
[C---:B--2---:R-:W-:Y:S07]  /*6ad0*/  HMMA.16816.F32 R40, R12.reuse, R8, R40 ;  /* 0x000000080c28723c */ /* 0x044fee0000001828 */
[----:B------:R-:W2:Y:S01]  /*6ae0*/  LDSM.16.MT88.4 R32, [R3+UR4+0x15800] ;  /* 0x015800040320783b */ /* 0x000ea20008004200 */
[-C--:B------:R-:W-:Y:S07]  /*6af0*/  HMMA.16816.F32 R44, R12, R10.reuse, R44 ;  /* 0x0000000a0c2c723c */ /* 0x080fee000000182c */
[----:B------:R-:W2:Y:S01]  /*6b00*/  LDSM.16.MT88.4 R132, [R0+0x7400] ;  /* 0x007400000084783b */ /* 0x000ea20000004200 */
[C---:B------:R-:W-:Y:S07]  /*6b10*/  HMMA.16816.F32 R48, R4.reuse, R10, R48 ;  /* 0x0000000a0430723c */ /* 0x040fee0000001830 */
[----:B------:R-:W2:Y:S01]  /*6b20*/  LDSM.16.MT88.4 R8, [R0+0x8400] ;  /* 0x008400000008783b */ /* 0x000ea20000004200 */
[-C--:B---3--:R-:W-:Y:S07]  /*6b30*/  HMMA.16816.F32 R52, R4, R16.reuse, R52 ;  /* 0x000000100434723c */ /* 0x088fee0000001834 */
[----:B------:R-:W-:Y:S01]  /*6b40*/  LDSM.16.MT88.4 R136, [R0+0x6c00] ;  /* 0x006c00000088783b */ /* 0x000fe20000004200 */
[C---:B------:R-:W-:Y:S07]  /*6b50*/  HMMA.16816.F32 R56, R12.reuse, R16, R56 ;  /* 0x000000100c38723c */ /* 0x040fee0000001838 */
[----:B------:R-:W-:Y:S01]  /*6b60*/  LDSM.16.MT88.4 R140, [R3+UR4+0x16800] ;  /* 0x01680004038c783b */ /* 0x000fe20008004200 */
[-C--:B------:R-:W-:Y:S07]  /*6b70*/  HMMA.16816.F32 R60, R12, R18.reuse, R60 ;  /* 0x000000120c3c723c */ /* 0x080fee000000183c */
[----:B------:R-:W-:Y:S01]  /*6b80*/  LDSM.16.MT88.4 R144, [R0+0x7c00] ;  /* 0x007c00000090783b */ /* 0x000fe20000004200 */
[C---:B------:R-:W-:Y:S07]  /*6b90*/  HMMA.16816.F32 R64, R4.reuse, R18, R64 ;  /* 0x000000120440723c */ /* 0x040fee0000001840 */
[----:B------:R-:W-:Y:S01]  /*6ba0*/  LDSM.16.MT88.4 R16, [R3+UR4+0x16000] ;  /* 0x016000040310783b */ /* 0x000fe20008004200 */
[-C--:B----4-:R-:W-:Y:S08]  /*6bb0*/  HMMA.16816.F32 R68, R4, R20.reuse, R68 ;  /* 0x000000140444723c */ /* 0x090ff00000001844 */
[C---:B------:R-:W-:Y:S08]  /*6bc0*/  HMMA.16816.F32 R72, R12.reuse, R20, R72 ;  /* 0x000000140c48723c */ /* 0x040ff00000001848 */
[-C--:B------:R-:W-:Y:S01]  /*6bd0*/  HMMA.16816.F32 R76, R12, R22.reuse, R76 ;  /* 0x000000160c4c723c */ /* 0x080fe2000000184c */
[----:B------:R-:W-:Y:S07]  /*6be0*/  LDSM.16.MT88.4 R12, [R0+0x6800] ;  /* 0x00680000000c783b */ /* 0x000fee0000004200 */
[----:B------:R-:W-:Y:S01]  /*6bf0*/  HMMA.16816.F32 R80, R4, R22, R80 ;  /* 0x000000160450723c */ /* 0x000fe20000001850 */
[----:B------:R-:W3:Y:S07]  /*6c00*/  LDSM.16.MT88.4 R4, [R3+UR4+0x14000] ;  /* 0x014000040304783b */ /* 0x000eee0008004200 */
[-C--:B-1----:R-:W-:Y:S01]  /*6c10*/  HMMA.16816.F32 R36, R24, R28.reuse, R36 ;  /* 0x0000001c1824723c */ /* 0x082fe20000001824 */
[----:B------:R-:W1:Y:S07]  /*6c20*/  LDSM.16.MT88.4 R20, [R0+0x7800] ;  /* 0x007800000014783b */ /* 0x000e6e0000004200 */
[C---:B--2---:R-:W-:Y:S08]  /*6c30*/  HMMA.16816.F32 R40, R32.reuse, R28, R40 ;  /* 0x0000001c2028723c */ /* 0x044ff00000001828 */
[-C--:B------:R-:W-:Y:S08]  /*6c40*/  HMMA.16816.F32 R44, R32, R30.reuse, R44 ;  /* 0x0000001e202c723c */ /* 0x080ff0000000182c */
[C---:B------:R-:W-:Y:S01]  /*6c50*/  HMMA.16816.F32 R48, R24.reuse, R30, R48 ;  /* 0x0000001e1830723c */ /* 0x040fe20000001830 */
[----:B------:R-:W2:Y:S07]  /*6c60*/  LDSM.16.MT88.4 R28, [R0+0x8800] ;  /* 0x00880000001c783b */ /* 0x000eae0000004200 */
        /* <DEDUP_REMOVED lines=11> */
[-C--:B---3--:R-:W-:Y:S08]  /*6d20*/  HMMA.16816.F32 R36, R4, R12.reuse, R36 ;  /* 0x0000000c0424723c */ /* 0x088ff00000001824 */
[C---:B------:R-:W-:Y:S08]  /*6d30*/  HMMA.16816.F32 R40, R16.reuse, R12, R40 ;  /* 0x0000000c1028723c */ /* 0x040ff00000001828 */
[-C--:B------:R-:W-:Y:S08]  /*6d40*/  HMMA.16816.F32 R44, R16, R14.reuse, R44 ;  /* 0x0000000e102c723c */ /* 0x080ff0000000182c */
[C---:B------:R-:W-:Y:S08]  /*6d50*/  HMMA.16816.F32 R48, R4.reuse, R14, R48 ;  /* 0x0000000e0430723c */ /* 0x040ff00000001830 */
[-C--:B-1----:R-:W-:Y:S08]  /*6d60*/  HMMA.16816.F32 R52, R4, R20.reuse, R52 ;  /* 0x000000140434723c */ /* 0x082ff00000001834 */
[C---:B------:R-:W-:Y:S08]  /*6d70*/  HMMA.16816.F32 R56, R16.reuse, R20, R56 ;  /* 0x000000141038723c */ /* 0x040ff00000001838 */
[-C--:B------:R-:W-:Y:S08]  /*6d80*/  HMMA.16816.F32 R60, R16, R22.reuse, R60 ;  /* 0x00000016103c723c */ /* 0x080ff0000000183c */
[C---:B------:R-:W-:Y:S08]  /*6d90*/  HMMA.16816.F32 R64, R4.reuse, R22, R64 ;  /* 0x000000160440723c */ /* 0x040ff00000001840 */
[-C--:B--2---:R-:W-:Y:S08]  /*6da0*/  HMMA.16816.F32 R68, R4, R28.reuse, R68 ;  /* 0x0000001c0444723c */ /* 0x084ff00000001844 */
[C---:B------:R-:W-:Y:S08]  /*6db0*/  HMMA.16816.F32 R72, R16.reuse, R28, R72 ;  /* 0x0000001c1048723c */ /* 0x040ff00000001848 */
[-C--:B------:R-:W-:Y:S08]  /*6dc0*/  HMMA.16816.F32 R76, R16, R30.reuse, R76 ;  /* 0x0000001e104c723c */ /* 0x080ff0000000184c */
[----:B------:R-:W-:Y:S04]  /*6dd0*/  HMMA.16816.F32 R80, R4, R30, R80 ;  /* 0x0000001e0450723c */ /* 0x000fe80000001850 */
[C---:B------:R-:W-:Y:S04]  /*6de0*/  LEA R5, P0, R2.reuse, R242, 0x2 ;  /* 0x000000f202057211 */ /* 0x040fe800078010ff */
[-C--:B----4-:R-:W-:Y:S05]  /*6df0*/  HMMA.16816.F32 R36, R132, R136.reuse, R36 ;  /* 0x000000888424723c */ /* 0x090fea0000001824 */
        /* <DEDUP_REMOVED lines=31> */
[----:B------:R-:W-:Y:S01]  /*6ff0*/  LEA.HI.X.SX32 R6, R4, R151, 0x1, P5 ;  /* 0x0000009704067211 */ /* 0x000fe200028f0eff */
[----:B------:R-:W-:Y:S01]  /*7000*/  IMAD.MOV.U32 R8, RZ, RZ, R7 ;  /* 0x000000ffff087224 */ /* 0x000fe200078e0007 */
        /* <DEDUP_REMOVED lines=19> */
.L_x_493:
        /* <DEDUP_REMOVED lines=8> */
[----:B------:R-:W-:Y:S01]  /*71c0*/  ISETP.NE.AND P0, PT, R149, RZ, PT ;  /* 0x000000ff9500720c */ /* 0x000fe20003f05270 */
[----:B------:R-:W-:Y:S01]  /*71d0*/  LDSM.16.MT88.4 R28, [R0+0xd000] ;  /* 0x00d00000001c783b */ /* 0x000fe20000004200 */
[----:B------:R-:W-:Y:S01]  /*71e0*/  LOP3.LUT R2, R4, R2, RZ, 0xfc, !PT ;  /* 0x0000000204027212 */ /* 0x000fe200078efcff */
[----:B------:R-:W-:Y:S01]  /*71f0*/  @UP0 UIADD3 UR20, UP1, UPT, UR18, -0x100, URZ ;  /* 0xffffff0012140890 */ /* 0x000fe2000ff3e0ff */
[----:B------:R-:W-:Y:S01]  /*7200*/  PLOP3.LUT P4, PT, PT, PT, UP0, 0x80, 0x8 ;  /* 0x000000000008781c */ /* 0x000fe20003f8f008 */
[----:B------:R-:W-:Y:S01]  /*7210*/  LDSM.16.MT88.4 R132, [R0+0x9400] ;  /* 0x009400000084783b */ /* 0x000fe20000004200 */
[----:B------:R-:W-:Y:S01]  /*7220*/  LEA R2, R2, UR4, 0x1 ;  /* 0x0000000402027c11 */ /* 0x000fe2000f8e08ff */
[----:B------:R-:W-:Y:S02]  /*7230*/  @UP0 UIADD3.X UR17, UPT, UPT, UR19, -0x1, URZ, UP1, !UPT ;  /* 0xffffffff13110890 */ /* 0x000fe40008ffe4ff */
        /* <DEDUP_REMOVED lines=10> */
[----:B------:R-:W-:Y:S01]  /*72e0*/  LEA R164, P0, R164, R242, 0x2 ;  /* 0x000000f2a4a47211 */ /* 0x000fe200078010ff */
[----:B------:R-:W-:Y:S01]  /*72f0*/  UISETP.NE.U32.AND UP1, UPT, UR12, 0x1, UPT ;  /* 0x000000010c00788c */ /* 0x000fe2000bf25070 */
[----:B------:R-:W3:Y:S01]  /*7300*/  LDSM.16.M88.4 R32, [R157+0xf000] ;  /* 0x00f000009d20783b */ /* 0x000ee20000000200 */
[----:B------:R-:W-:Y:S03]  /*7310*/  IMAD.IADD R158, R224, 0x1, R156 ;  /* 0x00000001e09e7824 */ /* 0x000fe600078e029c */
[----:B------:R-:W4:Y:S01]  /*7320*/  LDL R171, [R1+0x4c] ;  /* 0x00004c0001ab7983 */ /* 0x000f220000100800 */
[----:B------:R-:W-:Y:S03]  /*7330*/  PLOP3.LUT P3, PT, PT, PT, UP1, 0x80, 0x8 ;  /* 0x000000000008781c */ /* 0x000fe60003f6f018 */
[----:B------:R-:W5:Y:S04]  /*7340*/  LDSM.16.MT88.4 R140, [R0+0xd400] ;  /* 0x00d40000008c783b */ /* 0x000f680000004200 */
[----:B------:R-:W4:Y:S04]  /*7350*/  LDL R170, [R1+0x48] ;  /* 0x0000480001aa7983 */ /* 0x000f280000100800 */
[----:B------:R-:W2:Y:S04]  /*7360*/  LDL R231, [R1+0x1c] ;  /* 0x00001c0001e77983 */ /* 0x000ea80000100800 */
[----:B------:R-:W4:Y:S04]  /*7370*/  LDL R169, [R1+0x44] ;  /* 0x0000440001a97983 */ /* 0x000f280000100800 */
[----:B------:R-:W-:Y:S04]  /*7380*/  LDSM.16.MT88.4 R148, [R0+0x9800] ;  /* 0x009800000094783b */ /* 0x000fe80000004200 */
[----:B------:R-:W5:Y:S01]  /*7390*/  LDSM.16.M88.4 R144, [R156] ;  /* 0x000000009c90783b */ /* 0x000f620000000200 */
[C---:B-1----:R-:W-:Y:S03]  /*73a0*/  HMMA.16816.F32 R4, R24.reuse, R8, RZ ;  /* 0x000000081804723c */ /* 0x042fe600000018ff */
[----:B------:R-:W-:Y:S05]  /*73b0*/  LDSM.16.MT88.4 R152, [R0+0xa000] ;  /* 0x00a000000098783b */ /* 0x000fea0000004200 */
        /* <DEDUP_REMOVED lines=18> */
[----:B------:R-:W5:Y:S07]  /*74e0*/  LDSM.16.MT88.4 R148, [R0+0xdc00] ;  /* 0x00dc00000094783b */ /* 0x000f6e0000004200 */
[C---:B-1----:R-:W-:Y:S08]  /*74f0*/  HMMA.16816.F32 R12, R144.reuse, R28, R12 ;  /* 0x0000001c900c723c */ /* 0x042ff0000000180c */
[C---:B------:R-:W-:Y:S01]  /*7500*/  HMMA.16816.F32 R16, R144.reuse, R30, R16 ;  /* 0x0000001e9010723c */ /* 0x040fe20000001810 */
[----:B------:R1:W1:Y:S07]  /*7510*/  LDSM.16.M88.4 R28, [R2+0x11000] ;  /* 0x01100000021c783b */ /* 0x00026e0000000200 */
[C---:B---3--:R-:W-:Y:S08]  /*7520*/  HMMA.16816.F32 R20, R144.reuse, R132, R20 ;  /* 0x000000849014723c */ /* 0x048ff00000001814 */
[----:B------:R-:W-:Y:S01]  /*7530*/  HMMA.16816.F32 R24, R144, R134, R24 ;  /* 0x000000869018723c */ /* 0x000fe20000001818 */
[----:B------:R-:W3:Y:S04]  /*7540*/  LDSM.16.MT88.4 R132, [R0+0xc000] ;  /* 0x00c000000084783b */ /* 0x000ee80000004200 */
[----:B------:R-:W3:Y:S03]  /*7550*/  LDSM.16.MT88.4 R144, [R0+0xe000] ;  /* 0x00e000000090783b */ /* 0x000ee60000004200 */
[C---:B-----5:R-:W-:Y:S01]  /*7560*/  HMMA.16816.F32 R4, R32.reuse, R136, R4 ;  /* 0x000000882004723c */ /* 0x060fe20000001804 */
[----:B-1----:R-:W-:Y:S05]  /*7570*/  IMAD.U32 R2, RZ, RZ, UR53 ;  /* 0x00000035ff027e24 */ /* 0x002fea000f8e00ff */
[----:B------:R-:W-:Y:S02]  /*7580*/  LEA.HI.X.SX32 R165, R2, R243, 0x2, P0 ;  /* 0x000000f302a57211 */ /* 0x000fe400000f16ff */
[C---:B------:R-:W-:Y:S01]  /*7590*/  HMMA.16816.F32 R8, R32.reuse, R138, R8 ;  /* 0x0000008a2008723c */ /* 0x040fe20000001808 */
[----:B------:R-:W-:Y:S02]  /*75a0*/  LDSM.16.M88.4 R136, [R157+0x11000] ;  /* 0x011000009d88783b */ /* 0x000fe40000000200 */
[----:B------:R-:W-:Y:S02]  /*75b0*/  LEA R162, P0, R161, R164, 0x5 ;  /* 0x000000a4a1a27211 */ /* 0x000fe400078028ff */
[----:B------:R-:W-:Y:S02]  /*75c0*/  @P4 LOP3.LUT R2, R227, 0x10, RZ, 0xc0, !PT ;  /* 0x00000010e3024812 */ /* 0x000fe400078ec0ff */
[C---:B------:R-:W-:Y:S01]  /*75d0*/  LEA.HI.X.SX32 R163, R161.reuse, R165, 0x5, P0 ;  /* 0x000000a5a1a37211 */ /* 0x040fe200000f2eff */
[C---:B------:R-:W-:Y:S08]  /*75e0*/  HMMA.16816.F32 R12, R32.reuse, R140, R12 ;  /* 0x0000008c200c723c */ /* 0x040ff0000000180c */
[C---:B------:R-:W-:Y:S01]  /*75f0*/  HMMA.16816.F32 R16, R32.reuse, R142, R16 ;  /* 0x0000008e2010723c */ /* 0x040fe20000001810 */
[----:B------:R-:W1:Y:S07]  /*7600*/  LDSM.16.MT88.4 R140, [R0+0xa400] ;  /* 0x00a40000008c783b */ /* 0x000e6e0000004200 */
[C---:B------:R-:W-:Y:S08]  /*7610*/  HMMA.16816.F32 R20, R32.reuse, R148, R20 ;  /* 0x000000942014723c */ /* 0x040ff00000001814 */
[----:B------:R-:W-:Y:S01]  /*7620*/  HMMA.16816.F32 R24, R32, R150, R24 ;  /* 0x000000962018723c */ /* 0x000fe20000001818 */
[----:B------:R-:W5:Y:S04]  /*7630*/  LDSM.16.MT88.4 R32, [R0+0xc400] ;  /* 0x00c400000020783b */ /* 0x000f680000004200 */
[----:B------:R-:W5:Y:S03]  /*7640*/  LDSM.16.MT88.4 R148, [R0+0xe400] ;  /* 0x00e400000094783b */ /* 0x000f660000004200 */
[C---:B------:R-:W-:Y:S08]  /*7650*/  HMMA.16816.F32 R4, R28.reuse, R152, R4 ;  /* 0x000000981c04723c */ /* 0x040ff00000001804 */
[C---:B------:R-:W-:Y:S01]  /*7660*/  HMMA.16816.F32 R8, R28.reuse, R154, R8 ;  /* 0x0000009a1c08723c */ /* 0x040fe20000001808 */
[----:B------:R-:W-:Y:S07]  /*7670*/  LDSM.16.MT88.4 R152, [R0+0xa800] ;  /* 0x00a800000098783b */ /* 0x000fee0000004200 */
[C---:B---3--:R-:W-:Y:S08]  /*7680*/  HMMA.16816.F32 R12, R28.reuse, R132, R12 ;  /* 0x000000841c0c723c */ /* 0x048ff0000000180c */
[C---:B------:R-:W-:Y:S01]  /*7690*/  HMMA.16816.F32 R16, R28.reuse, R134, R16 ;  /* 0x000000861c10723c */ /* 0x040fe20000001810 */
[----:B------:R3:W2:Y:S07]  /*76a0*/  LDSM.16.M88.4 R132, [R156+0x2000] ;  /* 0x002000009c84783b */ /* 0x0006ae0000000200 */
[C---:B------:R-:W-:Y:S08]  /*76b0*/  HMMA.16816.F32 R20, R28.reuse, R144, R20 ;  /* 0x000000901c14723c */ /* 0x040ff00000001814 */
[----:B------:R-:W-:Y:S01]  /*76c0*/  HMMA.16816.F32 R24, R28, R146, R24 ;  /* 0x000000921c18723c */ /* 0x000fe20000001818 */
[----:B------:R-:W4:Y:S07]  /*76d0*/  LDSM.16.MT88.4 R28, [R0+0xc800] ;  /* 0x00c80000001c783b */ /* 0x000f2e0000004200 */
[C---:B-1----:R-:W-:Y:S05]  /*76e0*/  HMMA.16816.F32 R4, R136.reuse, R140, R4 ;  /* 0x0000008c8804723c */ /* 0x042fea0000001804 */
[C---:B---3--:R-:W-:Y:S03]  /*76f0*/  LEA R156, P0, R161.reuse, R162, 0x5 ;  /* 0x000000a2a19c7211 */ /* 0x048fe600078028ff */
[C---:B------:R-:W-:Y:S01]  /*7700*/  HMMA.16816.F32 R8, R136.reuse, R142, R8 ;  /* 0x0000008e8808723c */ /* 0x040fe20000001808 */
[----:B------:R-:W-:Y:S02]  /*7710*/  LDSM.16.MT88.4 R140, [R0+0xac00] ;  /* 0x00ac0000008c783b */ /* 0x000fe40000004200 */
[C---:B------:R-:W-:Y:S05]  /*7720*/  LEA.HI.X.SX32 R157, R161.reuse, R163, 0x5, P0 ;  /* 0x000000a3a19d7211 */ /* 0x040fea00000f2eff */
[C---:B-----5:R-:W-:Y:S08]  /*7730*/  HMMA.16816.F32 R12, R136.reuse, R32, R12 ;  /* 0x00000020880c723c */ /* 0x060ff0000000180c */
[C---:B------:R-:W-:Y:S01]  /*7740*/  HMMA.16816.F32 R16, R136.reuse, R34, R16 ;  /* 0x000000228810723c */ /* 0x040fe20000001810 */
[----:B------:R-:W1:Y:S07]  /*7750*/  LDSM.16.MT88.4 R32, [R0+0xe800] ;  /* 0x00e800000020783b */ /* 0x000e6e0000004200 */
[C---:B------:R-:W-:Y:S08]  /*7760*/  HMMA.16816.F32 R20, R136.reuse, R148, R20 ;  /* 0x000000948814723c */ /* 0x040ff00000001814 */
[----:B------:R-:W-:Y:S01]  /*7770*/  HMMA.16816.F32 R24, R136, R150, R24 ;  /* 0x000000968818723c */ /* 0x000fe20000001818 */
[----:B------:R-:W3:Y:S07]  /*7780*/  LDSM.16.M88.4 R136, [R158+0x2000] ;  /* 0x002000009e88783b */ /* 0x000eee0000000200 */
[C---:B--2---:R-:W-:Y:S05]  /*7790*/  HMMA.16816.F32 R4, R132.reuse, R152, R4 ;  /* 0x000000988404723c */ /* 0x044fea0000001804 */
[C---:B------:R-:W-:Y:S03]  /*77a0*/  LEA R152, P0, R161.reuse, R156, 0x5 ;  /* 0x0000009ca1987211 */ /* 0x040fe600078028ff */
[C---:B------:R-:W-:Y:S03]  /*77b0*/  HMMA.16816.F32 R8, R132.reuse, R154, R8 ;  /* 0x0000009a8408723c */ /* 0x040fe60000001808 */
[C---:B------:R-:W-:Y:S02]  /*77c0*/  LEA.HI.X.SX32 R153, R161.reuse, R157, 0x5, P0 ;  /* 0x0000009da1997211 */ /* 0x040fe400000f2eff */
[C---:B------:R-:W-:Y:S03]  /*77d0*/  LEA R150, P0, R161.reuse, R152, 0x5 ;  /* 0x00000098a1967211 */ /* 0x040fe600078028ff */
[C---:B----4-:R-:W-:Y:S03]  /*77e0*/  HMMA.16816.F32 R12, R132.reuse, R28, R12 ;  /* 0x0000001c840c723c */ /* 0x050fe6000000180c */
[C---:B------:R-:W-:Y:S02]  /*77f0*/  LEA.HI.X.SX32 R151, R161.reuse, R153, 0x5, P0 ;  /* 0x00000099a1977211 */ /* 0x040fe400000f2eff */
        /* <DEDUP_REMOVED lines=9> */
[----:B------:R-:W-:Y:S01]  /*7890*/  HMMA.16816.F32 R24, R132, R34, R24 ;  /* 0x000000228418723c */ /* 0x000fe20000001818 */
[----:B------:R1:W4:Y:S02]  /*78a0*/  LDSM.16.MT88.4 R32, [R0+0xec00] ;  /* 0x00ec00000020783b */ /* 0x0003240000004200 */
[C---:B------:R-:W-:Y:S02]  /*78b0*/  IMAD.WIDE R166, R161.reuse, -0xc0, R154 ;  /* 0xffffff40a1a67825 */ /* 0x040fe400078e029a */
[----:B------:R-:W-:Y:S03]  /*78c0*/  @P4 STL [R1+0x1c], R231 ;  /* 0x00001ce701004387 */ /* 0x000fe60000100800 */
[C---:B---3--:R-:W-:Y:S05]  /*78d0*/  HMMA.16816.F32 R4, R136.reuse, R140, R4 ;  /* 0x0000008c8804723c */ /* 0x048fea0000001804 */
[C---:B------:R-:W-:Y:S03]  /*78e0*/  LEA R146, P0, R161.reuse, R166, 0x5 ;  /* 0x000000a6a1927211 */ /* 0x040fe600078028ff */
[C---:B------:R-:W-:Y:S03]  /*78f0*/  HMMA.16816.F32 R8, R136.reuse, R142, R8 ;  /* 0x0000008e8808723c */ /* 0x040fe60000001808 */
[C---:B------:R-:W-:Y:S02]  /*7900*/  LEA.HI.X.SX32 R147, R161.reuse, R167, 0x5, P0 ;  /* 0x000000a7a1937211 */ /* 0x040fe400000f2eff */
[----:B------:R-:W-:Y:S01]  /*7910*/  LEA R144, P0, R161, R146, 0x5 ;  /* 0x00000092a1907211 */ /* 0x000fe200078028ff */
[C---:B-1----:R-:W-:Y:S02]  /*7920*/  VIADD R0, R220.reuse, 0xffffd000 ;  /* 0xffffd000dc007836 */ /* 0x042fe40000000000 */
[C---:B--2---:R-:W-:Y:S03]  /*7930*/  HMMA.16816.F32 R12, R136.reuse, R28, R12 ;  /* 0x0000001c880c723c */ /* 0x044fe6000000180c */
[----:B------:R-:W-:Y:S01]  /*7940*/  @P4 IMAD.WIDE.U32 R28, R231, R232, UR18 ;  /* 0x00000012e71c4e25 */ /* 0x000fe2000f8e00e8 */
[C---:B------:R-:W-:Y:S01]  /*7950*/  LEA.HI.X.SX32 R145, R161.reuse, R147, 0x5, P0 ;  /* 0x00000093a1917211 */ /* 0x040fe200000f2eff */
[----:B------:R-:W-:Y:S01]  /*7960*/  @UP0 UMOV UR18, UR20 ;  /* 0x0000001400120c82 */ /* 0x000fe20008000000 */
[C---:B------:R-:W-:Y:S01]  /*7970*/  LEA R140, P0, R161.reuse, R144, 0x5 ;  /* 0x00000090a18c7211 */ /* 0x040fe200078028ff */
[----:B------:R-:W-:Y:S01]  /*7980*/  @UP0 UMOV UR19, UR17 ;  /* 0x0000001100130c82 */ /* 0x000fe20008000000 */
[C---:B------:R-:W-:Y:S01]  /*7990*/  HMMA.16816.F32 R16, R136.reuse, R30, R16 ;  /* 0x0000001e8810723c */ /* 0x040fe20000001810 */
[----:B------:R-:W2:Y:S01]  /*79a0*/  @P4 LDG.E R168, desc[UR38][R28.64+-0x60] ;  /* 0xffffa0261ca84981 */ /* 0x000ea2000c1e1900 */
[----:B------:R-:W-:Y:S01]  /*79b0*/  UISETP.GT.AND UP0, UPT, UR42, UR51, UPT ;  /* 0x000000332a00728c */ /* 0x000fe2000bf04270 */
[C---:B------:R-:W-:Y:S01]  /*79c0*/  LEA.HI.X.SX32 R141, R161.reuse, R145, 0x5, P0 ;  /* 0x00000091a18d7211 */ /* 0x040fe200000f2eff */
[----:B------:R-:W-:Y:S01]  /*79d0*/  @P3 VIADD R0, R220, 0x3000 ;  /* 0x00003000dc003836 */ /* 0x000fe20000000000 */
[----:B------:R-:W3:Y:S01]  /*79e0*/  @P4 LDG.E R171, desc[UR38][R28.64+-0x100] ;  /* 0xffff00261cab4981 */ /* 0x000ee2000c1e1900 */
[C---:B------:R-:W-:Y:S02]  /*79f0*/  LEA R134, P0, R161.reuse, R140, 0x5 ;  /* 0x0000008ca1867211 */ /* 0x040fe400078028ff */
[C---:B----4-:R-:W-:Y:S01]  /*7a00*/  HMMA.16816.F32 R20, R136.reuse, R32, R20 ;  /* 0x000000208814723c */ /* 0x050fe20000001814 */
[----:B------:R-:W4:Y:S02]  /*7a10*/  @P4 LDG.E R170, desc[UR38][R28.64+-0xe0] ;  /* 0xffff20261caa4981 */ /* 0x000f24000c1e1900 */
[C---:B------:R-:W-:Y:S02]  /*7a20*/  LEA.HI.X.SX32 R135, R161.reuse, R141, 0x5, P0 ;  /* 0x0000008da1877211 */ /* 0x040fe400000f2eff */
[----:B------:R1:W5:Y:S01]  /*7a30*/  @P4 LDG.E R169, desc[UR38][R28.64+-0x80] ;  /* 0xffff80261ca94981 */ /* 0x000362000c1e1900 */
[C---:B------:R-:W-:Y:S02]  /*7a40*/  LEA R132, P0, R161.reuse, R134, 0x5 ;  /* 0x00000086a1847211 */ /* 0x040fe400078028ff */
[----:B------:R-:W-:Y:S01]  /*7a50*/  HMMA.16816.F32 R24, R136, R34, R24 ;  /* 0x000000228818723c */ /* 0x000fe20000001818 */
[----:B------:R1:W-:Y:S02]  /*7a60*/  REDG.E.ADD.F32.FTZ.RN.STRONG.GPU desc[UR38][R242.64], R4 ;  /* 0x00000004f20079a6 */ /* 0x0003e4000c12f326 */
[C---:B------:R-:W-:Y:S02]  /*7a70*/  LEA.HI.X.SX32 R133, R161.reuse, R135, 0x5, P0 ;  /* 0x00000087a1857211 */ /* 0x040fe400000f2eff */
[----:B------:R1:W-:Y:S01]  /*7a80*/  REDG.E.ADD.F32.FTZ.RN.STRONG.GPU desc[UR38][R164.64], R5 ;  /* 0x00000005a40079a6 */ /* 0x0003e2000c12f326 */
[C---:B------:R-:W-:Y:S03]  /*7a90*/  LEA R142, P0, R161.reuse, R132, 0x5 ;  /* 0x00000084a18e7211 */ /* 0x040fe600078028ff */
[----:B------:R1:W-:Y:S01]  /*7aa0*/  REDG.E.ADD.F32.FTZ.RN.STRONG.GPU desc[UR38][R162.64], R6 ;  /* 0x00000006a20079a6 */ /* 0x0003e2000c12f326 */
[C---:B------:R-:W-:Y:S03]  /*7ab0*/  LEA.HI.X.SX32 R143, R161.reuse, R133, 0x5, P0 ;  /* 0x00000085a18f7211 */ /* 0x040fe600000f2eff */
[----:B------:R1:W-:Y:S01]  /*7ac0*/  REDG.E.ADD.F32.FTZ.RN.STRONG.GPU desc[UR38][R156.64], R7 ;  /* 0x000000079c0079a6 */ /* 0x0003e2000c12f326 */
[C---:B------:R-:W-:Y:S03]  /*7ad0*/  IMAD.WIDE R136, R161.reuse, -0xc0, R142 ;  /* 0xffffff40a1887825 */ /* 0x040fe600078e028e */
        /* <DEDUP_REMOVED lines=10> */
[C---:B------:R-:W-:Y:S01]  /*7b80*/  LEA.HI.X.SX32 R31, R161.reuse, R33, 0x5, P0 ;  /* 0x00000021a11f7211 */ /* 0x040fe200000f2eff */
        /* <DEDUP_REMOVED lines=58> */
[----:B------:R2:W-:Y:S07]  /*7f30*/  @P4 STL [R1+0x40], R168 ;  /* 0x000040a801004387 */ /* 0x0005ee0000100800 */
[C---:B------:R-:W-:Y:S01]  /*7f40*/  HMMA.16816.F32 R112, R32.reuse, R26, R112 ;  /* 0x0000001a2070723c */ /* 0x040fe20000001870 */
[----:B------:R-:W5:Y:S07]  /*7f50*/  LDSM.16.MT88.4 R24, [R3+UR4+0x10800] ;  /* 0x010800040318783b */ /* 0x000f6e0008004200 */
[-C--:B-1----:R-:W-:Y:S08]  /*7f60*/  HMMA.16816.F32 R116, R32, R8.reuse, R116 ;  /* 0x000000082074723c */ /* 0x082ff00000001874 */
[C---:B------:R-:W-:Y:S01]  /*7f70*/  HMMA.16816.F32 R120, R132.reuse, R8, R120 ;  /* 0x000000088478723c */ /* 0x040fe20000001878 */
[----:B--2---:R-:W2:Y:S04]  /*7f80*/  LDL.LU R168, [R1+0x4] ;  /* 0x0000040001a87983 */ /* 0x004ea80000300800 */
[----:B---3--:R-:W-:Y:S03]  /*7f90*/  @P4 STL [R1+0x4c], R171 ;  /* 0x00004cab01004387 */ /* 0x008fe60000100800 */
[-C--:B------:R-:W-:Y:S01]  /*7fa0*/  HMMA.16816.F32 R124, R132, R10.reuse, R124 ;  /* 0x0000000a847c723c */ /* 0x080fe2000000187c */
[----:B------:R1:W3:Y:S04]  /*7fb0*/  LDSM.16.MT88.4 R132, [R220+0x1c00] ;  /* 0x001c0000dc84783b */ /* 0x0002e80000004200 */
[----:B----4-:R4:W-:Y:S03]  /*7fc0*/  @P4 STL [R1+0x48], R170 ;  /* 0x000048aa01004387 */ /* 0x0109e60000100800 */
[----:B------:R-:W-:Y:S01]  /*7fd0*/  HMMA.16816.F32 R128, R32, R10, R128 ;  /* 0x0000000a2080723c */ /* 0x000fe20000001880 */
[----:B-----5:R4:W-:Y:S07]  /*7fe0*/  @P4 STL [R1+0x44], R169 ;  /* 0x000044a901004387 */ /* 0x0209ee0000100800 */
        /* <DEDUP_REMOVED lines=13> */
[-C--:B------:R-:W-:Y:S08]  /*80c0*/  HMMA.16816.F32 R84, R24, R136.reuse, R84 ;  /* 0x000000881854723c */ /* 0x080ff00000001854 */
        /* <DEDUP_REMOVED lines=10> */
[----:B------:R-:W-:Y:S04]  /*8170*/  HMMA.16816.F32 R128, R24, R146, R128 ;  /* 0x000000921880723c */ /* 0x000fe80000001880 */
[----:B--2---:R-:W-:Y:S05]  /*8180*/  VIADD R168, R168, 0xffffffc0 ;  /* 0xffffffc0a8a87836 */ /* 0x004fea0000000000 */
[----:B------:R4:W-:Y:S01]  /*8190*/  STL [R1+0x4], R168 ;  /* 0x000004a801007387 */ /* 0x0009e20000100800 */
[----:B------:R-:W-:Y:S10]  /*81a0*/  BRA.U UP0, `(.L_x_494) ;  /* 0xffffffb9001c7547 */ /* 0x000ff4000b83ffff */
[C---:B------:R-:W-:Y:S01]  /*81b0*/  IMAD.SHL.U32 R2, R228.reuse, 0x10, RZ ;  /* 0x00000010e4027824 */ /* 0x040fe200078e00ff */
[----:B------:R-:W1:Y:S01]  /*81c0*/  LDCU UR8, c[0x0][0x500] ;  /* 0x0000a000ff0877ac */ /* 0x000e620008000800 */
[----:B----4-:R-:W-:Y:S01]  /*81d0*/  IMAD.SHL.U32 R168, R228, 0x2, RZ ;  /* 0x00000002e4a87824 */ /* 0x010fe200078e00ff */
        /* <DEDUP_REMOVED lines=173> */
.L_x_495:
        /* <DEDUP_REMOVED lines=12> */
.L_x_496:
[----:B------:R-:W2:Y:S01]  /*8d70*/  LDCU.64 UR8, c[0x0][0x5c8] ;  /* 0x0000b900ff0877ac */ /* 0x000ea20008000a00 */
[----:B------:R-:W-:-:S04]  /*8d80*/  UIADD3 UR12, UPT, UPT, UR44, UR46, URZ ;  /* 0x0000002e2c0c7290 */ /* 0x000fc8000fffe0ff */
[----:B--2---:R-:W-:Y:S02]  /*8d90*/  UIMAD.WIDE.U32 UR20, UR12, UR8, URZ ;  /* 0x000000080c1472a5 */ /* 0x004fe4000f8e00ff */
[----:B------:R-:W-:-:S04]  /*8da0*/  UIMAD UR12, UR12, UR9, URZ ;  /* 0x000000090c0c72a4 */ /* 0x000fc8000f8e02ff */
[----:B------:R-:W-:-:S06]  /*8db0*/  UIADD3 UR12, UPT, UPT, UR21, UR12, URZ ;  /* 0x0000000c150c7290 */ /* 0x000fcc000fffe0ff */
[----:B-1----:R-:W-:-:S07]  /*8dc0*/  MOV R23, UR12 ;  /* 0x0000000c00177c02 */ /* 0x002fce0008000f00 */
.L_x_497:
        /* <DEDUP_REMOVED lines=59> */
.L_x_499:
[----:B------:R-:W-:Y:S05]  /*9180*/  BSYNC.RECONVERGENT B0 ;  /* 0x0000000000007941 */ /* 0x000fea0003800200 */
.L_x_498:
        /* <DEDUP_REMOVED lines=19> */
.L_x_501:
[----:B------:R-:W-:Y:S05]  /*92c0*/  BSYNC.RECONVERGENT B0 ;  /* 0x0000000000007941 */ /* 0x000fea0003800200 */
.L_x_500:
        /* <DEDUP_REMOVED lines=25> */
.L_x_503:
[----:B------:R-:W-:Y:S05]  /*9460*/  BSYNC.RECONVERGENT B0 ;  /* 0x0000000000007941 */ /* 0x000fea0003800200 */
.L_x_502:
        /* <DEDUP_REMOVED lines=17> */
.L_x_469:
[----:B------:R-:W-:Y:S05]  /*9580*/  BSYNC.RECONVERGENT B1 ;  /* 0x0000000000017941 */ /* 0x000fea0003800200 */
.L_x_447:
[----:B------:R-:W5:Y:S01]  /*9590*/  LDCU UR9, c[0x0][0x438] ;  /* 0x00008700ff0977ac */ /* 0x000f620008000800 */
[----:B------:R-:W1:Y:S01]  /*95a0*/  LDCU UR10, c[0x0][0x370] ;  /* 0x00006e00ff0a77ac */ /* 0x000e620008000800 */
[----:B-----5:R-:W-:-:S04]  /*95b0*/  UIADD3 UR9, UPT, UPT, UR9, 0x7f, URZ ;  /* 0x0000007f09097890 */ /* 0x020fc8000fffe0ff */
        /* <DEDUP_REMOVED lines=8> */
.L_x_505:
        /* <DEDUP_REMOVED lines=12> */
.L_x_887:


//--------------------- .text._ZN5flash25flash_bwd_dot_do_o_kernelILb0E23Flash_bwd_kernel_traitsILi96ELi64ELi128ELi8ELi2ELi4ELi4ELb1ELb0EN7cutlass6half_tE19Flash_kernel_traitsILi96ELi64ELi128ELi8ES3_EEEEvNS_16Flash_bwd_paramsE --------------------------
	.section	.text._ZN5flash25flash_bwd_dot_do_o_kernelILb0E23Flash_bwd_kernel_traitsILi96ELi64ELi128ELi8ELi2ELi4ELi4ELb1ELb0EN7cutlass6half_tE19Flash_kernel_traitsILi96ELi64ELi128ELi8ES3_EEEEvNS_16Flash_bwd_paramsE,"ax",@progbits
	.align	128
        .global         _ZN5flash25flash_bwd_dot_do_o_kernelILb0E23Flash_bwd_kernel_traitsILi96ELi64ELi128ELi8ELi2ELi4ELi4ELb1ELb0EN7cutlass6half_tE19Flash_kernel_traitsILi96ELi64ELi128ELi8ES3_EEEEvNS_16Flash_bwd_paramsE
        .type           _ZN5flash25flash_bwd_dot_do_o_kernelILb0E23Flash_bwd_kernel_traitsILi96ELi64ELi128ELi8ELi2ELi4ELi4ELb1ELb0EN7cutlass6half_tE19Flash_kernel_traitsILi96ELi64ELi128ELi8ES3_EEEEvNS_16Flash_bwd_paramsE,@function
        .size           _ZN5flash25flash_bwd_dot_do_o_kernelILb0E23Flash_bwd_kernel_traitsILi96ELi64ELi128ELi8ELi2ELi4ELi4ELb1ELb0EN7cutlass6half_tE19Flash_kernel_traitsILi96ELi64ELi128ELi8ES3_EEEEvNS_16Flash_bwd_paramsE,(.L_x_888 - _ZN5flash25flash_bwd_dot_do_o_kernelILb0E23Flash_bwd_kernel_traitsILi96ELi64ELi128ELi8ELi2ELi4ELi4ELb1ELb0EN7cutlass6half_tE19Flash_kernel_traitsILi96ELi64ELi128ELi8ES3_EEEEvNS_16Flash_bwd_paramsE)
        .other          _ZN5flash25flash_bwd_dot_do_o_kernelILb0E23Flash_bwd_kernel_traitsILi96ELi64ELi128ELi8ELi2ELi4ELi4ELb1ELb0EN7cutlass6half_tE19Flash_kernel_traitsILi96ELi64ELi128ELi8ES3_EEEEvNS_16Flash_bwd_paramsE,@"STO_CUDA_ENTRY STV_DEFAULT"
_ZN5flash25flash_bwd_dot_do_o_kernelILb0E23Flash_bwd_kernel_traitsILi96ELi64ELi128ELi8ELi2ELi4ELi4ELb1ELb0EN7cutlass6half_tE19Flash_kernel_traitsILi96ELi64ELi128ELi8ES3_EEEEvNS_16Flash_bwd_paramsE:
.text._ZN5flash25flash_bwd_dot_do_o_kernelILb0E23Flash_bwd_kernel_traitsILi96ELi64ELi128ELi8ELi2ELi4ELi4ELb1ELb0EN7cutlass6half_tE19Flash_kernel_traitsILi96ELi64ELi128ELi8ES3_EEEEvNS_16Flash_bwd_paramsE:
[----:B------:R-:W-:Y:S01]  /*0000*/  LDC R1, c[0x0][0x37c] ;  /* 0x0000df00ff017b82 */ /* 0x000fe20000000800 */
[----:B------:R-:W0:Y:S01]  /*0010*/  S2R R7, SR_CTAID.Y ;  /* 0x0000000000077919 */ /* 0x000e220000002600 */
[----:B------:R-:W1:Y:S06]  /*0020*/  LDCU.64 UR4, c[0x0][0x460] ;  /* 0x00008c00ff0477ac */ /* 0x000e6c0008000a00 */
[----:B------:R-:W0:Y:S01]  /*0030*/  LDC.64 R2, c[0x0][0x460] ;  /* 0x00011800ff027b82 */ /* 0x000e220000000a00 */
[----:B------:R-:W-:Y:S01]  /*0040*/  MOV R9, 0xffffffff ;  /* 0xffffffff00097802 */ /* 0x000fe20000000f00 */
[----:B------:R-:W2:Y:S01]  /*0050*/  LDCU.64 UR6, c[0x0][0x358] ;  /* 0x00006b00ff0677ac */ /* 0x000ea20008000a00 */
[----:B-1----:R-:W-:-:S02]  /*0060*/  ISETP.NE.U32.AND P0, PT, RZ, UR4, PT ;  /* 0x00000004ff007c0c */ /* 0x002fc4000bf05070 */
[----:B------:R-:W-:Y:S02]  /*0070*/  ISETP.NE.U32.AND P1, PT, RZ, UR4, PT ;  /* 0x00000004ff007c0c */ /* 0x000fe4000bf25070 */
[----:B------:R-:W-:Y:S02]  /*0080*/  ISETP.NE.AND.EX P0, PT, RZ, UR5, PT, P0 ;  /* 0x00000005ff007c0c */ /* 0x000fe4000bf05300 */
[----:B------:R-:W-:Y:S01]  /*0090*/  ISETP.NE.AND.EX P1, PT, RZ, UR5, PT, P1 ;  /* 0x00000005ff007c0c */ /* 0x000fe2000bf25310 */
[----:B0-----:R-:W-:-:S10]  /*00a0*/  IMAD.WIDE.U32 R2, R7, 0x4, R2 ;  /* 0x0000000407027825 */ /* 0x001fd400078e0002 */
[----:B--2---:R-:W2:Y:S04]  /*00b0*/  @P0 LDG.E R9, desc[UR6][R2.64] ;  /* 0x0000000602090981 */ /* 0x004ea8000c1e1900 */
[----:B------:R-:W2:Y:S01]  /*00c0*/  @P1 LDG.E R0, desc[UR6][R2.64+0x4] ;  /* 0x0000040602001981 */ /* 0x000ea2000c1e1900 */
[----:B------:R-:W0:Y:S08]  /*00d0*/  S2UR UR4, SR_CTAID.X ;  /* 0x00000000000479c3 */ /* 0x000e300000002500 */
[----:B------:R-:W1:Y:S01]  /*00e0*/  @!P1 LDC R6, c[0x0][0x434] ;  /* 0x00010d00ff069b82 */ /* 0x000e620000000800 */
[----:B0-----:R-:W-:Y:S01]  /*00f0*/  USHF.L.U32 UR4, UR4, 0x6, URZ ;  /* 0x0000000604047899 */ /* 0x001fe200080006ff */
[----:B--2---:R-:W-:-:S05]  /*0100*/  @P1 IADD3 R6, PT, PT, R0, -R9, RZ ;  /* 0x8000000900061210 */ /* 0x004fca0007ffe0ff */
[----:B-1----:R-:W-:-:S13]  /*0110*/  ISETP.GT.AND P0, PT, R6, UR4, PT ;  /* 0x0000000406007c0c */ /* 0x002fda000bf04270 */
[----:B------:R-:W-:Y:S05]  /*0120*/  @!P0 EXIT ;  /* 0x000000000000894d */ /* 0x000fea0003800000 */
[----:B------:R-:W-:Y:S01]  /*0130*/  ISETP.NE.AND P0, PT, R9, -0x1, PT ;  /* 0xffffffff0900780c */ /* 0x000fe20003f05270 */
[----:B------:R-:W0:Y:S01]  /*0140*/  LDCU.U8 UR8, c[0x0][0x548] ;  /* 0x0000a900ff0877ac */ /* 0x000e220008000000 */
[----:B------:R-:W1:Y:S11]  /*0150*/  S2UR UR5, SR_CTAID.Z ;  /* 0x00000000000579c3 */ /* 0x000e760000002700 */
[----:B------:R-:W2:Y:S01]  /*0160*/  @!P0 LDC.64 R10, c[0x0][0x588] ;  /* 0x00016200ff0a8b82 */ /* 0x000ea20000000a00 */
[----:B0-----:R-:W-:-:S07]  /*0170*/  UISETP.NE.AND UP0, UPT, UR8, URZ, UPT ;  /* 0x000000ff0800728c */ /* 0x001fce000bf05270 */
[----:B------:R-:W0:Y:S08]  /*0180*/  @!P0 LDC.64 R14, c[0x0][0x400] ;  /* 0x00010000ff0e8b82 */ /* 0x000e300000000a00 */
[----:B------:R-:W3:Y:S08]  /*0190*/  @P0 LDC.64 R12, c[0x0][0x590] ;  /* 0x00016400ff0c0b82 */ /* 0x000ef00000000a00 */
[----:B------:R-:W4:Y:S01]  /*01a0*/  @P0 LDC.64 R16, c[0x0][0x408] ;  /* 0x00010200ff100b82 */ /* 0x000f220000000a00 */
[----:B--2---:R-:W-:-:S04]  /*01b0*/  @!P0 IMAD.WIDE.U32 R2, R7, R10, RZ ;  /* 0x0000000a07028225 */ /* 0x004fc800078e00ff */
[C---:B------:R-:W-:Y:S01]  /*01c0*/  @!P0 IMAD R22, R7.reuse, R11, R3 ;  /* 0x0000000b07168224 */ /* 0x040fe200078e0203 */
[----:B------:R-:W-:Y:S01]  /*01d0*/  @!P0 MOV R23, R2 ;  /* 0x0000000200178202 */ /* 0x000fe20000000f00 */
[----:B0-----:R-:W-:-:S04]  /*01e0*/  @!P0 IMAD.WIDE.U32 R4, R7, R14, RZ ;  /* 0x0000000e07048225 */ /* 0x001fc800078e00ff */
[----:B------:R-:W-:Y:S01]  /*01f0*/  @!P0 IMAD R32, R7, R15, R5 ;  /* 0x0000000f07208224 */ /* 0x000fe200078e0205 */
[----:B------:R-:W-:Y:S01]  /*0200*/  @!P0 MOV R33, R4 ;  /* 0x0000000400218202 */ /* 0x000fe20000000f00 */
[----:B---3--:R-:W-:-:S04]  /*0210*/  @P0 IMAD.WIDE.U32 R2, R9, R12, RZ ;  /* 0x0000000c09020225 */ /* 0x008fc800078e00ff */
[C---:B------:R-:W-:Y:S01]  /*0220*/  @P0 IMAD R22, R9.reuse, R13, R3 ;  /* 0x0000000d09160224 */ /* 0x040fe200078e0203 */
[----:B------:R-:W-:Y:S01]  /*0230*/  @P0 MOV R23, R2 ;  /* 0x0000000200170202 */ /* 0x000fe20000000f00 */
[----:B----4-:R-:W-:-:S04]  /*0240*/  @P0 IMAD.WIDE.U32 R4, R9, R16, RZ ;  /* 0x0000001009040225 */ /* 0x010fc800078e00ff */
[----:B------:R-:W-:Y:S01]  /*0250*/  @P0 IMAD R32, R9, R17, R5 ;  /* 0x0000001109200224 */ /* 0x000fe200078e0205 */
[----:B------:R-:W-:Y:S01]  /*0260*/  @P0 MOV R33, R4 ;  /* 0x0000000400210202 */ /* 0x000fe20000000f00 */
[----:B-1----:R-:W-:Y:S06]  /*0270*/  BRA.U !UP0, `(.L_x_506) ;  /* 0x0000000108247547 */ /* 0x002fec000b800000 */
[----:B------:R-:W0:Y:S01]  /*0280*/  LDC R2, c[0x0][0x444] ;  /* 0x00011100ff027b82 */ /* 0x000e220000000800 */
[----:B------:R-:W-:-:S07]  /*0290*/  ISETP.NE.AND P0, PT, R9, -0x1, PT ;  /* 0xffffffff0900780c */ /* 0x000fce0003f05270 */
[----:B------:R-:W1:Y:S08]  /*02a0*/  LDC R0, c[0x0][0x430] ;  /* 0x00010c00ff007b82 */ /* 0x000e700000000800 */
[----:B------:R-:W1:Y:S01]  /*02b0*/  LDC R3, c[0x0][0x454] ;  /* 0x00011500ff037b82 */ /* 0x000e620000000800 */
[----:B0-----:R-:W-:Y:S01]  /*02c0*/  @!P0 IMAD R9, R7, R2, RZ ;  /* 0x0000000207098224 */ /* 0x001fe200078e02ff */
[----:B-1----:R-:W-:-:S04]  /*02d0*/  LEA R0, R0, R3, 0x7 ;  /* 0x0000000300007211 */ /* 0x002fc800078e38ff */
[----:B------:R-:W-:-:S05]  /*02e0*/  LEA R3, R7, R9, 0x7 ;  /* 0x0000000907037211 */ /* 0x000fca00078e38ff */
[----:B------:R-:W-:Y:S01]  /*02f0*/  IMAD R3, R0, UR5, R3 ;  /* 0x0000000500037c24 */ /* 0x000fe2000f8e0203 */
[----:B------:R-:W-:Y:S06]  /*0300*/  BRA `(.L_x_507) ;  /* 0x0000000000107947 */ /* 0x000fec0003800000 */
.L_x_506:
[----:B------:R-:W0:Y:S08]  /*0310*/  LDC R0, c[0x0][0x3e0] ;  /* 0x0000f800ff007b82 */ /* 0x000e300000000800 */
[----:B------:R-:W1:Y:S01]  /*0320*/  LDC R2, c[0x0][0x444] ;  /* 0x00011100ff027b82 */ /* 0x000e620000000800 */
[----:B0-----:R-:W-:-:S04]  /*0330*/  IMAD R3, R7, R0, UR5 ;  /* 0x0000000507037e24 */ /* 0x001fc8000f8e0200 */
[----:B-1----:R-:W-:-:S07]  /*0340*/  IMAD R3, R3, R2, RZ ;  /* 0x0000000203037224 */ /* 0x002fce00078e02ff */
.L_x_507:
[----:B------:R-:W0:Y:S01]  /*0350*/  S2R R0, SR_TID.X ;  /* 0x0000000000007919 */ /* 0x000e220000002100 */
[----:B------:R-:W-:Y:S01]  /*0360*/  IADD3 R5, PT, PT, R6, -UR4, RZ ;  /* 0x8000000406057c10 */ /* 0x000fe2000fffe0ff */
[----:B------:R-:W-:Y:S01]  /*0370*/  BSSY.RECONVERGENT B0, `(.L_x_508) ;  /* 0x0000024000007945 */ /* 0x000fe20003800200 */
[----:B------:R-:W-:Y:S02]  /*0380*/  IADD3 R3, PT, PT, R3, UR4, RZ ;  /* 0x0000000403037c10 */ /* 0x000fe4000fffe0ff */
[----:B------:R-:W-:Y:S02]  /*0390*/  CS2R R6, SRZ ;  /* 0x0000000000067805 */ /* 0x000fe4000001ff00 */
[----:B------:R-:W-:Y:S02]  /*03a0*/  CS2R R10, SRZ ;  /* 0x00000000000a7805 */ /* 0x000fe4000001ff00 */
[----:B------:R-:W-:Y:S02]  /*03b0*/  CS2R R8, SRZ ;  /* 0x0000000000087805 */ /* 0x000fe4000001ff00 */
[----:B------:R-:W-:-:S02]  /*03c0*/  CS2R R14, SRZ ;  /* 0x00000000000e7805 */ /* 0x000fc4000001ff00 */
[----:B------:R-:W-:Y:S02]  /*03d0*/  CS2R R12, SRZ ;  /* 0x00000000000c7805 */ /* 0x000fe4000001ff00 */
[----:B0-----:R-:W-:Y:S02]  /*03e0*/  SHF.R.U32.HI R2, RZ, 0x2, R0 ;  /* 0x00000002ff027819 */ /* 0x001fe40000011600 */
[----:B------:R-:W-:Y:S02]  /*03f0*/  SHF.L.U32 R30, R0, 0x3, RZ ;  /* 0x00000003001e7819 */ /* 0x000fe400000006ff */
[----:B------:R-:W-:Y:S02]  /*0400*/  ISETP.GE.AND P0, PT, R2, R5, PT ;  /* 0x000000050200720c */ /* 0x000fe40003f06270 */
[----:B------:R-:W-:Y:S02]  /*0410*/  CS2R R4, SRZ ;  /* 0x0000000000047805 */ /* 0x000fe4000001ff00 */
[----:B------:R-:W-:-:S04]  /*0420*/  LOP3.LUT R30, R30, 0x18, RZ, 0xc0, !PT ;  /* 0x000000181e1e7812 */ /* 0x000fc800078ec0ff */
[C---:B------:R-:W-:Y:S02]  /*0430*/  LOP3.LUT R34, R30.reuse, 0x20, RZ, 0xfc, !PT ;  /* 0x000000201e227812 */ /* 0x040fe400078efcff */
[----:B------:R-:W-:-:S03]  /*0440*/  LOP3.LUT R35, R30, 0x40, RZ, 0xfc, !PT ;  /* 0x000000401e237812 */ /* 0x000fc600078efcff */
[----:B------:R-:W-:Y:S05]  /*0450*/  @P0 BRA `(.L_x_509) ;  /* 0x0000000000540947 */ /* 0x000fea0003800000 */
[----:B------:R-:W0:Y:S01]  /*0460*/  LDC.64 R16, c[0x0][0x590] ;  /* 0x00016400ff107b82 */ /* 0x000e220000000a00 */
[----:B------:R-:W-:Y:S01]  /*0470*/  HFMA2 R31, -RZ, RZ, 0, 0 ;  /* 0x00000000ff1f7431 */ /* 0x000fe200000001ff */
[----:B------:R-:W1:Y:S01]  /*0480*/  LDCU UR8, c[0x0][0x440] ;  /* 0x00008800ff0877ac */ /* 0x000e620008000800 */
[----:B------:R-:W2:Y:S05]  /*0490*/  LDCU.64 UR10, c[0x0][0x550] ;  /* 0x0000aa00ff0a77ac */ /* 0x000eaa0008000a00 */
[----:B------:R-:W3:Y:S01]  /*04a0*/  LDC.64 R18, c[0x0][0x598] ;  /* 0x00016600ff127b82 */ /* 0x000ee20000000a00 */
[----:B-1----:R-:W-:Y:S02]  /*04b0*/  ISETP.GE.AND P2, PT, R34, UR8, PT ;  /* 0x0000000822007c0c */ /* 0x002fe4000bf46270 */
[----:B------:R-:W-:Y:S01]  /*04c0*/  ISETP.GE.AND P3, PT, R35, UR8, PT ;  /* 0x0000000823007c0c */ /* 0x000fe2000bf66270 */
[----:B0-----:R-:W-:-:S04]  /*04d0*/  IMAD.WIDE.U32 R20, R16, UR4, R30 ;  /* 0x0000000410147c25 */ /* 0x001fc8000f8e001e */
[----:B------:R-:W-:Y:S01]  /*04e0*/  IMAD R21, R17, UR4, R21 ;  /* 0x0000000411157c24 */ /* 0x000fe2000f8e0215 */
[----:B------:R-:W-:-:S04]  /*04f0*/  IADD3 R20, P1, PT, R23, R20, RZ ;  /* 0x0000001417147210 */ /* 0x000fc80007f3e0ff */
[----:B------:R-:W-:Y:S02]  /*0500*/  IADD3.X R21, PT, PT, R22, R21, RZ, P1, !PT ;  /* 0x0000001516157210 */ /* 0x000fe40000ffe4ff */
[----:B------:R-:W-:Y:S01]  /*0510*/  ISETP.GE.AND P1, PT, R30, UR8, PT ;  /* 0x000000081e007c0c */ /* 0x000fe2000bf26270 */
[----:B---3--:R-:W-:-:S04]  /*0520*/  IMAD.WIDE.U32 R20, R18, UR5, R20 ;  /* 0x0000000512147c25 */ /* 0x008fc8000f8e0014 */
[----:B------:R-:W-:Y:S02]  /*0530*/  IMAD R21, R19, UR5, R21 ;  /* 0x0000000513157c24 */ /* 0x000fe4000f8e0215 */
[----:B------:R-:W-:-:S04]  /*0540*/  IMAD.WIDE.U32 R18, R2, R16, R20 ;  /* 0x0000001002127225 */ /* 0x000fc800078e0014 */
[----:B------:R-:W-:Y:S01]  /*0550*/  IMAD R17, R2, R17, R19 ;  /* 0x0000001102117224 */ /* 0x000fe200078e0213 */
[----:B--2---:R-:W-:-:S04]  /*0560*/  LEA R16, P4, R18, UR10, 0x1 ;  /* 0x0000000a12107c11 */ /* 0x004fc8000f8808ff */
[----:B------:R-:W-:-:S05]  /*0570*/  LEA.HI.X R17, R18, UR11, R17, 0x1, P4 ;  /* 0x0000000b12117c11 */ /* 0x000fca000a0f0c11 */
[----:B------:R0:W5:Y:S04]  /*0580*/  @!P1 LDG.E.128 R12, desc[UR6][R16.64] ;  /* 0x00000006100c9981 */ /* 0x000168000c1e1d00 */
[----:B------:R0:W5:Y:S04]  /*0590*/  @!P2 LDG.E.128 R8, desc[UR6][R16.64+0x40] ;  /* 0x000040061008a981 */ /* 0x000168000c1e1d00 */
[----:B------:R0:W5:Y:S02]  /*05a0*/  @!P3 LDG.E.128 R4, desc[UR6][R16.64+0x80] ;  /* 0x000080061004b981 */ /* 0x000164000c1e1d00 */
.L_x_509:
[----:B------:R-:W-:Y:S05]  /*05b0*/  BSYNC.RECONVERGENT B0 ;  /* 0x0000000000007941 */ /* 0x000fea0003800200 */
.L_x_508:
[----:B------:R-:W-:Y:S01]  /*05c0*/  BSSY.RECONVERGENT B0, `(.L_x_510) ;  /* 0x000001d000007945 */ /* 0x000fe20003800200 */
[----:B------:R-:W-:Y:S02]  /*05d0*/  CS2R R18, SRZ ;  /* 0x0000000000127805 */ /* 0x000fe4000001ff00 */
[----:B0-----:R-:W-:Y:S02]  /*05e0*/  CS2R R16, SRZ ;  /* 0x0000000000107805 */ /* 0x001fe4000001ff00 */
[----:B------:R-:W-:Y:S02]  /*05f0*/  CS2R R22, SRZ ;  /* 0x0000000000167805 */ /* 0x000fe4000001ff00 */
[----:B------:R-:W-:Y:S02]  /*0600*/  CS2R R20, SRZ ;  /* 0x0000000000147805 */ /* 0x000fe4000001ff00 */
[----:B------:R-:W-:Y:S02]  /*0610*/  CS2R R26, SRZ ;  /* 0x00000000001a7805 */ /* 0x000fe4000001ff00 */
[----:B------:R-:W-:Y:S01]  /*0620*/  CS2R R24, SRZ ;  /* 0x0000000000187805 */ /* 0x000fe2000001ff00 */
[----:B------:R-:W-:Y:S06]  /*0630*/  @P0 BRA `(.L_x_511) ;  /* 0x0000000000540947 */ /* 0x000fec0003800000 */
[----:B------:R-:W0:Y:S01]  /*0640*/  LDC.64 R28, c[0x0][0x408] ;  /* 0x00010200ff1c7b82 */ /* 0x000e220000000a00 */
[----:B------:R-:W1:Y:S01]  /*0650*/  LDCU UR10, c[0x0][0x440] ;  /* 0x00008800ff0a77ac */ /* 0x000e620008000800 */
[----:B------:R-:W-:Y:S01]  /*0660*/  MOV R31, RZ ;  /* 0x000000ff001f7202 */ /* 0x000fe20000000f00 */
[----:B------:R-:W2:Y:S01]  /*0670*/  LDCU.64 UR8, c[0x0][0x3f0] ;  /* 0x00007e00ff0877ac */ /* 0x000ea20008000a00 */
[----:B-1----:R-:W-:Y:S02]  /*0680*/  ISETP.GE.AND P1, PT, R30, UR10, PT ;  /* 0x0000000a1e007c0c */ /* 0x002fe4000bf26270 */
[----:B------:R-:W-:Y:S02]  /*0690*/  ISETP.GE.AND P2, PT, R34, UR10, PT ;  /* 0x0000000a22007c0c */ /* 0x000fe4000bf46270 */
[----:B------:R-:W-:Y:S01]  /*06a0*/  ISETP.GE.AND P3, PT, R35, UR10, PT ;  /* 0x0000000a23007c0c */ /* 0x000fe2000bf66270 */
[----:B0-----:R-:W-:-:S04]  /*06b0*/  IMAD.WIDE.U32 R30, R28, UR4, R30 ;  /* 0x000000041c1e7c25 */ /* 0x001fc8000f8e001e */
[----:B------:R-:W-:Y:S01]  /*06c0*/  IMAD R31, R29, UR4, R31 ;  /* 0x000000041d1f7c24 */ /* 0x000fe2000f8e021f */
[----:B------:R-:W-:-:S04]  /*06d0*/  IADD3 R30, P0, PT, R33, R30, RZ ;  /* 0x0000001e211e7210 */ /* 0x000fc80007f1e0ff */
[----:B------:R-:W-:Y:S02]  /*06e0*/  IADD3.X R31, PT, PT, R32, R31, RZ, P0, !PT ;  /* 0x0000001f201f7210 */ /* 0x000fe400007fe4ff */
[----:B------:R-:W0:Y:S02]  /*06f0*/  LDC.64 R32, c[0x0][0x410] ;  /* 0x00010400ff207b82 */ /* 0x000e240000000a00 */
[----:B0-----:R-:W-:-:S04]  /*0700*/  IMAD.WIDE.U32 R30, R32, UR5, R30 ;  /* 0x00000005201e7c25 */ /* 0x001fc8000f8e001e */
        /* <DEDUP_REMOVED lines=8> */
.L_x_511:
[----:B------:R-:W-:Y:S05]  /*0790*/  BSYNC.RECONVERGENT B0 ;  /* 0x0000000000007941 */ /* 0x000fea0003800200 */
.L_x_510:
[----:B0----5:R-:W-:Y:S01]  /*07a0*/  HADD2.F32 R28, -RZ, R12.H1_H1 ;  /* 0x3000000cff1c7230 */ /* 0x021fe20000004100 */
[----:B------:R-:W0:Y:S01]  /*07b0*/  LDCU UR8, c[0x0][0x4f4] ;  /* 0x00009e80ff0877ac */ /* 0x000e220008000800 */
[----:B------:R-:W-:Y:S01]  /*07c0*/  HADD2.F32 R31, -RZ, R24.H1_H1 ;  /* 0x30000018ff1f7230 */ /* 0x000fe20000004100 */
[----:B------:R-:W-:Y:S01]  /*07d0*/  LOP3.LUT P0, RZ, R0, 0x3, RZ, 0xc0, !PT ;  /* 0x0000000300ff7812 */ /* 0x000fe2000780c0ff */
[----:B------:R-:W-:Y:S02]  /*07e0*/  HADD2.F32 R12, -RZ, R12.H0_H0 ;  /* 0x2000000cff0c7230 */ /* 0x000fe40000004100 */
[----:B------:R-:W-:Y:S02]  /*07f0*/  HADD2.F32 R29, -RZ, R24.H0_H0 ;  /* 0x20000018ff1d7230 */ /* 0x000fe40000004100 */
[----:B------:R-:W-:Y:S01]  /*0800*/  FMUL.FTZ R33, R28, R31 ;  /* 0x0000001f1c217220 */ /* 0x000fe20000410000 */
[----:B------:R-:W-:Y:S02]  /*0810*/  HADD2.F32 R24, -RZ, R13.H0_H0 ;  /* 0x2000000dff187230 */ /* 0x000fe40000004100 */
[----:B------:R-:W-:-:S02]  /*0820*/  HADD2.F32 R31, -RZ, R25.H0_H0 ;  /* 0x20000019ff1f7230 */ /* 0x000fc40000004100 */
[----:B------:R-:W-:Y:S01]  /*0830*/  FFMA.FTZ R29, R12, R29, R33 ;  /* 0x0000001d0c1d7223 */ /* 0x000fe20000010021 */
[----:B------:R-:W-:Y:S02]  /*0840*/  HADD2.F32 R13, -RZ, R13.H1_H1 ;  /* 0x3000000dff0d7230 */ /* 0x000fe40000004100 */
[----:B------:R-:W-:Y:S02]  /*0850*/  HADD2.F32 R28, -RZ, R25.H1_H1 ;  /* 0x30000019ff1c7230 */ /* 0x000fe40000004100 */
[----:B------:R-:W-:Y:S01]  /*0860*/  FFMA.FTZ R24, R24, R31, R29 ;  /* 0x0000001f18187223 */ /* 0x000fe2000001001d */
[----:B------:R-:W-:Y:S02]  /*0870*/  HADD2.F32 R12, -RZ, R14.H0_H0 ;  /* 0x2000000eff0c7230 */ /* 0x000fe40000004100 */
[----:B------:R-:W-:Y:S02]  /*0880*/  HADD2.F32 R25, -RZ, R26.H0_H0 ;  /* 0x2000001aff197230 */ /* 0x000fe40000004100 */
[----:B------:R-:W-:Y:S01]  /*0890*/  FFMA.FTZ R29, R13, R28, R24 ;  /* 0x0000001c0d1d7223 */ /* 0x000fe20000010018 */
[----:B------:R-:W-:-:S02]  /*08a0*/  HADD2.F32 R14, -RZ, R14.H1_H1 ;  /* 0x3000000eff0e7230 */ /* 0x000fc40000004100 */
[----:B------:R-:W-:Y:S02]  /*08b0*/  HADD2.F32 R13, -RZ, R26.H1_H1 ;  /* 0x3000001aff0d7230 */ /* 0x000fe40000004100 */
[----:B------:R-:W-:Y:S01]  /*08c0*/  FFMA.FTZ R29, R12, R25, R29 ;  /* 0x000000190c1d7223 */ /* 0x000fe2000001001d */
[----:B------:R-:W-:Y:S02]  /*08d0*/  HADD2.F32 R12, -RZ, R15.H0_H0 ;  /* 0x2000000fff0c7230 */ /* 0x000fe40000004100 */
[----:B------:R-:W-:Y:S02]  /*08e0*/  HADD2.F32 R25, -RZ, R27.H0_H0 ;  /* 0x2000001bff197230 */ /* 0x000fe40000004100 */
[----:B------:R-:W-:Y:S01]  /*08f0*/  FFMA.FTZ R13, R14, R13, R29 ;  /* 0x0000000d0e0d7223 */ /* 0x000fe2000001001d */
[----:B------:R-:W-:Y:S02]  /*0900*/  HADD2.F32 R15, -RZ, R15.H1_H1 ;  /* 0x3000000fff0f7230 */ /* 0x000fe40000004100 */
[----:B------:R-:W-:-:S02]  /*0910*/  HADD2.F32 R14, -RZ, R27.H1_H1 ;  /* 0x3000001bff0e7230 */ /* 0x000fc40000004100 */
[----:B------:R-:W-:Y:S01]  /*0920*/  FFMA.FTZ R24, R12, R25, R13 ;  /* 0x000000190c187223 */ /* 0x000fe2000001000d */
[----:B------:R-:W-:Y:S02]  /*0930*/  HADD2.F32 R12, -RZ, R8.H0_H0 ;  /* 0x20000008ff0c7230 */ /* 0x000fe40000004100 */
[----:B------:R-:W-:Y:S02]  /*0940*/  HADD2.F32 R13, -RZ, R20.H0_H0 ;  /* 0x20000014ff0d7230 */ /* 0x000fe40000004100 */
[----:B------:R-:W-:Y:S01]  /*0950*/  FFMA.FTZ R25, R15, R14, R24 ;  /* 0x0000000e0f197223 */ /* 0x000fe20000010018 */
[----:B------:R-:W-:Y:S02]  /*0960*/  HADD2.F32 R8, -RZ, R8.H1_H1 ;  /* 0x30000008ff087230 */ /* 0x000fe40000004100 */
[----:B------:R-:W-:Y:S02]  /*0970*/  HADD2.F32 R15, -RZ, R20.H1_H1 ;  /* 0x30000014ff0f7230 */ /* 0x000fe40000004100 */
[----:B------:R-:W-:Y:S01]  /*0980*/  FFMA.FTZ R25, R12, R13, R25 ;  /* 0x0000000d0c197223 */ /* 0x000fe20000010019 */
[----:B------:R-:W-:-:S02]  /*0990*/  HADD2.F32 R12, -RZ, R9.H0_H0 ;  /* 0x20000009ff0c7230 */ /* 0x000fc40000004100 */
[----:B------:R-:W-:Y:S02]  /*09a0*/  HADD2.F32 R13, -RZ, R21.H0_H0 ;  /* 0x20000015ff0d7230 */ /* 0x000fe40000004100 */
[----:B------:R-:W-:Y:S01]  /*09b0*/  FFMA.FTZ R15, R8, R15, R25 ;  /* 0x0000000f080f7223 */ /* 0x000fe20000010019 */
[----:B------:R-:W-:Y:S02]  /*09c0*/  HADD2.F32 R9, -RZ, R9.H1_H1 ;  /* 0x30000009ff097230 */ /* 0x000fe40000004100 */
[----:B------:R-:W-:Y:S02]  /*09d0*/  HADD2.F32 R14, -RZ, R21.H1_H1 ;  /* 0x30000015ff0e7230 */ /* 0x000fe40000004100 */
[----:B------:R-:W-:Y:S01]  /*09e0*/  FFMA.FTZ R12, R12, R13, R15 ;  /* 0x0000000d0c0c7223 */ /* 0x000fe2000001000f */
        /* <DEDUP_REMOVED lines=35> */
[----:B------:R-:W-:-:S04]  /*0c20*/  FFMA.FTZ R4, R4, R9, R5 ;  /* 0x0000000904047223 */ /* 0x000fc80000010005 */
[----:B------:R-:W-:-:S05]  /*0c30*/  FFMA.FTZ R4, R7, R6, R4 ;  /* 0x0000000607047223 */ /* 0x000fca0000010004 */
[----:B------:R-:W1:Y:S02]  /*0c40*/  SHFL.BFLY PT, R5, R4, 0x2, 0x1f ;  /* 0x0c401f0004057f89 */ /* 0x000e6400000e0000 */
[----:B-1----:R-:W-:-:S05]  /*0c50*/  FADD.FTZ R5, R4, R5 ;  /* 0x0000000504057221 */ /* 0x002fca0000010000 */
[----:B------:R-:W1:Y:S02]  /*0c60*/  SHFL.BFLY PT, R6, R5, 0x1, 0x1f ;  /* 0x0c201f0005067f89 */ /* 0x000e6400000e0000 */
[----:B-1----:R-:W-:-:S04]  /*0c70*/  FADD.FTZ R6, R5, R6 ;  /* 0x0000000605067221 */ /* 0x002fc80000010000 */
[----:B0-----:R-:W-:Y:S01]  /*0c80*/  FMUL.FTZ R7, R6, UR8 ;  /* 0x0000000806077c20 */ /* 0x001fe20008410000 */
[----:B------:R-:W-:Y:S06]  /*0c90*/  @P0 EXIT ;  /* 0x000000000000094d */ /* 0x000fec0003800000 */
[----:B------:R-:W0:Y:S01]  /*0ca0*/  LDCU.64 UR4, c[0x0][0x5e8] ;  /* 0x0000bd00ff0477ac */ /* 0x000e220008000a00 */
[----:B------:R-:W-:-:S04]  /*0cb0*/  IADD3 R0, P0, PT, R3, R2, RZ ;  /* 0x0000000203007210 */ /* 0x000fc80007f1e0ff */
[----:B------:R-:W-:Y:S02]  /*0cc0*/  LEA.HI.X.SX32 R3, R3, RZ, 0x1, P0 ;  /* 0x000000ff03037211 */ /* 0x000fe400000f0eff */
[----:B0-----:R-:W-:-:S04]  /*0cd0*/  LEA R2, P0, R0, UR4, 0x2 ;  /* 0x0000000400027c11 */ /* 0x001fc8000f8010ff */
[----:B------:R-:W-:-:S05]  /*0ce0*/  LEA.HI.X R3, R0, UR5, R3, 0x2, P0 ;  /* 0x0000000500037c11 */ /* 0x000fca00080f1403 */
[----:B------:R-:W-:Y:S01]  /*0cf0*/  STG.E desc[UR6][R2.64], R7 ;  /* 0x0000000702007986 */ /* 0x000fe2000c101906 */
[----:B------:R-:W-:Y:S05]  /*0d00*/  EXIT ;  /* 0x000000000000794d */ /* 0x000fea0003800000 */
.L_x_512:
        /* <DEDUP_REMOVED lines=15> */
.L_x_888:


//--------------------- .text._ZN5flash25flash_bwd_dot_do_o_kernelILb1E23Flash_bwd_kernel_traitsILi96ELi64ELi128ELi8ELi2ELi4ELi4ELb1ELb0EN7cutlass6half_tE19Flash_kernel_traitsILi96ELi64ELi128ELi8ES3_EEEEvNS_16Flash_bwd_paramsE --------------------------
	.section	.text._ZN5flash25flash_bwd_dot_do_o_kernelILb1E23Flash_bwd_kernel_traitsILi96ELi64ELi128ELi8ELi2ELi4ELi4ELb1ELb0EN7cutlass6half_tE19Flash_kernel_traitsILi96ELi64ELi128ELi8ES3_EEEEvNS_16Flash_bwd_paramsE,"ax",@progbits
	.align	128
        .global         _ZN5flash25flash_bwd_dot_do_o_kernelILb1E23Flash_bwd_kernel_traitsILi96ELi64ELi128ELi8ELi2ELi4ELi4ELb1ELb0EN7cutlass6half_tE19Flash_kernel_traitsILi96ELi64ELi128ELi8ES3_EEEEvNS_16Flash_bwd_paramsE
        .type           _ZN5flash25flash_bwd_dot_do_o_kernelILb1E23Flash_bwd_kernel_traitsILi96ELi64ELi128ELi8ELi2ELi4ELi4ELb1ELb0EN7cutlass6half_tE19Flash_kernel_traitsILi96ELi64ELi128ELi8ES3_EEEEvNS_16Flash_bwd_paramsE,@function
        .size           _ZN5flash25flash_bwd_dot_do_o_kernelILb1E23Flash_bwd_kernel_traitsILi96ELi64ELi128ELi8ELi2ELi4ELi4ELb1ELb0EN7cutlass6half_tE19Flash_kernel_traitsILi96ELi64ELi128ELi8ES3_EEEEvNS_16Flash_bwd_paramsE,(.L_x_889 - _ZN5flash25flash_bwd_dot_do_o_kernelILb1E23Flash_bwd_kernel_traitsILi96ELi64ELi128ELi8ELi2ELi4ELi4ELb1ELb0EN7cutlass6half_tE19Flash_kernel_traitsILi96ELi64ELi128ELi8ES3_EEEEvNS_16Flash_bwd_paramsE)
        .other          _ZN5flash25flash_bwd_dot_do_o_kernelILb1E23Flash_bwd_kernel_traitsILi96ELi64ELi128ELi8ELi2ELi4ELi4ELb1ELb0EN7cutlass6half_tE19Flash_kernel_traitsILi96ELi64ELi128ELi8ES3_EEEEvNS_16Flash_bwd_paramsE,@"STO_CUDA_ENTRY STV_DEFAULT"
_ZN5flash25flash_bwd_dot_do_o_kernelILb1E23Flash_bwd_kernel_traitsILi96ELi64ELi128ELi8ELi2ELi4ELi4ELb1ELb0EN7cutlass6half_tE19Flash_kernel_traitsILi96ELi64ELi128ELi8ES3_EEEEvNS_16Flash_bwd_paramsE:
.text._ZN5flash25flash_bwd_dot_do_o_kernelILb1E23Flash_bwd_kernel_traitsILi96ELi64ELi128ELi8ELi2ELi4ELi4ELb1ELb0EN7cutlass6half_tE19Flash_kernel_traitsILi96ELi64ELi128ELi8ES3_EEEEvNS_16Flash_bwd_paramsE:
[----:B------:R-:W-:Y:S08]  /*0000*/  LDC R1, c[0x0][0x37c] ;  /* 0x0000df00ff017b82 */ /* 0x000ff00000000800 */
[----:B------:R-:W0:Y:S01]  /*0010*/  LDC.64 R2, c[0x0][0x460] ;  /* 0x00011800ff027b82 */ /* 0x000e220000000a00 */
[----:B------:R-:W1:Y:S01]  /*0020*/  S2R R6, SR_CTAID.Y ;  /* 0x0000000000067919 */ /* 0x000e620000002600 */
[----:B------:R-:W2:Y:S01]  /*0030*/  LDCU.64 UR6, c[0x0][0x358] ;  /* 0x00006b00ff0677ac */ /* 0x000ea20008000a00 */
[----:B------:R-:W-:-:S05]  /*0040*/  MOV R7, 0xffffffff ;  /* 0xffffffff00077802 */ /* 0x000fca0000000f00 */
[----:B------:R-:W1:Y:S01]  /*0050*/  LDC.64 R4, c[0x0][0x460] ;  /* 0x00011800ff047b82 */ /* 0x000e620000000a00 */
[C---:B0-----:R-:W-:Y:S02]  /*0060*/  ISETP.NE.U32.AND P0, PT, R2.reuse, RZ, PT ;  /* 0x000000ff0200720c */ /* 0x041fe40003f05070 */
[----:B------:R-:W-:Y:S02]  /*0070*/  ISETP.NE.U32.AND P1, PT, R2, RZ, PT ;  /* 0x000000ff0200720c */ /* 0x000fe40003f25070 */
[C---:B------:R-:W-:Y:S02]  /*0080*/  ISETP.NE.AND.EX P0, PT, R3.reuse, RZ, PT, P0 ;  /* 0x000000ff0300720c */ /* 0x040fe40003f05300 */
[----:B------:R-:W-:Y:S01]  /*0090*/  ISETP.NE.AND.EX P1, PT, R3, RZ, PT, P1 ;  /* 0x000000ff0300720c */ /* 0x000fe20003f25310 */
[----:B-1----:R-:W-:-:S10]  /*00a0*/  IMAD.WIDE.U32 R4, R6, 0x4, R4 ;  /* 0x0000000406047825 */ /* 0x002fd400078e0004 */
[----:B--2---:R-:W2:Y:S04]  /*00b0*/  @P0 LDG.E R7, desc[UR6][R4.64] ;  /* 0x0000000604070981 */ /* 0x004ea8000c1e1900 */
[----:B------:R-:W2:Y:S01]  /*00c0*/  @P1 LDG.E R8, desc[UR6][R4.64+0x4] ;  /* 0x0000040604081981 */ /* 0x000ea2000c1e1900 */
[----:B------:R-:W0:Y:S01]  /*00d0*/  @!P1 LDC R9, c[0x0][0x434] ;  /* 0x00010d00ff099b82 */ /* 0x000e220000000800 */
[----:B------:R-:W1:Y:S02]  /*00e0*/  S2R R0, SR_CTAID.X ;  /* 0x0000000000007919 */ /* 0x000e640000002500 */
[----:B-1----:R-:W-:Y:S02]  /*00f0*/  SHF.L.U32 R2, R0, 0x6, RZ ;  /* 0x0000000600027819 */ /* 0x002fe400000006ff */
[----:B--2---:R-:W-:-:S04]  /*0100*/  @P1 IADD3 R9, PT, PT, R8, -R7, RZ ;  /* 0x8000000708091210 */ /* 0x004fc80007ffe0ff */
[----:B0-----:R-:W-:-:S13]  /*0110*/  ISETP.GT.AND P1, PT, R9, R2, PT ;  /* 0x000000020900720c */ /* 0x001fda0003f24270 */
[----:B------:R-:W-:Y:S05]  /*0120*/  @!P1 EXIT ;  /* 0x000000000000994d */ /* 0x000fea0003800000 */
[----:B------:R-:W-:Y:S01]  /*0130*/  ISETP.NE.AND P1, PT, R7, -0x1, PT ;  /* 0xffffffff0700780c */ /* 0x000fe20003f25270 */
[----:B------:R-:W0:Y:S01]  /*0140*/  LDC R13, c[0x0][0x3e0] ;  /* 0x0000f800ff0d7b82 */ /* 0x000e220000000800 */
[----:B------:R-:W0:Y:S07]  /*0150*/  LDCU UR8, c[0x0][0x44c] ;  /* 0x00008980ff0877ac */ /* 0x000e2e0008000800 */
[----:B------:R-:W1:Y:S08]  /*0160*/  S2UR UR5, SR_CTAID.Z ;  /* 0x00000000000579c3 */ /* 0x000e700000002700 */
[----:B------:R-:W2:Y:S08]  /*0170*/  @!P1 LDC.64 R10, c[0x0][0x588] ;  /* 0x00016200ff0a9b82 */ /* 0x000eb00000000a00 */
[----:B------:R-:W3:Y:S08]  /*0180*/  @P1 LDC.64 R14, c[0x0][0x590] ;  /* 0x00016400ff0e1b82 */ /* 0x000ef00000000a00 */
[----:B------:R-:W4:Y:S08]  /*0190*/  @!P1 LDC.64 R16, c[0x0][0x400] ;  /* 0x00010000ff109b82 */ /* 0x000f300000000a00 */
[----:B------:R-:W5:Y:S01]  /*01a0*/  @P1 LDC.64 R18, c[0x0][0x408] ;  /* 0x00010200ff121b82 */ /* 0x000f620000000a00 */
[----:B--2---:R-:W-:-:S04]  /*01b0*/  @!P1 IMAD.WIDE.U32 R4, R6, R10, RZ ;  /* 0x0000000a06049225 */ /* 0x004fc800078e00ff */
[----:B------:R-:W-:Y:S01]  /*01c0*/  @!P1 IMAD R22, R6, R11, R5 ;  /* 0x0000000b06169224 */ /* 0x000fe200078e0205 */
[----:B------:R-:W-:Y:S01]  /*01d0*/  @!P1 MOV R23, R4 ;  /* 0x0000000400179202 */ /* 0x000fe20000000f00 */
[----:B---3--:R-:W-:-:S04]  /*01e0*/  @P1 IMAD.WIDE.U32 R4, R7, R14, RZ ;  /* 0x0000000e07041225 */ /* 0x008fc800078e00ff */
[----:B------:R-:W-:Y:S01]  /*01f0*/  @P1 IMAD R22, R7, R15, R5 ;  /* 0x0000000f07161224 */ /* 0x000fe200078e0205 */
[----:B------:R-:W-:Y:S01]  /*0200*/  @P1 MOV R23, R4 ;  /* 0x0000000400171202 */ /* 0x000fe20000000f00 */
[----:B0-----:R-:W-:-:S04]  /*0210*/  IMAD.WIDE R4, R13, UR8, RZ ;  /* 0x000000080d047c25 */ /* 0x001fc8000f8e02ff */
[----:B----4-:R-:W-:-:S04]  /*0220*/  @!P1 IMAD.WIDE.U32 R28, R6, R16, RZ ;  /* 0x00000010061c9225 */ /* 0x010fc800078e00ff */
[----:B------:R-:W-:Y:S02]  /*0230*/  @!P1 IMAD R3, R6, R17, R29 ;  /* 0x0000001106039224 */ /* 0x000fe400078e021d */
[----:B-----5:R-:W-:-:S04]  /*0240*/  @P1 IMAD.WIDE.U32 R10, R7, R18, RZ ;  /* 0x00000012070a1225 */ /* 0x020fc800078e00ff */
[----:B------:R-:W-:Y:S01]  /*0250*/  @P1 IMAD R3, R7, R19, R11 ;  /* 0x0000001307031224 */ /* 0x000fe200078e020b */
[----:B------:R-:W-:Y:S01]  /*0260*/  @P1 MOV R28, R10 ;  /* 0x0000000a001c1202 */ /* 0x000fe20000000f00 */
[----:B-1----:R-:W-:Y:S06]  /*0270*/  @P1 BRA `(.L_x_513) ;  /* 0x0000000000441947 */ /* 0x002fec0003800000 */
[----:B------:R-:W0:Y:S02]  /*0280*/  LDCU UR9, c[0x0][0x444] ;  /* 0x00008880ff0977ac */ /* 0x000e240008000800 */
[----:B0-----:R-:W-:Y:S02]  /*0290*/  USHF.R.S32.HI UR4, URZ, 0x1f, UR9 ;  /* 0x0000001fff047899 */ /* 0x001fe40008011409 */
[----:B------:R-:W-:-:S04]  /*02a0*/  IMAD.WIDE.U32 R14, R6, UR9, RZ ;  /* 0x00000009060e7c25 */ /* 0x000fc8000f8e00ff */
[----:B------:R-:W-:Y:S01]  /*02b0*/  IMAD R11, R6, UR4, RZ ;  /* 0x00000004060b7c24 */ /* 0x000fe2000f8e02ff */
[----:B------:R-:W-:-:S04]  /*02c0*/  USHF.R.S32.HI UR4, URZ, 0x1f, UR8 ;  /* 0x0000001fff047899 */ /* 0x000fc80008011408 */
[----:B------:R-:W-:Y:S01]  /*02d0*/  IADD3 R8, PT, PT, R15, R11, RZ ;  /* 0x0000000b0f087210 */ /* 0x000fe20007ffe0ff */
[----:B------:R-:W-:Y:S01]  /*02e0*/  IMAD.WIDE.U32 R10, R14, R13, RZ ;  /* 0x0000000d0e0a7225 */ /* 0x000fe200078e00ff */
[----:B------:R-:W-:-:S03]  /*02f0*/  SHF.R.S32.HI R15, RZ, 0x1f, R13 ;  /* 0x0000001fff0f7819 */ /* 0x000fc6000001140d */
[----:B------:R-:W-:-:S04]  /*0300*/  IMAD R8, R8, R13, RZ ;  /* 0x0000000d08087224 */ /* 0x000fc800078e02ff */
[----:B------:R-:W-:-:S05]  /*0310*/  IMAD R15, R15, R14, R8 ;  /* 0x0000000e0f0f7224 */ /* 0x000fca00078e0208 */
[----:B------:R-:W-:Y:S01]  /*0320*/  IADD3 R8, PT, PT, R11, R15, RZ ;  /* 0x0000000f0b087210 */ /* 0x000fe20007ffe0ff */
[----:B------:R-:W-:-:S04]  /*0330*/  IMAD.WIDE.U32 R14, R10, UR8, RZ ;  /* 0x000000080a0e7c25 */ /* 0x000fc8000f8e00ff */
[----:B------:R-:W-:Y:S01]  /*0340*/  IMAD R11, R8, UR8, RZ ;  /* 0x00000008080b7c24 */ /* 0x000fe2000f8e02ff */
[----:B------:R-:W-:-:S03]  /*0350*/  MOV R12, R14 ;  /* 0x0000000e000c7202 */ /* 0x000fc60000000f00 */
[----:B------:R-:W-:-:S05]  /*0360*/  IMAD R11, R10, UR4, R11 ;  /* 0x000000040a0b7c24 */ /* 0x000fca000f8e020b */
[----:B------:R-:W-:Y:S01]  /*0370*/  IADD3 R8, PT, PT, R15, R11, RZ ;  /* 0x0000000b0f087210 */ /* 0x000fe20007ffe0ff */
[----:B------:R-:W-:Y:S06]  /*0380*/  BRA `(.L_x_514) ;  /* 0x0000000000107947 */ /* 0x000fec0003800000 */
.L_x_513:
[-C--:B------:R-:W-:Y:S02]  /*0390*/  IMAD R15, R5, R7.reuse, RZ ;  /* 0x00000007050f7224 */ /* 0x080fe400078e02ff */
[----:B------:R-:W-:-:S05]  /*03a0*/  IMAD.WIDE.U32 R10, R4, R7, RZ ;  /* 0x00000007040a7225 */ /* 0x000fca00078e00ff */
[----:B------:R-:W-:Y:S02]  /*03b0*/  IADD3 R8, PT, PT, R11, R15, RZ ;  /* 0x0000000f0b087210 */ /* 0x000fe40007ffe0ff */
[----:B------:R-:W-:-:S07]  /*03c0*/  MOV R12, R10 ;  /* 0x0000000a000c7202 */ /* 0x000fce0000000f00 */
.L_x_514:
[----:B------:R-:W0:Y:S01]  /*03d0*/  LDCU.U8 UR4, c[0x0][0x548] ;  /* 0x0000a900ff0477ac */ /* 0x000e220008000000 */
[----:B------:R-:W-:-:S04]  /*03e0*/  SHF.L.U32 R14, R6, 0x7, RZ ;  /* 0x00000007060e7819 */ /* 0x000fc800000006ff */
[----:B------:R-:W-:-:S04]  /*03f0*/  SEL R15, R14, RZ, P0 ;  /* 0x000000ff0e0f7207 */ /* 0x000fc80000000000 */
[----:B------:R-:W-:-:S04]  /*0400*/  IADD3 R15, P0, PT, R2, R15, RZ ;  /* 0x0000000f020f7210 */ /* 0x000fc80007f1e0ff */
[----:B------:R-:W-:Y:S01]  /*0410*/  IADD3.X R11, PT, PT, RZ, RZ, RZ, P0, !PT ;  /* 0x000000ffff0b7210 */ /* 0x000fe200007fe4ff */
[----:B0-----:R-:W-:-:S04]  /*0420*/  UISETP.NE.AND UP0, UPT, UR4, URZ, UPT ;  /* 0x000000ff0400728c */ /* 0x001fc8000bf05270 */
[-C--:B------:R-:W-:Y:S02]  /*0430*/  IMAD R16, R11, R4.reuse, RZ ;  /* 0x000000040b107224 */ /* 0x080fe400078e02ff */
[----:B------:R-:W-:-:S04]  /*0440*/  IMAD.WIDE.U32 R10, R15, R4, RZ ;  /* 0x000000040f0a7225 */ /* 0x000fc800078e00ff */
[----:B------:R-:W-:-:S05]  /*0450*/  IMAD R15, R5, R15, R16 ;  /* 0x0000000f050f7224 */ /* 0x000fca00078e0210 */
[----:B------:R-:W-:Y:S01]  /*0460*/  IADD3 R15, PT, PT, R11, R15, RZ ;  /* 0x0000000f0b0f7210 */ /* 0x000fe20007ffe0ff */
[----:B------:R-:W-:Y:S06]  /*0470*/  BRA.U !UP0, `(.L_x_515) ;  /* 0x0000000108247547 */ /* 0x000fec000b800000 */
[----:B------:R-:W0:Y:S01]  /*0480*/  LDC R5, c[0x0][0x444] ;  /* 0x00011100ff057b82 */ /* 0x000e220000000800 */
[----:B------:R-:W-:-:S07]  /*0490*/  ISETP.NE.AND P0, PT, R7, -0x1, PT ;  /* 0xffffffff0700780c */ /* 0x000fce0003f05270 */
[----:B------:R-:W1:Y:S08]  /*04a0*/  LDC R29, c[0x0][0x430] ;  /* 0x00010c00ff1d7b82 */ /* 0x000e700000000800 */
[----:B------:R-:W1:Y:S01]  /*04b0*/  LDC R4, c[0x0][0x454] ;  /* 0x00011500ff047b82 */ /* 0x000e620000000800 */
[----:B0-----:R-:W-:-:S05]  /*04c0*/  @!P0 IMAD R7, R6, R5, RZ ;  /* 0x0000000506078224 */ /* 0x001fca00078e02ff */
[----:B------:R-:W-:Y:S02]  /*04d0*/  IADD3 R14, PT, PT, R14, R7, RZ ;  /* 0x000000070e0e7210 */ /* 0x000fe40007ffe0ff */
[----:B-1----:R-:W-:-:S05]  /*04e0*/  LEA R29, R29, R4, 0x7 ;  /* 0x000000041d1d7211 */ /* 0x002fca00078e38ff */
[----:B------:R-:W-:Y:S01]  /*04f0*/  IMAD R29, R29, UR5, R14 ;  /* 0x000000051d1d7c24 */ /* 0x000fe2000f8e020e */
[----:B------:R-:W-:Y:S06]  /*0500*/  BRA `(.L_x_516) ;  /* 0x00000000000c7947 */ /* 0x000fec0003800000 */
.L_x_515:
[----:B------:R-:W0:Y:S01]  /*0510*/  LDC R29, c[0x0][0x444] ;  /* 0x00011100ff1d7b82 */ /* 0x000e220000000800 */
[----:B------:R-:W-:-:S04]  /*0520*/  IMAD R6, R6, R13, UR5 ;  /* 0x0000000506067e24 */ /* 0x000fc8000f8e020d */
[----:B0-----:R-:W-:-:S07]  /*0530*/  IMAD R29, R6, R29, RZ ;  /* 0x0000001d061d7224 */ /* 0x001fce00078e02ff */
.L_x_516:
[----:B------:R-:W0:Y:S01]  /*0540*/  S2R R36, SR_TID.X ;  /* 0x0000000000247919 */ /* 0x000e220000002100 */
[----:B------:R-:W-:Y:S02]  /*0550*/  UIMAD UR4, UR5, UR8, URZ ;  /* 0x00000008050472a4 */ /* 0x000fe4000f8e02ff */
[----:B------:R-:W-:Y:S01]  /*0560*/  IMAD R32, R13, UR8, RZ ;  /* 0x000000080d207c24 */ /* 0x000fe2000f8e02ff */
[----:B------:R-:W1:Y:S01]  /*0570*/  LDCU.64 UR10, c[0x0][0x570] ;  /* 0x0000ae00ff0a77ac */ /* 0x000e620008000a00 */
[----:B------:R-:W-:Y:S01]  /*0580*/  BSSY.RECONVERGENT B0, `(.L_x_517) ;  /* 0x000002f000007945 */ /* 0x000fe20003800200 */
[----:B------:R-:W-:Y:S02]  /*0590*/  USHF.R.S32.HI UR8, URZ, 0x1f, UR4 ;  /* 0x0000001fff087899 */ /* 0x000fe40008011404 */
[----:B------:R-:W-:Y:S02]  /*05a0*/  IADD3 R11, P0, P1, R10, UR4, R12 ;  /* 0x000000040a0b7c10 */ /* 0x000fe4000f91e00c */
[----:B------:R-:W-:-:S02]  /*05b0*/  CS2R R12, SRZ ;  /* 0x00000000000c7805 */ /* 0x000fc4000001ff00 */
[----:B------:R-:W-:Y:S02]  /*05c0*/  IADD3.X R7, PT, PT, R15, UR8, R8, P0, P1 ;  /* 0x000000080f077c10 */ /* 0x000fe400087e2408 */
[----:B------:R-:W-:Y:S02]  /*05d0*/  CS2R R14, SRZ ;  /* 0x00000000000e7805 */ /* 0x000fe4000001ff00 */
[----:B------:R-:W-:Y:S02]  /*05e0*/  IADD3 R8, PT, PT, -R2, R9, RZ ;  /* 0x0000000902087210 */ /* 0x000fe40007ffe1ff */
[----:B0-----:R-:W-:Y:S02]  /*05f0*/  SHF.L.U32 R4, R36, 0x2, RZ ;  /* 0x0000000224047819 */ /* 0x001fe400000006ff */
[----:B------:R-:W-:Y:S02]  /*0600*/  SHF.R.U32.HI R5, RZ, 0x3, R36 ;  /* 0x00000003ff057819 */ /* 0x000fe40000011624 */
[----:B------:R-:W-:-:S02]  /*0610*/  LOP3.LUT R4, R4, 0x1c, RZ, 0xc0, !PT ;  /* 0x0000001c04047812 */ /* 0x000fc400078ec0ff */
[----:B------:R-:W-:Y:S02]  /*0620*/  SHF.R.U32.HI R33, RZ, 0x2, R36 ;  /* 0x00000002ff217819 */ /* 0x000fe40000011624 */
[----:B------:R-:W-:Y:S01]  /*0630*/  SHF.L.U32 R36, R36, 0x3, RZ ;  /* 0x0000000324247819 */ /* 0x000fe200000006ff */
[----:B------:R-:W-:-:S03]  /*0640*/  IMAD R4, R32, R5, R4 ;  /* 0x0000000520047224 */ /* 0x000fc600078e0204 */
[----:B------:R-:W-:Y:S02]  /*0650*/  LOP3.LUT R36, R36, 0x18, RZ, 0xc0, !PT ;  /* 0x0000001824247812 */ /* 0x000fe400078ec0ff */
[----:B------:R-:W-:Y:S02]  /*0660*/  IADD3 R5, P0, PT, R4, R11, RZ ;  /* 0x0000000b04057210 */ /* 0x000fe40007f1e0ff */
[----:B------:R-:W-:Y:S02]  /*0670*/  CS2R R10, SRZ ;  /* 0x00000000000a7805 */ /* 0x000fe4000001ff00 */
[----:B------:R-:W-:Y:S02]  /*0680*/  LOP3.LUT R34, R36, 0x20, RZ, 0xfc, !PT ;  /* 0x0000002024227812 */ /* 0x000fe400078efcff */
[----:B------:R-:W-:Y:S02]  /*0690*/  LEA.HI.X.SX32 R6, R4, R7, 0x1, P0 ;  /* 0x0000000704067211 */ /* 0x000fe400000f0eff */
[----:B------:R-:W-:-:S02]  /*06a0*/  ISETP.GE.AND P0, PT, R33, R8, PT ;  /* 0x000000082100720c */ /* 0x000fc40003f06270 */
[----:B------:R-:W-:Y:S02]  /*06b0*/  CS2R R8, SRZ ;  /* 0x0000000000087805 */ /* 0x000fe4000001ff00 */
[C---:B-1----:R-:W-:Y:S02]  /*06c0*/  LEA R30, P1, R5.reuse, UR10, 0x2 ;  /* 0x0000000a051e7c11 */ /* 0x042fe4000f8210ff */
[----:B------:R-:W-:Y:S02]  /*06d0*/  LOP3.LUT R35, R36, 0x40, RZ, 0xfc, !PT ;  /* 0x0000004024237812 */ /* 0x000fe400078efcff */
[----:B------:R-:W-:Y:S02]  /*06e0*/  LEA.HI.X R31, R5, UR11, R6, 0x2, P1 ;  /* 0x0000000b051f7c11 */ /* 0x000fe400088f1406 */
[----:B------:R-:W-:Y:S02]  /*06f0*/  CS2R R4, SRZ ;  /* 0x0000000000047805 */ /* 0x000fe4000001ff00 */
[----:B------:R-:W-:Y:S01]  /*0700*/  CS2R R6, SRZ ;  /* 0x0000000000067805 */ /* 0x000fe2000001ff00 */
[----:B------:R-:W-:Y:S06]  /*0710*/  @P0 BRA `(.L_x_518) ;  /* 0x0000000000540947 */ /* 0x000fec0003800000 */
[----:B------:R-:W0:Y:S01]  /*0720*/  LDC.64 R16, c[0x0][0x590] ;  /* 0x00016400ff107b82 */ /* 0x000e220000000a00 */
[----:B------:R-:W-:Y:S01]  /*0730*/  HFMA2 R37, -RZ, RZ, 0, 0 ;  /* 0x00000000ff257431 */ /* 0x000fe200000001ff */
[----:B------:R-:W1:Y:S01]  /*0740*/  LDCU UR4, c[0x0][0x440] ;  /* 0x00008800ff0477ac */ /* 0x000e620008000800 */
[----:B------:R-:W2:Y:S05]  /*0750*/  LDCU.64 UR8, c[0x0][0x550] ;  /* 0x0000aa00ff0877ac */ /* 0x000eaa0008000a00 */
[----:B------:R-:W3:Y:S01]  /*0760*/  LDC.64 R18, c[0x0][0x598] ;  /* 0x00016600ff127b82 */ /* 0x000ee20000000a00 */
[----:B-1----:R-:W-:Y:S02]  /*0770*/  ISETP.GE.AND P2, PT, R34, UR4, PT ;  /* 0x0000000422007c0c */ /* 0x002fe4000bf46270 */
[----:B------:R-:W-:Y:S01]  /*0780*/  ISETP.GE.AND P3, PT, R35, UR4, PT ;  /* 0x0000000423007c0c */ /* 0x000fe2000bf66270 */
[----:B0-----:R-:W-:-:S04]  /*0790*/  IMAD.WIDE.U32 R20, R2, R16, R36 ;  /* 0x0000001002147225 */ /* 0x001fc800078e0024 */
[----:B------:R-:W-:Y:S01]  /*07a0*/  IMAD R21, R2, R17, R21 ;  /* 0x0000001102157224 */ /* 0x000fe200078e0215 */
        /* <DEDUP_REMOVED lines=12> */
.L_x_518:
[----:B------:R-:W-:Y:S05]  /*0870*/  BSYNC.RECONVERGENT B0 ;  /* 0x0000000000007941 */ /* 0x000fea0003800200 */
.L_x_517:
[----:B------:R-:W-:Y:S01]  /*0880*/  BSSY.RECONVERGENT B0, `(.L_x_519) ;  /* 0x000001d000007945 */ /* 0x000fe20003800200 */
[----:B0-----:R-:W-:Y:S02]  /*0890*/  CS2R R16, SRZ ;  /* 0x0000000000107805 */ /* 0x001fe4000001ff00 */
[----:B------:R-:W-:Y:S02]  /*08a0*/  CS2R R18, SRZ ;  /* 0x0000000000127805 */ /* 0x000fe4000001ff00 */
[----:B------:R-:W-:Y:S02]  /*08b0*/  CS2R R20, SRZ ;  /* 0x0000000000147805 */ /* 0x000fe4000001ff00 */
[----:B------:R-:W-:Y:S02]  /*08c0*/  CS2R R22, SRZ ;  /* 0x0000000000167805 */ /* 0x000fe4000001ff00 */
[----:B------:R-:W-:Y:S02]  /*08d0*/  CS2R R24, SRZ ;  /* 0x0000000000187805 */ /* 0x000fe4000001ff00 */
[----:B------:R-:W-:Y:S01]  /*08e0*/  CS2R R26, SRZ ;  /* 0x00000000001a7805 */ /* 0x000fe2000001ff00 */
[----:B------:R-:W-:Y:S06]  /*08f0*/  @P0 BRA `(.L_x_520) ;  /* 0x0000000000540947 */ /* 0x000fec0003800000 */
[----:B------:R-:W0:Y:S01]  /*0900*/  LDCU UR4, c[0x0][0x440] ;  /* 0x00008800ff0477ac */ /* 0x000e220008000800 */
[----:B------:R-:W-:Y:S01]  /*0910*/  MOV R37, RZ ;  /* 0x000000ff00257202 */ /* 0x000fe20000000f00 */
[----:B------:R-:W1:Y:S01]  /*0920*/  LDCU.64 UR10, c[0x0][0x408] ;  /* 0x00008100ff0a77ac */ /* 0x000e620008000a00 */
[----:B------:R-:W2:Y:S01]  /*0930*/  LDCU.64 UR8, c[0x0][0x3f0] ;  /* 0x00007e00ff0877ac */ /* 0x000ea20008000a00 */
[----:B0-----:R-:W-:Y:S02]  /*0940*/  ISETP.GE.AND P1, PT, R36, UR4, PT ;  /* 0x0000000424007c0c */ /* 0x001fe4000bf26270 */
[----:B------:R-:W-:Y:S01]  /*0950*/  ISETP.GE.AND P2, PT, R34, UR4, PT ;  /* 0x0000000422007c0c */ /* 0x000fe2000bf46270 */
[----:B-1----:R-:W-:Y:S01]  /*0960*/  IMAD.WIDE.U32 R36, R2, UR10, R36 ;  /* 0x0000000a02247c25 */ /* 0x002fe2000f8e0024 */
[----:B------:R-:W-:-:S03]  /*0970*/  ISETP.GE.AND P3, PT, R35, UR4, PT ;  /* 0x0000000423007c0c */ /* 0x000fc6000bf66270 */
[----:B------:R-:W-:Y:S01]  /*0980*/  IMAD R2, R2, UR11, R37 ;  /* 0x0000000b02027c24 */ /* 0x000fe2000f8e0225 */
[----:B------:R-:W-:-:S04]  /*0990*/  IADD3 R36, P0, PT, R28, R36, RZ ;  /* 0x000000241c247210 */ /* 0x000fc80007f1e0ff */
[----:B------:R-:W-:Y:S02]  /*09a0*/  IADD3.X R37, PT, PT, R3, R2, RZ, P0, !PT ;  /* 0x0000000203257210 */ /* 0x000fe400007fe4ff */
[----:B------:R-:W0:Y:S02]  /*09b0*/  LDC.64 R2, c[0x0][0x410] ;  /* 0x00010400ff027b82 */ /* 0x000e240000000a00 */
[----:B0-----:R-:W-:-:S04]  /*09c0*/  IMAD.WIDE.U32 R36, R2, UR5, R36 ;  /* 0x0000000502247c25 */ /* 0x001fc8000f8e0024 */
[----:B------:R-:W-:Y:S02]  /*09d0*/  IMAD R37, R3, UR5, R37 ;  /* 0x0000000503257c24 */ /* 0x000fe4000f8e0225 */
[----:B------:R-:W-:-:S04]  /*09e0*/  IMAD.WIDE.U32 R34, R33, UR10, R36 ;  /* 0x0000000a21227c25 */ /* 0x000fc8000f8e0024 */
[----:B------:R-:W-:Y:S01]  /*09f0*/  IMAD R3, R33, UR11, R35 ;  /* 0x0000000b21037c24 */ /* 0x000fe2000f8e0223 */
[----:B--2---:R-:W-:-:S04]  /*0a00*/  LEA R2, P0, R34, UR8, 0x1 ;  /* 0x0000000822027c11 */ /* 0x004fc8000f8008ff */
[----:B------:R-:W-:-:S05]  /*0a10*/  LEA.HI.X R3, R34, UR9, R3, 0x1, P0 ;  /* 0x0000000922037c11 */ /* 0x000fca00080f0c03 */
[----:B------:R0:W5:Y:S04]  /*0a20*/  @!P1 LDG.E.128 R16, desc[UR6][R2.64] ;  /* 0x0000000602109981 */ /* 0x000168000c1e1d00 */
[----:B------:R0:W5:Y:S04]  /*0a30*/  @!P2 LDG.E.128 R20, desc[UR6][R2.64+0x40] ;  /* 0x000040060214a981 */ /* 0x000168000c1e1d00 */
[----:B------:R0:W5:Y:S02]  /*0a40*/  @!P3 LDG.E.128 R24, desc[UR6][R2.64+0x80] ;  /* 0x000080060218b981 */ /* 0x000164000c1e1d00 */
.L_x_520:
[----:B------:R-:W-:Y:S05]  /*0a50*/  BSYNC.RECONVERGENT B0 ;  /* 0x0000000000007941 */ /* 0x000fea0003800200 */
.L_x_519:
[----:B0----5:R-:W-:Y:S01]  /*0a60*/  HADD2.F32 R2, -RZ, R4.H1_H1 ;  /* 0x30000004ff027230 */ /* 0x021fe20000004100 */
[----:B------:R-:W0:Y:S01]  /*0a70*/  LDCU UR4, c[0x0][0x4f4] ;  /* 0x00009e80ff0477ac */ /* 0x000e220008000800 */
[----:B------:R-:W-:Y:S02]  /*0a80*/  HADD2.F32 R3, -RZ, R16.H1_H1 ;  /* 0x30000010ff037230 */ /* 0x000fe40000004100 */
[----:B------:R-:W-:-:S03]  /*0a90*/  HADD2.F32 R4, -RZ, R4.H0_H0 ;  /* 0x20000004ff047230 */ /* 0x000fc60000004100 */
[----:B------:R-:W-:Y:S01]  /*0aa0*/  FMUL.FTZ R35, R2, R3 ;  /* 0x0000000302237220 */ /* 0x000fe20000410000 */
[----:B------:R-:W-:Y:S02]  /*0ab0*/  HADD2.F32 R3, -RZ, R16.H0_H0 ;  /* 0x20000010ff037230 */ /* 0x000fe40000004100 */
[--C-:B------:R-:W-:Y:S02]  /*0ac0*/  HADD2.F32 R2, -RZ, R5.reuse.H0_H0 ;  /* 0x20000005ff027230 */ /* 0x100fe40000004100 */
[----:B------:R-:W-:Y:S02]  /*0ad0*/  HADD2.F32 R5, -RZ, R5.H1_H1 ;  /* 0x30000005ff057230 */ /* 0x000fe40000004100 */
[----:B------:R-:W-:Y:S01]  /*0ae0*/  FFMA.FTZ R35, R4, R3, R35 ;  /* 0x0000000304237223 */ /* 0x000fe20000010023 */
[--C-:B------:R-:W-:Y:S02]  /*0af0*/  HADD2.F32 R3, -RZ, R17.reuse.H0_H0 ;  /* 0x20000011ff037230 */ /* 0x100fe40000004100 */
[----:B------:R-:W-:-:S03]  /*0b00*/  HADD2.F32 R4, -RZ, R17.H1_H1 ;  /* 0x30000011ff047230 */ /* 0x000fc60000004100 */
        /* <DEDUP_REMOVED lines=22> */
[----:B------:R-:W-:Y:S01]  /*0c70*/  HADD2.F32 R9, -RZ, R9.H1_H1 ;  /* 0x30000009ff097230 */ /* 0x000fe20000004100 */
[----:B------:R-:W-:Y:S01]  /*0c80*/  SHF.L.U32 R7, R32, 0x3, RZ ;  /* 0x0000000320077819 */ /* 0x000fe200000006ff */
        /* <DEDUP_REMOVED lines=29> */
[----:B------:R-:W-:Y:S01]  /*0e60*/  HADD2.F32 R14, -RZ, R14.H1_H1 ;  /* 0x3000000eff0e7230 */ /* 0x000fe20000004100 */
[----:B------:R-:W1:Y:S01]  /*0e70*/  S2R R6, SR_TID.X ;  /* 0x0000000000067919 */ /* 0x000e620000002100 */
[----:B------:R-:W-:-:S02]  /*0e80*/  HADD2.F32 R5, -RZ, R26.H1_H1 ;  /* 0x3000001aff057230 */ /* 0x000fc40000004100 */
[----:B------:R-:W-:Y:S01]  /*0e90*/  FFMA.FTZ R13, R2, R3, R13 ;  /* 0x00000003020d7223 */ /* 0x000fe2000001000d */
[----:B------:R-:W-:Y:S02]  /*0ea0*/  HADD2.F32 R2, -RZ, R15.H0_H0 ;  /* 0x2000000fff027230 */ /* 0x000fe40000004100 */
[----:B------:R-:W-:Y:S02]  /*0eb0*/  HADD2.F32 R3, -RZ, R27.H0_H0 ;  /* 0x2000001bff037230 */ /* 0x000fe40000004100 */
[----:B------:R-:W-:Y:S01]  /*0ec0*/  FFMA.FTZ R5, R14, R5, R13 ;  /* 0x000000050e057223 */ /* 0x000fe2000001000d */
[----:B------:R-:W-:Y:S02]  /*0ed0*/  HADD2.F32 R15, -RZ, R15.H1_H1 ;  /* 0x3000000fff0f7230 */ /* 0x000fe40000004100 */
[----:B------:R-:W-:Y:S02]  /*0ee0*/  HADD2.F32 R4, -RZ, R27.H1_H1 ;  /* 0x3000001bff047230 */ /* 0x000fe40000004100 */
[----:B------:R-:W-:-:S04]  /*0ef0*/  FFMA.FTZ R2, R2, R3, R5 ;  /* 0x0000000302027223 */ /* 0x000fc80000010005 */
[----:B------:R-:W-:-:S05]  /*0f00*/  FFMA.FTZ R2, R15, R4, R2 ;  /* 0x000000040f027223 */ /* 0x000fca0000010002 */
[----:B------:R-:W2:Y:S01]  /*0f10*/  SHFL.BFLY PT, R3, R2, 0x2, 0x1f ;  /* 0x0c401f0002037f89 */ /* 0x000ea200000e0000 */
[----:B-1----:R-:W-:Y:S01]  /*0f20*/  LOP3.LUT P0, RZ, R6, 0x3, RZ, 0xc0, !PT ;  /* 0x0000000306ff7812 */ /* 0x002fe2000780c0ff */
[----:B--2---:R-:W-:-:S12]  /*0f30*/  FADD.FTZ R6, R2, R3 ;  /* 0x0000000302067221 */ /* 0x004fd80000010000 */
[----:B------:R-:W1:Y:S01]  /*0f40*/  @!P0 LDC.64 R4, c[0x0][0x5e8] ;  /* 0x00017a00ff048b82 */ /* 0x000e620000000a00 */
[----:B------:R-:W-:Y:S01]  /*0f50*/  @!P0 LEA R0, R0, R29, 0x6 ;  /* 0x0000001d00008211 */ /* 0x000fe200078e30ff */
[----:B------:R-:W2:Y:S03]  /*0f60*/  SHFL.BFLY PT, R3, R6, 0x1, 0x1f ;  /* 0x0c201f0006037f89 */ /* 0x000ea600000e0000 */
[----:B------:R-:W-:-:S04]  /*0f70*/  @!P0 IADD3 R33, P1, PT, R33, R0, RZ ;  /* 0x0000000021218210 */ /* 0x000fc80007f3e0ff */
[----:B------:R-:W-:Y:S02]  /*0f80*/  @!P0 LEA.HI.X.SX32 R0, R0, RZ, 0x1, P1 ;  /* 0x000000ff00008211 */ /* 0x000fe400008f0eff */
[----:B-1----:R-:W-:Y:S01]  /*0f90*/  @!P0 LEA R4, P1, R33, R4, 0x2 ;  /* 0x0000000421048211 */ /* 0x002fe200078210ff */
[----:B--2---:R-:W-:-:S03]  /*0fa0*/  FADD.FTZ R3, R6, R3 ;  /* 0x0000000306037221 */ /* 0x004fc60000010000 */
[----:B------:R-:W-:Y:S01]  /*0fb0*/  @!P0 LEA.HI.X R5, R33, R5, R0, 0x2, P1 ;  /* 0x0000000521058211 */ /* 0x000fe200008f1400 */
[----:B0-----:R-:W-:Y:S01]  /*0fc0*/  FMUL.FTZ R9, R3, UR4 ;  /* 0x0000000403097c20 */ /* 0x001fe20008410000 */
[----:B------:R-:W-:-:S04]  /*0fd0*/  IMAD.WIDE R2, R7, 0x10, R30 ;  /* 0x0000001007027825 */ /* 0x000fc800078e021e */
[----:B------:R-:W-:Y:S04]  /*0fe0*/  @!P0 STG.E desc[UR6][R4.64], R9 ;  /* 0x0000000904008986 */ /* 0x000fe8000c101906 */
[----:B------:R-:W-:Y:S04]  /*0ff0*/  STG.E.128 desc[UR6][R30.64], RZ ;  /* 0x000000ff1e007986 */ /* 0x000fe8000c101d06 */
[----:B------:R-:W-:Y:S04]  /*1000*/  STG.E.128 desc[UR6][R2.64], RZ ;  /* 0x000000ff02007986 */ /* 0x000fe8000c101d06 */
[----:B------:R-:W-:Y:S04]  /*1010*/  STG.E.128 desc[UR6][R30.64+0x80], RZ ;  /* 0x000080ff1e007986 */ /* 0x000fe8000c101d06 */
[----:B------:R-:W-:Y:S04]  /*1020*/  STG.E.128 desc[UR6][R2.64+0x80], RZ ;  /* 0x000080ff02007986 */ /* 0x000fe8000c101d06 */
[----:B------:R-:W-:Y:S04]  /*1030*/  STG.E.128 desc[UR6][R30.64+0x100], RZ ;  /* 0x000100ff1e007986 */ /* 0x000fe8000c101d06 */
[----:B------:R-:W-:Y:S01]  /*1040*/  STG.E.128 desc[UR6][R2.64+0x100], RZ ;  /* 0x000100ff02007986 */ /* 0x000fe2000c101d06 */
[----:B------:R-:W-:Y:S05]  /*1050*/  EXIT ;  /* 0x000000000000794d */ /* 0x000fea0003800000 */
.L_x_521:
        /* <DEDUP_REMOVED lines=10> */
.L_x_889:


//--------------------- .text._ZN5flash27flash_bwd_convert_dq_kernelI23Flash_bwd_kernel_traitsILi96ELi64ELi128ELi8ELi2ELi4ELi4ELb0ELb0EN7cutlass6half_tE19Flash_kernel_traitsILi96ELi64ELi128ELi8ES3_EEEEvNS_16Flash_bwd_paramsEi --------------------------
	.section	.text._ZN5flash27flash_bwd_convert_dq_kernelI23Flash_bwd_kernel_traitsILi96ELi64ELi128ELi8ELi2ELi4ELi4ELb0ELb0EN7cutlass6half_tE19Flash_kernel_traitsILi96ELi64ELi128ELi8ES3_EEEEvNS_16Flash_bwd_paramsEi,"ax",@progbits
	.align	128
        .global         _ZN5flash27flash_bwd_convert_dq_kernelI23Flash_bwd_kernel_traitsILi96ELi64ELi128ELi8ELi2ELi4ELi4ELb0ELb0EN7cutlass6half_tE19Flash_kernel_traitsILi96ELi64ELi128ELi8ES3_EEEEvNS_16Flash_bwd_paramsEi
        .type           _ZN5flash27flash_bwd_convert_dq_kernelI23Flash_bwd_kernel_traitsILi96ELi64ELi128ELi8ELi2ELi4ELi4ELb0ELb0EN7cutlass6half_tE19Flash_kernel_traitsILi96ELi64ELi128ELi8ES3_EEEEvNS_16Flash_bwd_paramsEi,@function
        .size           _ZN5flash27flash_bwd_convert_dq_kernelI23Flash_bwd_kernel_traitsILi96ELi64ELi128ELi8ELi2ELi4ELi4ELb0ELb0EN7cutlass6half_tE19Flash_kernel_traitsILi96ELi64ELi128ELi8ES3_EEEEvNS_16Flash_bwd_paramsEi,(.L_x_890 - _ZN5flash27flash_bwd_convert_dq_kernelI23Flash_bwd_kernel_traitsILi96ELi64ELi128ELi8ELi2ELi4ELi4ELb0ELb0EN7cutlass6half_tE19Flash_kernel_traitsILi96ELi64ELi128ELi8ES3_EEEEvNS_16Flash_bwd_paramsEi)
        .other          _ZN5flash27flash_bwd_convert_dq_kernelI23Flash_bwd_kernel_traitsILi96ELi64ELi128ELi8ELi2ELi4ELi4ELb0ELb0EN7cutlass6half_tE19Flash_kernel_traitsILi96ELi64ELi128ELi8ES3_EEEEvNS_16Flash_bwd_paramsEi,@"STO_CUDA_ENTRY STV_DEFAULT"
_ZN5flash27flash_bwd_convert_dq_kernelI23Flash_bwd_kernel_traitsILi96ELi64ELi128ELi8ELi2ELi4ELi4ELb0ELb0EN7cutlass6half_tE19Flash_kernel_traitsILi96ELi64ELi128ELi8ES3_EEEEvNS_16Flash_bwd_paramsEi:
.text._ZN5flash27flash_bwd_convert_dq_kernelI23Flash_bwd_kernel_traitsILi96ELi64ELi128ELi8ELi2ELi4ELi4ELb0ELb0EN7cutlass6half_tE19Flash_kernel_traitsILi96ELi64ELi128ELi8ES3_EEEEvNS_16Flash_bwd_paramsEi:
        /* <DEDUP_REMOVED lines=57> */
.L_x_522:
[----:B------:R-:W-:Y:S02]  /*0390*/  UIMAD.WIDE.U32 UR6, UR4, UR10, URZ ;  /* 0x0000000a040672a5 */ /* 0x000fe4000f8e00ff */
[----:B------:R-:W-:-:S04]  /*03a0*/  UIMAD UR10, UR5, UR10, URZ ;  /* 0x0000000a050a72a4 */ /* 0x000fc8000f8e02ff */
[----:B------:R-:W-:Y:S01]  /*03b0*/  UIADD3 UR10, UPT, UPT, UR7, UR10, URZ ;  /* 0x0000000a070a7290 */ /* 0x000fe2000fffe0ff */
[----:B------:R-:W-:-:S11]  /*03c0*/  UMOV UR9, UR6 ;  /* 0x0000000600097c82 */ /* 0x000fd60008000000 */
.L_x_523:
        /* <DEDUP_REMOVED lines=45> */
.L_x_525:
        /* <DEDUP_REMOVED lines=70> */
.L_x_524:
        /* <DEDUP_REMOVED lines=108> */
.L_x_526:
        /* <DEDUP_REMOVED lines=12> */
.L_x_890:


//--------------------- .text._ZN5flash44flash_bwd_dq_dk_dv_loop_seqk_parallel_kernelI23Flash_bwd_kernel_traitsILi96ELi64ELi128ELi8ELi2ELi4ELi4ELb0ELb0EN7cutlass6half_tE19Flash_kernel_traitsILi96ELi64ELi128ELi8ES3_EELb1ELb1ELb0ELb0ELb0ELb0ELb0EEEvNS_16Flash_bwd_paramsE --------------------------
	.section	.text._ZN5flash44flash_bwd_dq_dk_dv_loop_seqk_parallel_kernelI23Flash_bwd_kernel_traitsILi96ELi64ELi128ELi8ELi2ELi4ELi4ELb0ELb0EN7cutlass6half_tE19Flash_kernel_traitsILi96ELi64ELi128ELi8ES3_EELb1ELb1ELb0ELb0ELb0ELb0ELb0EEEvNS_16Flash_bwd_paramsE,"ax",@progbits
	.align	128
        .global         _ZN5flash44flash_bwd_dq_dk_dv_loop_seqk_parallel_kernelI23Flash_bwd_kernel_traitsILi96ELi64ELi128ELi8ELi2ELi4ELi4ELb0ELb0EN7cutlass6half_tE19Flash_kernel_traitsILi96ELi64ELi128ELi8ES3_EELb1ELb1ELb0ELb0ELb0ELb0ELb0EEEvNS_16Flash_bwd_paramsE
        .type           _ZN5flash44flash_bwd_dq_dk_dv_loop_seqk_parallel_kernelI23Flash_bwd_kernel_traitsILi96ELi64ELi128ELi8ELi2ELi4ELi4ELb0ELb0EN7cutlass6half_tE19Flash_kernel_traitsILi96ELi64ELi128ELi8ES3_EELb1ELb1ELb0ELb0ELb0ELb0ELb0EEEvNS_16Flash_bwd_paramsE,@function
        .size           _ZN5flash44flash_bwd_dq_dk_dv_loop_seqk_parallel_kernelI23Flash_bwd_kernel_traitsILi96ELi64ELi128ELi8ELi2ELi4ELi4ELb0ELb0EN7cutlass6half_tE19Flash_kernel_traitsILi96ELi64ELi128ELi8ES3_EELb1ELb1ELb0ELb0ELb0ELb0ELb0EEEvNS_16Flash_bwd_paramsE,(.L_x_891 - _ZN5flash44flash_bwd_dq_dk_dv_loop_seqk_parallel_kernelI23Flash_bwd_kernel_traitsILi96ELi64ELi128ELi8ELi2ELi4ELi4ELb0ELb0EN7cutlass6half_tE19Flash_kernel_traitsILi96ELi64ELi128ELi8ES3_EELb1ELb1ELb0ELb0ELb0ELb0ELb0EEEvNS_16Flash_bwd_paramsE)
        .other          _ZN5flash44flash_bwd_dq_dk_dv_loop_seqk_parallel_kernelI23Flash_bwd_kernel_traitsILi96ELi64ELi128ELi8ELi2ELi4ELi4ELb0ELb0EN7cutlass6half_tE19Flash_kernel_traitsILi96ELi64ELi128ELi8ES3_EELb1ELb1ELb0ELb0ELb0ELb0ELb0EEEvNS_16Flash_bwd_paramsE,@"STO_CUDA_ENTRY STV_DEFAULT"
_ZN5flash44flash_bwd_dq_dk_dv_loop_seqk_parallel_kernelI23Flash_bwd_kernel_traitsILi96ELi64ELi128ELi8ELi2ELi4ELi4ELb0ELb0EN7cutlass6half_tE19Flash_kernel_traitsILi96ELi64ELi128ELi8ES3_EELb1ELb1ELb0ELb0ELb0ELb0ELb0EEEvNS_16Flash_bwd_paramsE:
.text._ZN5flash44flash_bwd_dq_dk_dv_loop_seqk_parallel_kernelI23Flash_bwd_kernel_traitsILi96ELi64ELi128ELi8ELi2ELi4ELi4ELb0ELb0EN7cutlass6half_tE19Flash_kernel_traitsILi96ELi64ELi128ELi8ES3_EELb1ELb1ELb0ELb0ELb0ELb0ELb0EEEvNS_16Flash_bwd_paramsE:
        /* <DEDUP_REMOVED lines=9> */
[----:B------:R-:W1:Y:S01]  /*0090*/  S2R R190, SR_TID.X ;  /* 0x0000000000be7919 */ /* 0x000e620000002100 */
[----:B------:R-:W2:Y:S01]  /*00a0*/  S2UR UR6, SR_CgaCtaId ;  /* 0x00000000000679c3 */ /* 0x000ea20000008800 */
[----:B------:R-:W3:Y:S01]  /*00b0*/  LDCU UR7, c[0x0][0x438] ;  /* 0x00008700ff0777ac */ /* 0x000ee20008000800 */
[----:B------:R-:W-:Y:S01]  /*00c0*/  UMOV UR5, 0x400 ;  /* 0x0000040000057882 */ /* 0x000fe20000000000 */
[----:B------:R-:W-:Y:S01]  /*00d0*/  UMOV UR8, 0x400 ;  /* 0x0000040000087882 */ /* 0x000fe20000000000 */
[----:B------:R-:W4:Y:S04]  /*00e0*/  LDCU.64 UR24, c[0x0][0x358] ;  /* 0x00006b00ff1877ac */ /* 0x000f280008000a00 */
[----:B------:R-:W5:Y:S01]  /*00f0*/  S2UR UR4, SR_CgaCtaId ;  /* 0x00000000000479c3 */ /* 0x000f620000008800 */
[----:B------:R-:W-:Y:S01]  /*0100*/  UMOV UR27, URZ ;  /* 0x000000ff001b7c82 */ /* 0x000fe20008000000 */
[----:B------:R-:W-:-:S06]  /*0110*/  UMOV UR28, URZ ;  /* 0x000000ff001c7c82 */ /* 0x000fcc0008000000 */
[----:B------:R-:W3:Y:S08]  /*0120*/  S2UR UR21, SR_CgaCtaId ;  /* 0x00000000001579c3 */ /* 0x000ef00000008800 */
[----:B------:R-:W3:Y:S01]  /*0130*/  S2UR UR22, SR_CTAID.X ;  /* 0x00000000001679c3 */ /* 0x000ee20000002500 */
[----:B--2---:R-:W-:Y:S01]  /*0140*/  ULEA UR6, UR6, UR5, 0x18 ;  /* 0x0000000506067291 */ /* 0x004fe2000f8ec0ff */
[----:B-1----:R-:W-:-:S06]  /*0150*/  IMAD.SHL.U32 R187, R190, 0x20, RZ ;  /* 0x00000020bebb7824 */ /* 0x002fcc00078e00ff */
[----:B------:R-:W1:Y:S01]  /*0160*/  S2UR UR20, SR_CTAID.Z ;  /* 0x00000000001479c3 */ /* 0x000e620000002700 */
[C---:B------:R-:W-:Y:S01]  /*0170*/  IMAD.SHL.U32 R2, R190.reuse, 0x4, RZ ;  /* 0x00000004be027824 */ /* 0x040fe200078e00ff */
[C---:B------:R-:W-:Y:S01]  /*0180*/  LOP3.LUT P0, RZ, R190.reuse, 0x8, RZ, 0xc0, !PT ;  /* 0x00000008beff7812 */ /* 0x040fe2000780c0ff */
[C---:B------:R-:W-:Y:S01]  /*0190*/  IMAD.SHL.U32 R0, R190.reuse, 0x10, RZ ;  /* 0x00000010be007824 */ /* 0x040fe200078e00ff */
[C---:B------:R-:W-:Y:S01]  /*01a0*/  LOP3.LUT R3, R187.reuse, 0xc0, RZ, 0xc0, !PT ;  /* 0x000000c0bb037812 */ /* 0x040fe200078ec0ff */
[C---:B------:R-:W-:Y:S01]  /*01b0*/  IMAD.SHL.U32 R189, R190.reuse, 0x8, RZ ;  /* 0x00000008bebd7824 */ /* 0x040fe200078e00ff */
[----:B------:R-:W-:Y:S01]  /*01c0*/  LOP3.LUT R178, R187, 0x20, RZ, 0xc0, !PT ;  /* 0x00000020bbb27812 */ /* 0x000fe200078ec0ff */
[----:B-----5:R-:W-:Y:S01]  /*01d0*/  ULEA UR4, UR4, UR5, 0x18 ;  /* 0x0000000504047291 */ /* 0x020fe2000f8ec0ff */
[----:B------:R-:W-:Y:S01]  /*01e0*/  LOP3.LUT R2, R3, 0x18, R2, 0xf8, !PT ;  /* 0x0000001803027812 */ /* 0x000fe200078ef802 */
[----:B------:R-:W-:Y:S01]  /*01f0*/  IMAD.SHL.U32 R3, R190, 0x2, RZ ;  /* 0x00000002be037824 */ /* 0x000fe200078e00ff */
[----:B------:R-:W-:Y:S01]  /*0200*/  LOP3.LUT R4, R187, 0x120, RZ, 0xc0, !PT ;  /* 0x00000120bb047812 */ /* 0x000fe200078ec0ff */
[----:B------:R-:W2:Y:S01]  /*0210*/  LDC.U8 R182, c[0x0][0x532] ;  /* 0x00014c80ffb67b82 */ /* 0x000ea20000000000 */
[----:B------:R-:W-:Y:S01]  /*0220*/  LOP3.LUT R178, R178, 0x3c00, R0, 0xf8, !PT ;  /* 0x00003c00b2b27812 */ /* 0x000fe200078ef800 */
[----:B------:R-:W-:Y:S01]  /*0230*/  UIADD3 UR5, UPT, UPT, UR6, 0x9000, URZ ;  /* 0x0000900006057890 */ /* 0x000fe2000fffe0ff */
[C---:B------:R-:W-:Y:S01]  /*0240*/  LOP3.LUT R5, R0.reuse, 0x1c0, RZ, 0xc0, !PT ;  /* 0x000001c000057812 */ /* 0x040fe200078ec0ff */
[----:B---3--:R-:W-:Y:S01]  /*0250*/  ULEA UR21, UR21, UR8, 0x18 ;  /* 0x0000000815157291 */ /* 0x008fe2000f8ec0ff */
[----:B------:R-:W-:-:S02]  /*0260*/  LOP3.LUT R191, R0, 0x600, RZ, 0xc0, !PT ;  /* 0x0000060000bf7812 */ /* 0x000fc400078ec0ff */
[--C-:B------:R-:W-:Y:S02]  /*0270*/  LOP3.LUT R4, R4, 0x200, R0.reuse, 0xf8, !PT ;  /* 0x0000020004047812 */ /* 0x100fe400078ef800 */
[----:B------:R-:W-:Y:S02]  /*0280*/  LOP3.LUT R178, R178, 0x100, R0, 0xf8, !PT ;  /* 0x00000100b2b27812 */ /* 0x000fe400078ef800 */
[----:B------:R-:W-:Y:S02]  /*0290*/  LOP3.LUT R187, R187, 0x7400, RZ, 0xc0, !PT ;  /* 0x00007400bbbb7812 */ /* 0x000fe400078ec0ff */
[--C-:B------:R-:W-:Y:S02]  /*02a0*/  LOP3.LUT R5, R5, 0x38, R3.reuse, 0xf8, !PT ;  /* 0x0000003805057812 */ /* 0x100fe400078ef803 */
[----:B------:R-:W-:Y:S02]  /*02b0*/  SHF.R.U32.HI R0, RZ, 0x1, R190 ;  /* 0x00000001ff007819 */ /* 0x000fe400000116be */
[----:B------:R-:W-:-:S02]  /*02c0*/  LOP3.LUT R187, R187, 0x6, R3, 0xf8, !PT ;  /* 0x00000006bbbb7812 */ /* 0x000fc400078ef803 */
[----:B------:R-:W-:Y:S02]  /*02d0*/  LOP3.LUT R191, R191, 0x6, R3, 0xf8, !PT ;  /* 0x00000006bfbf7812 */ /* 0x000fe400078ef803 */
[----:B------:R-:W-:Y:S02]  /*02e0*/  LOP3.LUT R5, R5, 0x20, R0, 0x78, !PT ;  /* 0x0000002005057812 */ /* 0x000fe400078e7800 */
[----:B------:R-:W-:Y:S02]  /*02f0*/  LOP3.LUT R3, R189, 0xc0, RZ, 0xc0, !PT ;  /* 0x000000c0bd037812 */ /* 0x000fe400078ec0ff */
[----:B------:R-:W-:Y:S02]  /*0300*/  LOP3.LUT R187, R187, R5, RZ, 0xfc, !PT ;  /* 0x00000005bbbb7212 */ /* 0x000fe400078efcff */
[--C-:B------:R-:W-:Y:S02]  /*0310*/  SHF.R.U32.HI R6, RZ, 0x4, R190.reuse ;  /* 0x00000004ff067819 */ /* 0x100fe400000116be */
[----:B------:R-:W-:-:S02]  /*0320*/  LOP3.LUT R3, R3, 0x18, R190, 0xf8, !PT ;  /* 0x0000001803037812 */ /* 0x000fc400078ef8be */
[C---:B------:R-:W-:Y:S02]  /*0330*/  LOP3.LUT R179, R2.reuse, 0x8, R0, 0x78, !PT ;  /* 0x0000000802b37812 */ /* 0x040fe400078e7800 */
[----:B------:R-:W-:Y:S02]  /*0340*/  LOP3.LUT R2, R2, 0x8, R190, 0x78, !PT ;  /* 0x0000000802027812 */ /* 0x000fe400078e78be */
[----:B------:R-:W-:Y:S02]  /*0350*/  LEA R187, R187, UR6, 0x1 ;  /* 0x00000006bbbb7c11 */ /* 0x000fe4000f8e08ff */
[----:B------:R-:W-:Y:S02]  /*0360*/  LOP3.LUT R3, R3, 0x8, R6, 0x78, !PT ;  /* 0x0000000803037812 */ /* 0x000fe400078e7806 */
[----:B------:R-:W-:Y:S01]  /*0370*/  LOP3.LUT R191, R191, 0x20, R189, 0xf8, !PT ;  /* 0x00000020bfbf7812 */ /* 0x000fe200078ef8bd */
[C---:B------:R-:W-:Y:S01]  /*0380*/  VIADD R183, R187.reuse, 0x19020 ;  /* 0x00019020bbb77836 */ /* 0x040fe20000000000 */
[----:B------:R-:W-:Y:S01]  /*0390*/  LOP3.LUT R178, R178, R2, RZ, 0xfc, !PT ;  /* 0x00000002b2b27212 */ /* 0x000fe200078efcff */
[----:B------:R-:W-:Y:S01]  /*03a0*/  VIADD R2, R187, 0x19000 ;  /* 0x00019000bb027836 */ /* 0x000fe20000000000 */
[----:B------:R-:W-:-:S02]  /*03b0*/  LOP3.LUT R179, R4, R179, RZ, 0xfc, !PT ;  /* 0x000000b304b37212 */ /* 0x000fc400078efcff */
[----:B------:R-:W-:Y:S01]  /*03c0*/  LOP3.LUT R191, R191, R3, RZ, 0xfc, !PT ;  /* 0x00000003bfbf7212 */ /* 0x000fe200078efcff */
[----:B------:R-:W-:Y:S01]  /*03d0*/  @P0 VIADD R183, R2, 0xffffffe0 ;  /* 0xffffffe002b70836 */ /* 0x000fe20000000000 */
[----:B------:R-:W-:Y:S02]  /*03e0*/  SHF.R.U32.HI R190, RZ, 0x2, R190 ;  /* 0x00000002ffbe7819 */ /* 0x000fe400000116be */
[----:B------:R-:W-:Y:S01]  /*03f0*/  LOP3.LUT R186, R0, 0x10, RZ, 0xc0, !PT ;  /* 0x0000001000ba7812 */ /* 0x000fe200078ec0ff */
[----:B------:R-:W-:Y:S01]  /*0400*/  IMAD.U32 R0, RZ, RZ, UR7 ;  /* 0x00000007ff007e24 */ /* 0x000fe2000f8e00ff */
[----:B------:R-:W-:Y:S02]  /*0410*/  LOP3.LUT R188, R189, 0x18, RZ, 0xc0, !PT ;  /* 0x00000018bdbc7812 */ /* 0x000fe400078ec0ff */
[----:B------:R-:W-:Y:S02]  /*0420*/  LOP3.LUT R186, R186, 0x7, R190, 0xf8, !PT ;  /* 0x00000007baba7812 */ /* 0x000fe400078ef8be */
[----:B------:R-:W-:-:S02]  /*0430*/  LOP3.LUT R185, R188, 0x20, RZ, 0xfc, !PT ;  /* 0x00000020bcb97812 */ /* 0x000fc400078efcff */
[----:B------:R-:W-:Y:S02]  /*0440*/  LOP3.LUT R184, R188, 0x40, RZ, 0xfc, !PT ;  /* 0x00000040bcb87812 */ /* 0x000fe400078efcff */
[----:B------:R-:W-:Y:S02]  /*0450*/  LEA R179, R179, UR6, 0x1 ;  /* 0x00000006b3b37c11 */ /* 0x000fe4000f8e08ff */
[----:B------:R-:W-:Y:S02]  /*0460*/  LEA R191, R191, UR5, 0x1 ;  /* 0x00000005bfbf7c11 */ /* 0x000fe4000f8e08ff */
[----:B-12-4-:R-:W-:-:S07]  /*0470*/  LEA R178, R178, UR5, 0x1 ;  /* 0x00000005b2b27c11 */ /* 0x016fce000f8e08ff */
.L_x_584:
[----:B-1----:R-:W1:Y:S01]  /*0480*/  LDC.64 R2, c[0x0][0x478] ;  /* 0x00011e00ff027b82 */ /* 0x002e620000000a00 */
[----:B------:R-:W2:Y:S01]  /*0490*/  S2R R7, SR_CTAID.Y ;  /* 0x0000000000077919 */ /* 0x000ea20000002600 */
[----:B---3--:R-:W3:Y:S01]  /*04a0*/  LDCU.64 UR6, c[0x0][0x470] ;  /* 0x00008e00ff0677ac */ /* 0x008ee20008000a00 */
[----:B------:R-:W-:Y:S02]  /*04b0*/  IMAD.MOV.U32 R213, RZ, RZ, RZ ;  /* 0x000000ffffd57224 */ /* 0x000fe400078e00ff */
[----:B------:R-:W-:-:S03]  /*04c0*/  IMAD.MOV.U32 R16, RZ, RZ, -0x1 ;  /* 0xffffffffff107424 */ /* 0x000fc600078e00ff */
[----:B------:R-:W4:Y:S08]  /*04d0*/  LDC.64 R4, c[0x0][0x460] ;  /* 0x00011800ff047b82 */ /* 0x000f300000000a00 */
[----:B------:R-:W2:Y:S01]  /*04e0*/  LDC.64 R10, c[0x0][0x460] ;  /* 0x00011800ff0a7b82 */ /* 0x000ea20000000a00 */
[----:B---3--:R-:W-:Y:S02]  /*04f0*/  ISETP.NE.U32.AND P2, PT, RZ, UR6, PT ;  /* 0x00000006ff007c0c */ /* 0x008fe4000bf45070 */
[----:B-1----:R-:W-:-:S02]  /*0500*/  ISETP.NE.U32.AND P0, PT, R2, RZ, PT ;  /* 0x000000ff0200720c */ /* 0x002fc40003f05070 */
[----:B------:R-:W-:Y:S02]  /*0510*/  ISETP.NE.AND.EX P2, PT, RZ, UR7, PT, P2 ;  /* 0x00000007ff007c0c */ /* 0x000fe4000bf45320 */
[----:B------:R-:W-:Y:S02]  /*0520*/  ISETP.NE.AND.EX P0, PT, R3, RZ, PT, P0 ;  /* 0x000000ff0300720c */ /* 0x000fe40003f05300 */
[C---:B----4-:R-:W-:Y:S01]  /*0530*/  ISETP.NE.U32.AND P5, PT, R4.reuse, RZ, PT ;  /* 0x000000ff0400720c */ /* 0x050fe20003fa5070 */
[----:B--2---:R-:W-:Y:S01]  /*0540*/  IMAD.SHL.U32 R6, R7, 0x4, RZ ;  /* 0x0000000407067824 */ /* 0x004fe200078e00ff */
[----:B------:R-:W-:Y:S02]  /*0550*/  ISETP.NE.U32.AND P3, PT, R4, RZ, PT ;  /* 0x000000ff0400720c */ /* 0x000fe40003f65070 */
[C---:B------:R-:W-:Y:S02]  /*0560*/  ISETP.NE.AND.EX P5, PT, R5.reuse, RZ, PT, P5 ;  /* 0x000000ff0500720c */ /* 0x040fe40003fa5350 */
[----:B------:R-:W-:-:S02]  /*0570*/  ISETP.NE.AND.EX P3, PT, R5, RZ, PT, P3 ;  /* 0x000000ff0500720c */ /* 0x000fc40003f65330 */
[----:B------:R-:W1:Y:S03]  /*0580*/  LDC.64 R4, c[0x0][0x468] ;  /* 0x00011a00ff047b82 */ /* 0x000e660000000a00 */
[----:B------:R-:W-:Y:S01]  /*0590*/  VOTEU.ANY UP0, P0 ;  /* 0x0000000000ff7886 */ /* 0x000fe20000000100 */
[----:B------:R-:W-:Y:S01]  /*05a0*/  PLOP3.LUT P0, PT, PT, PT, UP0, 0x80, 0x8 ;  /* 0x000000000008781c */ /* 0x000fe20003f0f008 */
[----:B------:R-:W-:Y:S01]  /*05b0*/  IMAD.WIDE.U32 R10, R7, 0x4, R10 ;  /* 0x00000004070a7825 */ /* 0x000fe200078e000a */
[----:B------:R-:W-:Y:S02]  /*05c0*/  SHF.R.U32.HI R9, RZ, 0x1e, R7 ;  /* 0x0000001eff097819 */ /* 0x000fe40000011607 */
[----:B------:R-:W-:Y:S02]  /*05d0*/  @P2 IADD3 R12, P1, PT, R6, UR6, RZ ;  /* 0x00000006060c2c10 */ /* 0x000fe4000ff3e0ff */
[----:B------:R-:W-:Y:S01]  /*05e0*/  ISETP.NE.AND P4, PT, R182, RZ, PT ;  /* 0x000000ffb600720c */ /* 0x000fe20003f85270 */
[----:B-----5:R-:W5:Y:S01]  /*05f0*/  @P5 LDG.E R16, desc[UR24][R10.64] ;  /* 0x000000180a105981 */ /* 0x020f62000c1e1900 */
[----:B------:R-:W-:-:S03]  /*0600*/  @P2 IADD3.X R13, PT, PT, R9, UR7, RZ, P1, !PT ;  /* 0x00000007090d2c10 */ /* 0x000fc60008ffe4ff */
[----:B------:R-:W5:Y:S02]  /*0610*/  @P3 LDG.E R8, desc[UR24][R10.64+0x4] ;  /* 0x000004180a083981 */ /* 0x000f64000c1e1900 */
[----:B------:R-:W-:Y:S02]  /*0620*/  @P0 IADD3 R2, P1, PT, R6, R2, RZ ;  /* 0x0000000206020210 */ /* 0x000fe40007f3e0ff */
[----:B------:R2:W5:Y:S03]  /*0630*/  @P2 LDG.E R213, desc[UR24][R12.64] ;  /* 0x000000180cd52981 */ /* 0x000566000c1e1900 */
[----:B------:R-:W-:Y:S01]  /*0640*/  @P0 IMAD.X R3, R9, 0x1, R3, P1 ;  /* 0x0000000109030824 */ /* 0x000fe200008e0603 */
[----:B-1----:R-:W-:-:S04]  /*0650*/  ISETP.EQ.U32.AND P2, PT, R4, RZ, PT ;  /* 0x000000ff0400720c */ /* 0x002fc80003f42070 */
[----:B------:R-:W-:Y:S01]  /*0660*/  ISETP.EQ.OR.EX P2, PT, R5, RZ, !P4, P2 ;  /* 0x000000ff0500720c */ /* 0x000fe20006742720 */
[----:B------:R-:W-:Y:S01]  /*0670*/  IMAD.MOV.U32 R214, RZ, RZ, -0x1 ;  /* 0xffffffffffd67424 */ /* 0x000fe200078e00ff */
[----:B------:R1:W5:Y:S01]  /*0680*/  @P0 LDG.E R10, desc[UR24][R2.64] ;  /* 0x00000018020a0981 */ /* 0x000362000c1e1900 */
[----:B--2---:R-:W-:Y:S02]  /*0690*/  IADD3 R12, P1, PT, R6, R4, RZ ;  /* 0x00000004060c7210 */ /* 0x004fe40007f3e0ff */
[----:B------:R-:W2:Y:S03]  /*06a0*/  @!P0 LDC R6, c[0x0][0x43c] ;  /* 0x00010f00ff068b82 */ /* 0x000ea60000000800 */
[----:B------:R-:W-:-:S05]  /*06b0*/  IMAD.X R13, R9, 0x1, R5, P1 ;  /* 0x00000001090d7824 */ /* 0x000fca00008e0605 */
[----:B------:R1:W5:Y:S01]  /*06c0*/  @!P2 LDG.E R214, desc[UR24][R12.64] ;  /* 0x000000180cd6a981 */ /* 0x000362000c1e1900 */
[----:B------:R-:W3:Y:S01]  /*06d0*/  @!P0 LDC.64 R2, c[0x0][0x488] ;  /* 0x00012200ff028b82 */ /* 0x000ee20000000a00 */
[----:B------:R-:W-:-:S04]  /*06e0*/  ISETP.NE.U32.AND P2, PT, R4, RZ, PT ;  /* 0x000000ff0400720c */ /* 0x000fc80003f45070 */
[----:B------:R-:W-:Y:S02]  /*06f0*/  ISETP.NE.AND.EX P2, PT, R5, RZ, PT, P2 ;  /* 0x000000ff0500720c */ /* 0x000fe40003f45320 */
[----:B---3--:R-:W-:-:S04]  /*0700*/  @!P0 ISETP.NE.U32.AND P1, PT, R2, RZ, PT ;  /* 0x000000ff0200820c */ /* 0x008fc80003f25070 */
[----:B------:R-:W-:-:S04]  /*0710*/  @!P0 ISETP.NE.AND.EX P1, PT, R3, RZ, PT, P1 ;  /* 0x000000ff0300820c */ /* 0x000fc80003f25310 */
[----:B--2---:R-:W-:-:S03]  /*0720*/  @!P0 SEL R6, R6, RZ, P1 ;  /* 0x000000ff06068207 */ /* 0x004fc60000800000 */
[----:B-1----:R-:W-:Y:S06]  /*0730*/  @!P2 BRA `(.L_x_527) ;  /* 0x00000000000ca947 */ /* 0x002fec0003800000 */
[----:B------:R-:W2:Y:S02]  /*0740*/  @P4 LDG.E R0, desc[UR24][R12.64+0x4] ;  /* 0x000004180c004981 */ /* 0x000ea4000c1e1900 */
[----:B--2--5:R-:W-:-:S06]  /*0750*/  @P4 IADD3 R0, PT, PT, R0, -R214, RZ ;  /* 0x800000d600004210 */ /* 0x024fcc0007ffe0ff */
[----:B------:R1:W5:Y:S02]  /*0760*/  @!P4 LDG.E R0, desc[UR24][R12.64] ;  /* 0x000000180c00c981 */ /* 0x000364000c1e1900 */
.L_x_527:
[--C-:B-----5:R-:W-:Y:S01]  /*0770*/  @!P0 IADD3 R0, PT, PT, R6, R0, -R213.reuse ;  /* 0x0000000006008210 */ /* 0x120fe20007ffe8d5 */
[----:B------:R-:W-:Y:S01]  /*0780*/  @P0 IMAD.IADD R10, R10, 0x1, -R213 ;  /* 0x000000010a0a0824 */ /* 0x000fe200078e0ad5 */
[----:B------:R-:W2:Y:S01]  /*0790*/  @!P3 LDC R205, c[0x0][0x434] ;  /* 0x00010d00ffcdbb82 */ /* 0x000ea20000000800 */
[----:B------:R-:W-:Y:S01]  /*07a0*/  USHF.L.U32 UR26, UR23, 0x7, URZ ;  /* 0x00000007171a7899 */ /* 0x000fe200080006ff */
[----:B------:R-:W-:Y:S02]  /*07b0*/  @!P0 R2UR UR5, R0 ;  /* 0x00000000000582ca */ /* 0x000fe400000e0000 */
[----:B------:R-:W-:-:S11]  /*07c0*/  @P0 R2UR UR29, R10 ;  /* 0x000000000a1d02ca */ /* 0x000fd600000e0000 */
[----:B------:R-:W-:Y:S02]  /*07d0*/  @!UP0 UMOV UR29, UR5 ;  /* 0x00000005001d8c82 */ /* 0x000fe40008000000 */
[----:B------:R-:W-:Y:S01]  /*07e0*/  UISETP.GT.AND UP0, UPT, UR29, UR26, UPT ;  /* 0x0000001a1d00728c */ /* 0x000fe2000bf04270 */
[----:B------:R-:W-:-:S08]  /*07f0*/  @P3 IMAD.IADD R205, R8, 0x1, -R16 ;  /* 0x0000000108cd3824 */ /* 0x000fd000078e0a10 */
[----:B--2---:R-:W-:Y:S05]  /*0800*/  BRA.U !UP0, `(.L_x_528) ;  /* 0x0000008508747547 */ /* 0x004fea000b800000 */
[----:B------:R-:W-:Y:S01]  /*0810*/  ISETP.NE.AND P3, PT, R16, -0x1, PT ;  /* 0xffffffff1000780c */ /* 0x000fe20003f65270 */
[----:B------:R-:W-:Y:S01]  /*0820*/  VIADD R0, R205, 0x3f ;  /* 0x0000003fcd007836 */ /* 0x000fe20000000000 */
[----:B------:R-:W-:-:S04]  /*0830*/  ISETP.NE.AND P2, PT, R214, -0x1, PT ;  /* 0xffffffffd600780c */ /* 0x000fc80003f45270 */
[----:B------:R-:W-:-:S04]  /*0840*/  SHF.R.S32.HI R212, RZ, 0x1f, R0 ;  /* 0x0000001fffd47819 */ /* 0x000fc80000011400 */
[----:B------:R-:W-:-:S03]  /*0850*/  LEA.HI R212, R212, R0, RZ, 0x6 ;  /* 0x00000000d4d47211 */ /* 0x000fc600078f30ff */
[----:B------:R-:W2:Y:S01]  /*0860*/  @!P3 LDC.64 R4, c[0x0][0x398] ;  /* 0x0000e600ff04bb82 */ /* 0x000ea20000000a00 */
[----:B------:R-:W-:-:S05]  /*0870*/  SHF.R.S32.HI R212, RZ, 0x6, R212 ;  /* 0x00000006ffd47819 */ /* 0x000fca00000114d4 */
[----:B------:R-:W-:Y:S02]  /*0880*/  IMAD.SHL.U32 R211, R212, 0x40, RZ ;  /* 0x00000040d4d37824 */ /* 0x000fe400078e00ff */
[----:B------:R-:W3:Y:S03]  /*0890*/  @P3 LDC.64 R2, c[0x0][0x3b0] ;  /* 0x0000ec00ff023b82 */ /* 0x000ee60000000a00 */
[----:B------:R-:W-:Y:S01]  /*08a0*/  IADD3 R21, PT, PT, R211, -0x40, RZ ;  /* 0xffffffc0d3157810 */ /* 0x000fe20007ffe0ff */
[----:B--2---:R-:W-:-:S04]  /*08b0*/  @!P3 IMAD.WIDE.U32 R22, R7, R4, RZ ;  /* 0x000000040716b225 */ /* 0x004fc800078e00ff */
[----:B------:R-:W-:Y:S01]  /*08c0*/  @!P3 IMAD R20, R7, R5, R23 ;  /* 0x000000050714b224 */ /* 0x000fe200078e0217 */
[----:B------:R-:W-:Y:S01]  /*08d0*/  SHF.R.S32.HI R23, RZ, 0x1f, R21 ;  /* 0x0000001fff177819 */ /* 0x000fe20000011415 */
[----:B---3--:R-:W-:-:S04]  /*08e0*/  @P3 IMAD.WIDE.U32 R4, R16, R2, RZ ;  /* 0x0000000210043225 */ /* 0x008fc800078e00ff */
[----:B------:R-:W-:Y:S02]  /*08f0*/  @P3 IMAD R20, R16, R3, R5 ;  /* 0x0000000310143224 */ /* 0x000fe400078e0205 */
[----:B------:R-:W-:Y:S01]  /*0900*/  @P3 IMAD.MOV.U32 R22, RZ, RZ, R4 ;  /* 0x000000ffff163224 */ /* 0x000fe200078e0004 */
[----:B------:R-:W-:Y:S06]  /*0910*/  @P2 BRA `(.L_x_529) ;  /* 0x00000000002c2947 */ /* 0x000fec0003800000 */
[----:B------:R-:W2:Y:S01]  /*0920*/  LDCU.64 UR16, c[0x0][0x3b8] ;  /* 0x00007700ff1077ac */ /* 0x000ea20008000a00 */
[----:B------:R-:W-:Y:S01]  /*0930*/  SHF.R.S32.HI R0, RZ, 0x1f, R213 ;  /* 0x0000001fff007819 */ /* 0x000fe200000114d5 */
[----:B------:R-:W3:Y:S04]  /*0940*/  LDCU.64 UR6, c[0x0][0x3a0] ;  /* 0x00007400ff0677ac */ /* 0x000ee80008000a00 */
[----:B--2---:R-:W-:Y:S02]  /*0950*/  IMAD R0, R0, UR16, RZ ;  /* 0x0000001000007c24 */ /* 0x004fe4000f8e02ff */
[----:B------:R-:W-:-:S04]  /*0960*/  IMAD.WIDE.U32 R2, R213, UR16, RZ ;  /* 0x00000010d5027c25 */ /* 0x000fc8000f8e00ff */
[----:B------:R-:W-:-:S05]  /*0970*/  IMAD R0, R213, UR17, R0 ;  /* 0x00000011d5007c24 */ /* 0x000fca000f8e0200 */
[----:B------:R-:W-:-:S03]  /*0980*/  IADD3 R3, PT, PT, R3, R0, RZ ;  /* 0x0000000003037210 */ /* 0x000fc60007ffe0ff */
[----:B---3--:R-:W-:-:S04]  /*0990*/  IMAD.WIDE.U32 R2, R7, UR6, R2 ;  /* 0x0000000607027c25 */ /* 0x008fc8000f8e0002 */
[----:B------:R-:W-:Y:S01]  /*09a0*/  IMAD R10, R7, UR7, R3 ;  /* 0x00000007070a7c24 */ /* 0x000fe2000f8e0203 */
[----:B------:R-:W-:Y:S01]  /*09b0*/  MOV R11, R2 ;  /* 0x00000002000b7202 */ /* 0x000fe20000000f00 */
[----:B------:R-:W-:Y:S06]  /*09c0*/  BRA `(.L_x_530) ;  /* 0x0000000000187947 */ /* 0x000fec0003800000 */
.L_x_529:
[----:B------:R-:W2:Y:S01]  /*09d0*/  LDCU.64 UR16, c[0x0][0x3b8] ;  /* 0x00007700ff1077ac */ /* 0x000ea20008000a00 */
[----:B------:R-:W-:-:S05]  /*09e0*/  IADD3 R2, PT, PT, R213, R214, RZ ;  /* 0x000000d6d5027210 */ /* 0x000fca0007ffe0ff */
[C---:B--2---:R-:W-:Y:S02]  /*09f0*/  IMAD R10, R2.reuse, UR17, RZ ;  /* 0x00000011020a7c24 */ /* 0x044fe4000f8e02ff */
[----:B------:R-:W-:-:S05]  /*0a00*/  IMAD.WIDE.U32 R2, R2, UR16, RZ ;  /* 0x0000001002027c25 */ /* 0x000fca000f8e00ff */
[----:B------:R-:W-:Y:S02]  /*0a10*/  IADD3 R10, PT, PT, R3, R10, RZ ;  /* 0x0000000a030a7210 */ /* 0x000fe40007ffe0ff */
[----:B------:R-:W-:-:S07]  /*0a20*/  MOV R11, R2 ;  /* 0x00000002000b7202 */ /* 0x000fce0000000f00 */
.L_x_530:
[----:B------:R-:W2:Y:S01]  /*0a30*/  LDC R0, c[0x0][0x3e8] ;  /* 0x0000fa00ff007b82 */ /* 0x000ea20000000800 */
[----:B------:R-:W3:Y:S01]  /*0a40*/  S2R R6, SR_CTAID.Z ;  /* 0x0000000000067919 */ /* 0x000ee20000002700 */
[----:B------:R-:W-:Y:S01]  /*0a50*/  USHF.R.S32.HI UR5, URZ, 0x1f, UR26 ;  /* 0x0000001fff057899 */ /* 0x000fe2000801141a */
[----:B--2---:R-:W-:-:S04]  /*0a60*/  IABS R4, R0 ;  /* 0x0000000000047213 */ /* 0x004fc80000000000 */
[----:B------:R-:W2:Y:S08]  /*0a70*/  I2F.RP R8, R4 ;  /* 0x0000000400087306 */ /* 0x000eb00000209400 */
[----:B--2---:R-:W2:Y:S02]  /*0a80*/  MUFU.RCP R8, R8 ;  /* 0x0000000800087308 */ /* 0x004ea40000001000 */
[----:B--2---:R-:W-:-:S06]  /*0a90*/  VIADD R8, R8, 0xffffffe ;  /* 0x0ffffffe08087836 */ /* 0x004fcc0000000000 */
[----:B------:R-:W2:Y:S02]  /*0aa0*/  F2I.FTZ.U32.TRUNC.NTZ R9, R8 ;  /* 0x0000000800097305 */ /* 0x000ea4000021f000 */
[----:B--2---:R-:W-:Y:S02]  /*0ab0*/  IMAD.MOV R2, RZ, RZ, -R9 ;  /* 0x000000ffff027224 */ /* 0x004fe400078e0a09 */
[----:B------:R-:W-:Y:S02]  /*0ac0*/  IMAD.MOV.U32 R8, RZ, RZ, RZ ;  /* 0x000000ffff087224 */ /* 0x000fe400078e00ff */
[----:B------:R-:W-:Y:S01]  /*0ad0*/  IMAD R3, R2, R4, RZ ;  /* 0x0000000402037224 */ /* 0x000fe200078e02ff */
[----:B---3--:R-:W-:-:S03]  /*0ae0*/  IABS R2, R6 ;  /* 0x0000000600027213 */ /* 0x008fc60000000000 */
[----:B------:R-:W-:Y:S01]  /*0af0*/  IMAD.HI.U32 R9, R9, R3, R8 ;  /* 0x0000000309097227 */ /* 0x000fe200078e0008 */
[----:B------:R-:W-:-:S05]  /*0b00*/  MOV R3, R2 ;  /* 0x0000000200037202 */ /* 0x000fca0000000f00 */
[----:B------:R-:W-:-:S04]  /*0b10*/  IMAD.HI.U32 R9, R9, R3, RZ ;  /* 0x0000000309097227 */ /* 0x000fc800078e00ff */
[----:B------:R-:W-:-:S04]  /*0b20*/  IMAD.MOV R2, RZ, RZ, -R9 ;  /* 0x000000ffff027224 */ /* 0x000fc800078e0a09 */
[----:B------:R-:W-:-:S05]  /*0b30*/  IMAD R2, R4, R2, R3 ;  /* 0x0000000204027224 */ /* 0x000fca00078e0203 */
[----:B------:R-:W-:-:S13]  /*0b40*/  ISETP.GT.U32.AND P1, PT, R4, R2, PT ;  /* 0x000000020400720c */ /* 0x000fda0003f24070 */
[----:B------:R-:W-:Y:S01]  /*0b50*/  @!P1 IMAD.IADD R2, R2, 0x1, -R4 ;  /* 0x0000000102029824 */ /* 0x000fe200078e0a04 */
[----:B------:R-:W-:Y:S02]  /*0b60*/  @!P1 IADD3 R9, PT, PT, R9, 0x1, RZ ;  /* 0x0000000109099810 */ /* 0x000fe40007ffe0ff */
[----:B------:R-:W-:Y:S02]  /*0b70*/  ISETP.NE.AND P1, PT, R0, RZ, PT ;  /* 0x000000ff0000720c */ /* 0x000fe40003f25270 */
[----:B------:R-:W-:Y:S02]  /*0b80*/  ISETP.GE.U32.AND P4, PT, R2, R4, PT ;  /* 0x000000040200720c */ /* 0x000fe40003f86070 */
[----:B------:R-:W-:-:S04]  /*0b90*/  LOP3.LUT R2, R6, R0, RZ, 0x3c, !PT ;  /* 0x0000000006027212 */ /* 0x000fc800078e3cff */
[----:B------:R-:W-:-:S07]  /*0ba0*/  ISETP.GE.AND P0, PT, R2, RZ, PT ;  /* 0x000000ff0200720c */ /* 0x000fce0003f06270 */
[----:B------:R-:W-:-:S06]  /*0bb0*/  @P4 VIADD R9, R9, 0x1 ;  /* 0x0000000109094836 */ /* 0x000fcc0000000000 */
[----:B------:R-:W-:Y:S02]  /*0bc0*/  @!P0 IADD3 R9, PT, PT, -R9, RZ, RZ ;  /* 0x000000ff09098210 */ /* 0x000fe40007ffe1ff */
[----:B------:R-:W-:-:S04]  /*0bd0*/  @!P1 LOP3.LUT R9, RZ, R0, RZ, 0x33, !PT ;  /* 0x00000000ff099212 */ /* 0x000fc800078e33ff */
[----:B------:R-:W-:Y:S01]  /*0be0*/  SHF.R.S32.HI R8, RZ, 0x1f, R9 ;  /* 0x0000001fff087819 */ /* 0x000fe20000011409 */
        /* <DEDUP_REMOVED lines=9> */
[----:B-1----:R-:W-:Y:S01]  /*0c80*/  IMAD R12, R7, UR7, R3 ;  /* 0x00000007070c7c24 */ /* 0x002fe2000f8e0203 */
[----:B------:R-:W-:Y:S01]  /*0c90*/  MOV R13, R2 ;  /* 0x00000002000d7202 */ /* 0x000fe20000000f00 */
[----:B------:R-:W-:Y:S06]  /*0ca0*/  BRA `(.L_x_532) ;  /* 0x0000000000187947 */ /* 0x000fec0003800000 */
.L_x_531:
[----:B------:R-:W1:Y:S01]  /*0cb0*/  LDCU.64 UR14, c[0x0][0x3c0] ;  /* 0x00007800ff0e77ac */ /* 0x000e620008000a00 */
[----:B------:R-:W-:-:S05]  /*0cc0*/  IADD3 R2, PT, PT, R213, R214, RZ ;  /* 0x000000d6d5027210 */ /* 0x000fca0007ffe0ff */
[C---:B-1----:R-:W-:Y:S02]  /*0cd0*/  IMAD R12, R2.reuse, UR15, RZ ;  /* 0x0000000f020c7c24 */ /* 0x042fe4000f8e02ff */
[----:B------:R-:W-:-:S05]  /*0ce0*/  IMAD.WIDE.U32 R2, R2, UR14, RZ ;  /* 0x0000000e02027c25 */ /* 0x000fca000f8e00ff */
[----:B------:R-:W-:Y:S02]  /*0cf0*/  IADD3 R12, PT, PT, R3, R12, RZ ;  /* 0x0000000c030c7210 */ /* 0x000fe40007ffe0ff */
[----:B------:R-:W-:-:S07]  /*0d00*/  MOV R13, R2 ;  /* 0x00000002000d7202 */ /* 0x000fce0000000f00 */
.L_x_532:
[----:B------:R-:W1:Y:S01]  /*0d10*/  @!P3 LDC.64 R4, c[0x0][0x588] ;  /* 0x00016200ff04bb82 */ /* 0x000e620000000a00 */
[----:B------:R-:W2:Y:S07]  /*0d20*/  LDCU UR31, c[0x0][0x44c] ;  /* 0x00008980ff1f77ac */ /* 0x000eae0008000800 */
[----:B------:R-:W3:Y:S08]  /*0d30*/  @P3 LDC.64 R2, c[0x0][0x590] ;  /* 0x00016400ff023b82 */ /* 0x000ef00000000a00 */
[----:B------:R-:W2:Y:S01]  /*0d40*/  LDC R0, c[0x0][0x3e0] ;  /* 0x0000f800ff007b82 */ /* 0x000ea20000000800 */
[----:B-1----:R-:W-:-:S04]  /*0d50*/  @!P3 IMAD.WIDE.U32 R28, R7, R4, RZ ;  /* 0x00000004071cb225 */ /* 0x002fc800078e00ff */
[----:B------:R-:W-:Y:S02]  /*0d60*/  @!P3 IMAD R4, R7, R5, R29 ;  /* 0x000000050704b224 */ /* 0x000fe400078e021d */
[----:B---3--:R-:W-:-:S04]  /*0d70*/  @P3 IMAD.WIDE.U32 R18, R16, R2, RZ ;  /* 0x0000000210123225 */ /* 0x008fc800078e00ff */
[----:B------:R-:W-:Y:S01]  /*0d80*/  @P3 IMAD R4, R16, R3, R19 ;  /* 0x0000000310043224 */ /* 0x000fe200078e0213 */
[----:B------:R-:W-:Y:S01]  /*0d90*/  @P3 MOV R28, R18 ;  /* 0x00000012001c3202 */ /* 0x000fe20000000f00 */
[----:B--2---:R-:W-:Y:S01]  /*0da0*/  IMAD.WIDE R14, R0, UR31, RZ ;  /* 0x0000001f000e7c25 */ /* 0x004fe2000f8e02ff */
[----:B------:R-:W-:Y:S06]  /*0db0*/  @P3 BRA `(.L_x_533) ;  /* 0x0000000000443947 */ /* 0x000fec0003800000 */
[----:B------:R-:W1:Y:S01]  /*0dc0*/  LDCU UR6, c[0x0][0x444] ;  /* 0x00008880ff0677ac */ /* 0x000e620008000800 */
[----:B------:R-:W-:Y:S01]  /*0dd0*/  SHF.R.S32.HI R3, RZ, 0x1f, R0 ;  /* 0x0000001fff037819 */ /* 0x000fe20000011400 */
[----:B-1----:R-:W-:Y:S01]  /*0de0*/  USHF.R.S32.HI UR7, URZ, 0x1f, UR6 ;  /* 0x0000001fff077899 */ /* 0x002fe20008011406 */
[----:B------:R-:W-:Y:S01]  /*0df0*/  IMAD.WIDE.U32 R24, R7, UR6, RZ ;  /* 0x0000000607187c25 */ /* 0x000fe2000f8e00ff */
[----:B------:R-:W-:-:S04]  /*0e00*/  USHF.R.S32.HI UR6, URZ, 0x1f, UR31 ;  /* 0x0000001fff067899 */ /* 0x000fc8000801141f */
[----:B------:R-:W-:Y:S02]  /*0e10*/  IMAD R2, R7, UR7, RZ ;  /* 0x0000000707027c24 */ /* 0x000fe4000f8e02ff */
[----:B------:R-:W-:-:S03]  /*0e20*/  IMAD.WIDE.U32 R18, R24, R0, RZ ;  /* 0x0000000018127225 */ /* 0x000fc600078e00ff */
[----:B------:R-:W-:-:S05]  /*0e30*/  IADD3 R2, PT, PT, R25, R2, RZ ;  /* 0x0000000219027210 */ /* 0x000fca0007ffe0ff */
[----:B------:R-:W-:-:S04]  /*0e40*/  IMAD R2, R2, R0, RZ ;  /* 0x0000000002027224 */ /* 0x000fc800078e02ff */
[----:B------:R-:W-:-:S05]  /*0e50*/  IMAD R2, R3, R24, R2 ;  /* 0x0000001803027224 */ /* 0x000fca00078e0202 */
[----:B------:R-:W-:-:S05]  /*0e60*/  IADD3 R2, PT, PT, R19, R2, RZ ;  /* 0x0000000213027210 */ /* 0x000fca0007ffe0ff */
[----:B------:R-:W-:Y:S02]  /*0e70*/  IMAD R19, R2, UR31, RZ ;  /* 0x0000001f02137c24 */ /* 0x000fe4000f8e02ff */
[----:B------:R-:W-:-:S04]  /*0e80*/  IMAD.WIDE.U32 R2, R18, UR31, RZ ;  /* 0x0000001f12027c25 */ /* 0x000fc8000f8e00ff */
[----:B------:R-:W-:Y:S01]  /*0e90*/  IMAD R19, R18, UR6, R19 ;  /* 0x0000000612137c24 */ /* 0x000fe2000f8e0213 */
[----:B------:R-:W-:-:S04]  /*0ea0*/  MOV R24, R2 ;  /* 0x0000000200187202 */ /* 0x000fc80000000f00 */
[----:B------:R-:W-:Y:S01]  /*0eb0*/  IADD3 R19, PT, PT, R3, R19, RZ ;  /* 0x0000001303137210 */ /* 0x000fe20007ffe0ff */
[----:B------:R-:W-:Y:S06]  /*0ec0*/  BRA `(.L_x_534) ;  /* 0x00000000000c7947 */ /* 0x000fec0003800000 */
.L_x_533:
[-C--:B------:R-:W-:Y:S02]  /*0ed0*/  IMAD R19, R15, R16.reuse, RZ ;  /* 0x000000100f137224 */ /* 0x080fe400078e02ff */
[----:B------:R-:W-:-:S05]  /*0ee0*/  IMAD.WIDE.U32 R24, R14, R16, RZ ;  /* 0x000000100e187225 */ /* 0x000fca00078e00ff */
[----:B------:R-:W-:-:S07]  /*0ef0*/  IADD3 R19, PT, PT, R25, R19, RZ ;  /* 0x0000001319137210 */ /* 0x000fce0007ffe0ff */
.L_x_534:
[----:B------:R-:W1:Y:S01]  /*0f00*/  LDCU.U8 UR6, c[0x0][0x548] ;  /* 0x0000a900ff0677ac */ /* 0x000e620008000000 */
[----:B------:R-:W-:Y:S01]  /*0f10*/  SHF.L.U32 R18, R7, 0x7, RZ ;  /* 0x0000000707127819 */ /* 0x000fe200000006ff */
[----:B------:R-:W-:Y:S01]  /*0f20*/  IMAD R25, R6, UR31, RZ ;  /* 0x0000001f06197c24 */ /* 0x000fe2000f8e02ff */
[----:B------:R-:W2:Y:S02]  /*0f30*/  LDCU.U8 UR30, c[0x0][0x5f0] ;  /* 0x0000be00ff1e77ac */ /* 0x000ea40008000000 */
[----:B------:R-:W-:-:S04]  /*0f40*/  SEL R3, R18, RZ, P5 ;  /* 0x000000ff12037207 */ /* 0x000fc80002800000 */
[----:B------:R-:W-:-:S04]  /*0f50*/  IADD3 R3, P0, PT, R21, R3, RZ ;  /* 0x0000000315037210 */ /* 0x000fc80007f1e0ff */
[----:B------:R-:W-:Y:S01]  /*0f60*/  IADD3.X R2, PT, PT, RZ, R23, RZ, P0, !PT ;  /* 0x00000017ff027210 */ /* 0x000fe200007fe4ff */
[----:B------:R-:W-:Y:S01]  /*0f70*/  IMAD.WIDE.U32 R26, R3, R14, RZ ;  /* 0x0000000e031a7225 */ /* 0x000fe200078e00ff */
[----:B-1----:R-:W-:-:S03]  /*0f80*/  UISETP.NE.AND UP0, UPT, UR6, URZ, UPT ;  /* 0x000000ff0600728c */ /* 0x002fc6000bf05270 */
[----:B------:R-:W-:-:S04]  /*0f90*/  IMAD R2, R2, R14, RZ ;  /* 0x0000000e02027224 */ /* 0x000fc800078e02ff */
[----:B------:R-:W-:-:S05]  /*0fa0*/  IMAD R14, R15, R3, R2 ;  /* 0x000000030f0e7224 */ /* 0x000fca00078e0202 */
[----:B------:R-:W-:Y:S01]  /*0fb0*/  IADD3 R14, PT, PT, R27, R14, RZ ;  /* 0x0000000e1b0e7210 */ /* 0x000fe20007ffe0ff */
[----:B--2---:R-:W-:Y:S06]  /*0fc0*/  BRA.U !UP0, `(.L_x_535) ;  /* 0x00000001081c7547 */ /* 0x004fec000b800000 */
[----:B------:R-:W1:Y:S01]  /*0fd0*/  LDC R2, c[0x0][0x434] ;  /* 0x00010d00ff027b82 */ /* 0x000e620000000800 */
[----:B------:R-:W-:-:S07]  /*0fe0*/  ISETP.NE.AND P0, PT, R16, -0x1, PT ;  /* 0xffffffff1000780c */ /* 0x000fce0003f05270 */
[----:B------:R-:W2:Y:S01]  /*0ff0*/  LDC R5, c[0x0][0x454] ;  /* 0x00011500ff057b82 */ /* 0x000ea20000000800 */
[----:B-1----:R-:W-:-:S05]  /*1000*/  IMAD R2, R7, R2, RZ ;  /* 0x0000000207027224 */ /* 0x002fca00078e02ff */
[----:B------:R-:W-:-:S05]  /*1010*/  SEL R2, R2, R16, !P0 ;  /* 0x0000001002027207 */ /* 0x000fca0004000000 */
[----:B--2---:R-:W-:Y:S01]  /*1020*/  IMAD R5, R6, R5, R2 ;  /* 0x0000000506057224 */ /* 0x004fe200078e0202 */
[----:B------:R-:W-:Y:S05]  /*1030*/  BRA `(.L_x_536) ;  /* 0x00000000000c7947 */ /* 0x000fea0003800000 */
.L_x_535:
[----:B------:R-:W1:Y:S01]  /*1040*/  LDC R5, c[0x0][0x434] ;  /* 0x00010d00ff057b82 */ /* 0x000e620000000800 */
[----:B------:R-:W-:-:S04]  /*1050*/  IMAD R2, R7, R0, R6 ;  /* 0x0000000007027224 */ /* 0x000fc800078e0206 */
[----:B-1----:R-:W-:-:S03]  /*1060*/  IMAD R5, R2, R5, RZ ;  /* 0x0000000502057224 */ /* 0x002fc600078e02ff */
.L_x_536:
[----:B------:R-:W-:Y:S01]  /*1070*/  IADD3 R15, PT, PT, R212, -0x1, RZ ;  /* 0xffffffffd40f7810 */ /* 0x000fe20007ffe0ff */
[----:B------:R-:W-:Y:S05]  /*1080*/  BRA.U !UP0, `(.L_x_537) ;  /* 0x0000000108247547 */ /* 0x000fea000b800000 */
[----:B------:R-:W1:Y:S01]  /*1090*/  LDC R2, c[0x0][0x444] ;  /* 0x00011100ff027b82 */ /* 0x000e620000000800 */
[----:B------:R-:W-:-:S07]  /*10a0*/  ISETP.NE.AND P0, PT, R16, -0x1, PT ;  /* 0xffffffff1000780c */ /* 0x000fce0003f05270 */
[----:B------:R-:W2:Y:S08]  /*10b0*/  LDC R17, c[0x0][0x430] ;  /* 0x00010c00ff117b82 */ /* 0x000eb00000000800 */
[----:B------:R-:W2:Y:S01]  /*10c0*/  LDC R3, c[0x0][0x454] ;  /* 0x00011500ff037b82 */ /* 0x000ea20000000800 */
[----:B-1----:R-:W-:-:S05]  /*10d0*/  @!P0 IMAD R16, R7, R2, RZ ;  /* 0x0000000207108224 */ /* 0x002fca00078e02ff */
[----:B------:R-:W-:Y:S02]  /*10e0*/  IADD3 R18, PT, PT, R18, R16, RZ ;  /* 0x0000001012127210 */ /* 0x000fe40007ffe0ff */
[----:B--2---:R-:W-:-:S05]  /*10f0*/  LEA R3, R17, R3, 0x7 ;  /* 0x0000000311037211 */ /* 0x004fca00078e38ff */
[----:B------:R-:W-:Y:S01]  /*1100*/  IMAD R18, R3, R6, R18 ;  /* 0x0000000603127224 */ /* 0x000fe200078e0212 */
[----:B------:R-:W-:Y:S06]  /*1110*/  BRA `(.L_x_538) ;  /* 0x00000000000c7947 */ /* 0x000fec0003800000 */
.L_x_537:
[----:B------:R-:W1:Y:S01]  /*1120*/  LDC R18, c[0x0][0x444] ;  /* 0x00011100ff127b82 */ /* 0x000e620000000800 */
[----:B------:R-:W-:-:S04]  /*1130*/  IMAD R2, R7, R0, R6 ;  /* 0x0000000007027224 */ /* 0x000fc800078e0206 */
[----:B-1----:R-:W-:-:S07]  /*1140*/  IMAD R18, R2, R18, RZ ;  /* 0x0000001202127224 */ /* 0x002fce00078e02ff */
.L_x_538:
[----:B------:R-:W1:Y:S01]  /*1150*/  LDCU.64 UR6, c[0x0][0x3b0] ;  /* 0x00007600ff0677ac */ /* 0x000e620008000a00 */
[----:B------:R-:W-:Y:S01]  /*1160*/  IADD3 R28, P0, PT, R188, R28, RZ ;  /* 0x0000001cbc1c7210 */ /* 0x000fe20007f1e0ff */
[----:B------:R-:W-:Y:S01]  /*1170*/  IMAD.MOV.U32 R16, RZ, RZ, R188 ;  /* 0x000000ffff107224 */ /* 0x000fe200078e00bc */
[----:B------:R-:W-:Y:S01]  /*1180*/  ISETP.NE.AND P3, PT, RZ, UR30, PT ;  /* 0x0000001eff007c0c */ /* 0x000fe2000bf65270 */
[----:B------:R-:W2:Y:S01]  /*1190*/  LDCU.128 UR8, c[0x0][0x590] ;  /* 0x0000b200ff0877ac */ /* 0x000ea20008000c00 */
[----:B------:R-:W-:Y:S01]  /*11a0*/  IMAD.MOV.U32 R17, RZ, RZ, RZ ;  /* 0x000000ffff117224 */ /* 0x000fe200078e00ff */
[----:B------:R-:W-:Y:S01]  /*11b0*/  IADD3.X R29, PT, PT, RZ, R4, RZ, P0, !PT ;  /* 0x00000004ff1d7210 */ /* 0x000fe200007fe4ff */
[----:B------:R-:W-:Y:S01]  /*11c0*/  IMAD R200, R0, UR31, RZ ;  /* 0x0000001f00c87c24 */ /* 0x000fe2000f8e02ff */
[----:B------:R-:W3:Y:S01]  /*11d0*/  LDCU.64 UR18, c[0x0][0x3c8] ;  /* 0x00007900ff1277ac */ /* 0x000ee20008000a00 */
[----:B------:R-:W4:Y:S01]  /*11e0*/  S2R R4, SR_TID.X ;  /* 0x0000000000047919 */ /* 0x000f220000002100 */
[----:B------:R-:W5:Y:S01]  /*11f0*/  LDC.64 R224, c[0x0][0x420] ;  /* 0x00010800ffe07b82 */ /* 0x000f620000000a00 */
[C---:B------:R-:W-:Y:S01]  /*1200*/  LEA R18, R15.reuse, R18, 0x6 ;  /* 0x000000120f127211 */ /* 0x040fe200078e30ff */
[----:B------:R-:W4:Y:S01]  /*1210*/  LDCU.64 UR12, c[0x0][0x380] ;  /* 0x00007000ff0c77ac */ /* 0x000f220008000a00 */
[----:B------:R-:W-:Y:S01]  /*1220*/  IMAD R5, R15, 0x40, R5 ;  /* 0x000000400f057824 */ /* 0x000fe200078e0205 */
[----:B------:R-:W-:Y:S01]  /*1230*/  BSSY.RECONVERGENT B1, `(.L_x_528) ;  /* 0x00007ba000017945 */ /* 0x000fe20003800200 */
[----:B-1----:R-:W-:-:S02]  /*1240*/  IMAD R2, R23, UR6, RZ ;  /* 0x0000000617027c24 */ /* 0x002fc4000f8e02ff */
[----:B------:R-:W-:-:S04]  /*1250*/  IMAD.WIDE.U32 R30, R21, UR6, R16 ;  /* 0x00000006151e7c25 */ /* 0x000fc8000f8e0010 */
[----:B--2---:R-:W-:Y:S01]  /*1260*/  IMAD R23, R23, UR8, RZ ;  /* 0x0000000817177c24 */ /* 0x004fe2000f8e02ff */
[----:B------:R-:W-:Y:S01]  /*1270*/  IADD3 R30, P0, PT, R22, R30, RZ ;  /* 0x0000001e161e7210 */ /* 0x000fe20007f1e0ff */
[----:B------:R-:W-:-:S04]  /*1280*/  IMAD.WIDE.U32 R28, R21, UR8, R28 ;  /* 0x00000008151c7c25 */ /* 0x000fc8000f8e001c */
[C---:B------:R-:W-:Y:S02]  /*1290*/  IMAD R23, R21.reuse, UR9, R23 ;  /* 0x0000000915177c24 */ /* 0x040fe4000f8e0217 */
[----:B------:R-:W-:Y:S02]  /*12a0*/  IMAD R2, R21, UR7, R2 ;  /* 0x0000000715027c24 */ /* 0x000fe4000f8e0202 */
[----:B------:R-:W-:Y:S02]  /*12b0*/  IMAD.IADD R23, R29, 0x1, R23 ;  /* 0x000000011d177824 */ /* 0x000fe400078e0217 */
[----:B------:R-:W-:Y:S01]  /*12c0*/  IMAD.MOV.U32 R22, RZ, RZ, R28 ;  /* 0x000000ffff167224 */ /* 0x000fe200078e001c */
[----:B------:R-:W-:Y:S01]  /*12d0*/  IADD3.X R31, PT, PT, R20, R31, R2, P0, !PT ;  /* 0x0000001f141f7210 */ /* 0x000fe200007fe402 */
[----:B-----5:R-:W-:Y:S01]  /*12e0*/  IMAD.WIDE R224, R5, 0x4, R224 ;  /* 0x0000000405e07825 */ /* 0x020fe200078e02e0 */
[----:B------:R-:W1:Y:S01]  /*12f0*/  LDC.64 R2, c[0x0][0x5f8] ;  /* 0x00017e00ff027b82 */ /* 0x000e620000000a00 */
[----:B------:R-:W-:-:S02]  /*1300*/  IADD3 R20, PT, PT, R205, UR26, RZ ;  /* 0x0000001acd147c10 */ /* 0x000fc4000fffe0ff */
[----:B------:R-:W-:Y:S01]  /*1310*/  IMAD.WIDE.U32 R22, R6, UR10, R22 ;  /* 0x0000000a06167c25 */ /* 0x000fe2000f8e0016 */
[----:B------:R-:W2:Y:S01]  /*1320*/  LDCU UR10, c[0x0][0x508] ;  /* 0x0000a100ff0a77ac */ /* 0x000ea20008000800 */
[----:B------:R-:W-:Y:S02]  /*1330*/  IADD3 R24, P1, P0, R26, R24, R25 ;  /* 0x000000181a187210 */ /* 0x000fe4000783e019 */
[----:B---3--:R-:W-:Y:S01]  /*1340*/  IMAD.WIDE.U32 R30, R6, UR18, R30 ;  /* 0x00000012061e7c25 */ /* 0x008fe2000f8e001e */
[----:B------:R-:W-:Y:S02]  /*1350*/  R2UR UR18, R20 ;  /* 0x00000000141272ca */ /* 0x000fe400000e0000 */
[----:B------:R-:W-:Y:S01]  /*1360*/  SHF.R.S32.HI R25, RZ, 0x1f, R25 ;  /* 0x0000001fff197819 */ /* 0x000fe20000011419 */
[----:B------:R-:W-:Y:S01]  /*1370*/  IMAD R27, R6, UR19, R31 ;  /* 0x00000013061b7c24 */ /* 0x000fe2000f8e021f */
[----:B----4-:R-:W-:Y:S01]  /*1380*/  LOP3.LUT R216, R4, 0x1f, RZ, 0xc0, !PT ;  /* 0x0000001f04d87812 */ /* 0x010fe200078ec0ff */
[----:B------:R-:W-:Y:S01]  /*1390*/  IMAD.MOV.U32 R26, RZ, RZ, R30 ;  /* 0x000000ffff1a7224 */ /* 0x000fe200078e001e */
[----:B------:R-:W-:Y:S01]  /*13a0*/  IADD3.X R14, PT, PT, R14, R19, R25, P1, P0 ;  /* 0x000000130e0e7210 */ /* 0x000fe20000fe0419 */
[----:B------:R-:W-:Y:S01]  /*13b0*/  IMAD R23, R6, UR11, R23 ;  /* 0x0000000b06177c24 */ /* 0x000fe2000f8e0217 */
[----:B------:R-:W-:Y:S01]  /*13c0*/  SHF.R.U32.HI R204, RZ, 0x5, R4 ;  /* 0x00000005ffcc7819 */ /* 0x000fe20000011604 */
[C---:B------:R-:W-:Y:S01]  /*13d0*/  IMAD.WIDE.U32 R26, R190.reuse, UR6, R26 ;  /* 0x00000006be1a7c25 */ /* 0x040fe2000f8e001a */
[----:B------:R-:W3:Y:S03]  /*13e0*/  LDC.64 R20, c[0x0][0x5e8] ;  /* 0x00017a00ff147b82 */ /* 0x000ee60000000a00 */
[----:B------:R-:W-:Y:S01]  /*13f0*/  IMAD R19, R190, UR7, R27 ;  /* 0x00000007be137c24 */ /* 0x000fe2000f8e021b */
[----:B------:R-:W-:Y:S01]  /*1400*/  LEA R222, P0, R26, UR12, 0x1 ;  /* 0x0000000c1ade7c11 */ /* 0x000fe2000f8008ff */
[----:B--2---:R-:W-:Y:S01]  /*1410*/  UIADD3 UR12, UPT, UPT, UR18, -UR10, -UR29 ;  /* 0x8000000a120c7290 */ /* 0x004fe2000fffe81d */
[----:B-1----:R-:W-:Y:S01]  /*1420*/  IMAD.WIDE.U32 R28, R2, UR22, RZ ;  /* 0x00000016021c7c25 */ /* 0x002fe2000f8e00ff */
[----:B------:R-:W1:Y:S01]  /*1430*/  LDCU.64 UR6, c[0x0][0x550] ;  /* 0x0000aa00ff0677ac */ /* 0x000e620008000a00 */
[----:B------:R-:W-:-:S02]  /*1440*/  LEA.HI.X R223, R26, UR13, R19, 0x1, P0 ;  /* 0x0000000d1adf7c11 */ /* 0x000fc400080f0c13 */
[----:B------:R-:W-:Y:S01]  /*1450*/  IMAD R25, R200, R204, R216 ;  /* 0x000000ccc8197224 */ /* 0x000fe200078e02d8 */
[----:B------:R-:W-:Y:S01]  /*1460*/  USHF.R.S32.HI UR13, URZ, 0x1f, UR12 ;  /* 0x0000001fff0d7899 */ /* 0x000fe2000801140c */
[----:B------:R-:W-:Y:S01]  /*1470*/  SEL R2, R28, RZ, P3 ;  /* 0x000000ff1c027207 */ /* 0x000fe20001800000 */
[----:B------:R-:W-:Y:S01]  /*1480*/  IMAD R3, R3, UR22, R29 ;  /* 0x0000001603037c24 */ /* 0x000fe2000f8e021d */
[----:B------:R-:W2:Y:S01]  /*1490*/  LDCU.64 UR10, c[0x0][0x570] ;  /* 0x0000ae00ff0a77ac */ /* 0x000ea20008000a00 */
[C---:B------:R-:W-:Y:S01]  /*14a0*/  IMAD.WIDE.U32 R22, R190.reuse, UR8, R22 ;  /* 0x00000008be167c25 */ /* 0x040fe2000f8e0016 */
[----:B------:R-:W-:Y:S01]  /*14b0*/  IADD3 R24, P1, P0, R25, R24, R2 ;  /* 0x0000001819187210 */ /* 0x000fe2000783e002 */
[----:B------:R-:W-:Y:S01]  /*14c0*/  ULEA.HI UR13, UR13, UR12, URZ, 0x6 ;  /* 0x0000000c0d0d7291 */ /* 0x000fe2000f8f30ff */
[----:B------:R-:W-:Y:S01]  /*14d0*/  SHF.R.S32.HI R25, RZ, 0x1f, R25 ;  /* 0x0000001fff197819 */ /* 0x000fe20000011419 */
[----:B------:R-:W-:Y:S01]  /*14e0*/  IMAD R2, R190, UR9, R23 ;  /* 0x00000009be027c24 */ /* 0x000fe2000f8e0217 */
[----:B------:R-:W-:Y:S01]  /*14f0*/  SEL R3, R3, RZ, P3 ;  /* 0x000000ff03037207 */ /* 0x000fe20001800000 */
[----:B------:R-:W-:Y:S01]  /*1500*/  USHF.R.S32.HI UR13, URZ, 0x6, UR13 ;  /* 0x00000006ff0d7899 */ /* 0x000fe2000801140d */
[----:B------:R-:W-:-:S02]  /*1510*/  IMAD.SHL.U32 R19, R200, 0x40, RZ ;  /* 0x00000040c8137824 */ /* 0x000fc400078e00ff */
[----:B------:R-:W-:Y:S01]  /*1520*/  IADD3.X R3, PT, PT, R25, R14, R3, P1, P0 ;  /* 0x0000000e19037210 */ /* 0x000fe20000fe0403 */
[----:B------:R-:W-:Y:S01]  /*1530*/  UISETP.LT.AND UP0, UPT, URZ, UR13, UPT ;  /* 0x0000000dff00728c */ /* 0x000fe2000bf01270 */
[C---:B-1----:R-:W-:Y:S02]  /*1540*/  LEA R220, P1, R22.reuse, UR6, 0x1 ;  /* 0x0000000616dc7c11 */ /* 0x042fe4000f8208ff */
[C---:B------:R-:W-:Y:S01]  /*1550*/  IADD3 R14, P0, PT, R19.reuse, R24, RZ ;  /* 0x00000018130e7210 */ /* 0x040fe20007f1e0ff */
[----:B------:R-:W-:Y:S01]  /*1560*/  USEL UR8, URZ, UR13, !UP0 ;  /* 0x0000000dff087287 */ /* 0x000fe2000c000000 */
[----:B------:R-:W-:Y:S02]  /*1570*/  LEA.HI.X R221, R22, UR7, R2, 0x1, P1 ;  /* 0x0000000716dd7c11 */ /* 0x000fe400088f0c02 */
[----:B------:R-:W-:Y:S01]  /*1580*/  LEA.HI.X.SX32 R3, R19, R3, 0x1, P0 ;  /* 0x0000000313037211 */ /* 0x000fe200000f0eff */
[----:B---3--:R-:W-:Y:S01]  /*1590*/  IMAD.WIDE R18, R18, 0x4, R20 ;  /* 0x0000000412127825 */ /* 0x008fe200078e0214 */
[----:B--2---:R-:W-:-:S02]  /*15a0*/  LEA R218, P0, R14, UR10, 0x2 ;  /* 0x0000000a0eda7c11 */ /* 0x004fc4000f8010ff */
[----:B------:R-:W-:Y:S01]  /*15b0*/  ISETP.GT.AND P1, PT, R212, UR8, PT ;  /* 0x00000008d4007c0c */ /* 0x000fe2000bf24270 */
[----:B------:R-:W-:Y:S01]  /*15c0*/  IMAD.MOV.U32 R196, RZ, RZ, R19 ;  /* 0x000000ffffc47224 */ /* 0x000fe200078e0013 */
[----:B------:R-:W-:Y:S02]  /*15d0*/  LEA.HI.X R219, R14, UR11, R3, 0x2, P0 ;  /* 0x0000000b0edb7c11 */ /* 0x000fe400080f1403 */
[----:B------:R-:W-:Y:S02]  /*15e0*/  IADD3 R14, P0, PT, R190, 0x40, RZ ;  /* 0x00000040be0e7810 */ /* 0x000fe40007f1e0ff */
[----:B------:R-:W-:Y:S02]  /*15f0*/  MOV R197, R18 ;  /* 0x0000001200c57202 */ /* 0x000fe40000000f00 */
[----:B------:R-:W-:Y:S02]  /*1600*/  IADD3.X R5, PT, PT, RZ, RZ, RZ, P0, !PT ;  /* 0x000000ffff057210 */ /* 0x000fe400007fe4ff */
[----:B------:R-:W-:-:S03]  /*1610*/  LEA.HI R3, R4, 0x40, RZ, 0x1e ;  /* 0x0000004004037811 */ /* 0x000fc600078ff0ff */
[----:B------:R-:W-:Y:S05]  /*1620*/  @P1 BRA `(.L_x_539) ;  /* 0x0000000400fc1947 */ /* 0x000fea0003800000 */
[----:B------:R-:W-:Y:S05]  /*1630*/  @P2 BRA `(.L_x_540) ;  /* 0x00000000002c2947 */ /* 0x000fea0003800000 */
[----:B------:R-:W1:Y:S01]  /*1640*/  LDCU.64 UR10, c[0x0][0x5c0] ;  /* 0x0000b800ff0a77ac */ /* 0x000e620008000a00 */
[----:B------:R-:W-:Y:S01]  /*1650*/  SHF.R.S32.HI R0, RZ, 0x1f, R213 ;  /* 0x0000001fff007819 */ /* 0x000fe200000114d5 */
[----:B------:R-:W2:Y:S04]  /*1660*/  LDCU.64 UR6, c[0x0][0x5a8] ;  /* 0x0000b500ff0677ac */ /* 0x000ea80008000a00 */
[----:B-1----:R-:W-:Y:S02]  /*1670*/  IMAD R0, R0, UR10, RZ ;  /* 0x0000000a00007c24 */ /* 0x002fe4000f8e02ff */
[----:B------:R-:W-:-:S04]  /*1680*/  IMAD.WIDE.U32 R8, R213, UR10, RZ ;  /* 0x0000000ad5087c25 */ /* 0x000fc8000f8e00ff */
[----:B------:R-:W-:-:S05]  /*1690*/  IMAD R0, R213, UR11, R0 ;  /* 0x0000000bd5007c24 */ /* 0x000fca000f8e0200 */
[----:B------:R-:W-:-:S03]  /*16a0*/  IADD3 R9, PT, PT, R9, R0, RZ ;  /* 0x0000000009097210 */ /* 0x000fc60007ffe0ff */
[----:B--2---:R-:W-:-:S04]  /*16b0*/  IMAD.WIDE.U32 R8, R7, UR6, R8 ;  /* 0x0000000607087c25 */ /* 0x004fc8000f8e0008 */
[----:B------:R-:W-:Y:S01]  /*16c0*/  IMAD R0, R7, UR7, R9 ;  /* 0x0000000707007c24 */ /* 0x000fe2000f8e0209 */
[----:B------:R-:W-:Y:S01]  /*16d0*/  MOV R2, R8 ;  /* 0x0000000800027202 */ /* 0x000fe20000000f00 */
[----:B------:R-:W-:Y:S05]  /*16e0*/  BRA `(.L_x_541) ;  /* 0x0000000000187947 */ /* 0x000fea0003800000 */
.L_x_540:
[----:B------:R-:W1:Y:S01]  /*16f0*/  LDCU.64 UR10, c[0x0][0x5c0] ;  /* 0x0000b800ff0a77ac */ /* 0x000e620008000a00 */
[----:B------:R-:W-:-:S05]  /*1700*/  IADD3 R0, PT, PT, R213, R214, RZ ;  /* 0x000000d6d5007210 */ /* 0x000fca0007ffe0ff */
[C---:B-1----:R-:W-:Y:S02]  /*1710*/  IMAD R2, R0.reuse, UR11, RZ ;  /* 0x0000000b00027c24 */ /* 0x042fe4000f8e02ff */
[----:B------:R-:W-:-:S05]  /*1720*/  IMAD.WIDE.U32 R8, R0, UR10, RZ ;  /* 0x0000000a00087c25 */ /* 0x000fca000f8e00ff */
[----:B------:R-:W-:Y:S02]  /*1730*/  IADD3 R0, PT, PT, R9, R2, RZ ;  /* 0x0000000209007210 */ /* 0x000fe40007ffe0ff */
[----:B------:R-:W-:Y:S02]  /*1740*/  MOV R2, R8 ;  /* 0x0000000800027202 */ /* 0x000fe40000000f00 */
.L_x_541:
        /* <DEDUP_REMOVED lines=11> */
[----:B------:R-:W-:Y:S06]  /*1800*/  BRA `(.L_x_543) ;  /* 0x0000000000187947 */ /* 0x000fec0003800000 */
.L_x_542:
[----:B------:R-:W1:Y:S01]  /*1810*/  LDCU.64 UR8, c[0x0][0x5c8] ;  /* 0x0000b900ff0877ac */ /* 0x000e620008000a00 */
[----:B------:R-:W-:-:S05]  /*1820*/  IADD3 R213, PT, PT, R213, R214, RZ ;  /* 0x000000d6d5d57210 */ /* 0x000fca0007ffe0ff */
[C---:B-1----:R-:W-:Y:S02]  /*1830*/  IMAD R7, R213.reuse, UR9, RZ ;  /* 0x00000009d5077c24 */ /* 0x042fe4000f8e02ff */
[----:B------:R-:W-:-:S05]  /*1840*/  IMAD.WIDE.U32 R8, R213, UR8, RZ ;  /* 0x00000008d5087c25 */ /* 0x000fca000f8e00ff */
[----:B------:R-:W-:Y:S02]  /*1850*/  IADD3 R7, PT, PT, R9, R7, RZ ;  /* 0x0000000709077210 */ /* 0x000fe40007ffe0ff */
[----:B------:R-:W-:-:S07]  /*1860*/  MOV R4, R8 ;  /* 0x0000000800047202 */ /* 0x000fce0000000f00 */
.L_x_543:
[----:B------:R-:W-:Y:S01]  /*1870*/  IMAD.U32 R8, RZ, RZ, UR10 ;  /* 0x0000000aff087e24 */ /* 0x000fe2000f8e00ff */
[----:B------:R-:W1:Y:S01]  /*1880*/  LDCU.64 UR6, c[0x0][0x5d8] ;  /* 0x0000bb00ff0677ac */ /* 0x000e620008000a00 */
[----:B------:R-:W-:Y:S02]  /*1890*/  BSSY.RECONVERGENT B0, `(.L_x_544) ;  /* 0x000001b000007945 */ /* 0x000fe40003800200 */
[----:B------:R-:W-:Y:S01]  /*18a0*/  IMAD.WIDE.U32 R8, R8, UR26, R16 ;  /* 0x0000001a08087c25 */ /* 0x000fe2000f8e0010 */
[----:B------:R-:W-:Y:S02]  /*18b0*/  UIMAD UR12, UR5, UR10, URZ ;  /* 0x0000000a050c72a4 */ /* 0x000fe4000f8e02ff */
[----:B------:R-:W-:Y:S02]  /*18c0*/  UIADD3 UR29, UPT, UPT, -UR26, UR29, URZ ;  /* 0x0000001d1a1d7290 */ /* 0x000fe4000fffe1ff */
[----:B------:R-:W-:Y:S01]  /*18d0*/  UIMAD UR12, UR26, UR11, UR12 ;  /* 0x0000000b1a0c72a4 */ /* 0x000fe2000f8e020c */
[----:B------:R-:W-:-:S03]  /*18e0*/  IADD3 R8, P0, PT, R2, R8, RZ ;  /* 0x0000000802087210 */ /* 0x000fc60007f1e0ff */
[----:B------:R-:W-:Y:S02]  /*18f0*/  ISETP.GE.AND P5, PT, R190, UR29, PT ;  /* 0x0000001dbe007c0c */ /* 0x000fe4000bfa6270 */
[----:B------:R-:W-:Y:S02]  /*1900*/  IADD3.X R9, PT, PT, R0, UR12, R9, P0, !PT ;  /* 0x0000000c00097c10 */ /* 0x000fe400087fe409 */
[----:B------:R-:W-:Y:S02]  /*1910*/  ISETP.GE.AND P4, PT, R3, UR29, PT ;  /* 0x0000001d03007c0c */ /* 0x000fe4000bf86270 */
[----:B------:R-:W-:Y:S01]  /*1920*/  MOV R0, UR8 ;  /* 0x0000000800007c02 */ /* 0x000fe20008000f00 */
[----:B-1----:R-:W-:-:S04]  /*1930*/  IMAD.WIDE.U32 R8, R6, UR6, R8 ;  /* 0x0000000606087c25 */ /* 0x002fc8000f8e0008 */
[----:B------:R-:W-:Y:S02]  /*1940*/  IMAD R2, R6, UR7, R9 ;  /* 0x0000000706027c24 */ /* 0x000fe4000f8e0209 */
[----:B------:R-:W-:Y:S05]  /*1950*/  @P5 BRA `(.L_x_545) ;  /* 0x0000000000385947 */ /* 0x000fea0003800000 */
        /* <DEDUP_REMOVED lines=14> */
.L_x_545:
[----:B------:R-:W-:Y:S05]  /*1a40*/  BSYNC.RECONVERGENT B0 ;  /* 0x0000000000007941 */ /* 0x000fea0003800200 */
.L_x_544:
[----:B------:R-:W-:Y:S04]  /*1a50*/  BSSY.RECONVERGENT B0, `(.L_x_546) ;  /* 0x0000011000007945 */ /* 0x000fe80003800200 */
[----:B------:R-:W-:Y:S05]  /*1a60*/  @P4 BRA `(.L_x_547) ;  /* 0x00000000003c4947 */ /* 0x000fea0003800000 */
[----:B------:R-:W2:Y:S01]  /*1a70*/  LDCU UR12, c[0x0][0x440] ;  /* 0x00008800ff0c77ac */ /* 0x000ea20008000800 */
[----:B------:R-:W-:Y:S02]  /*1a80*/  IMAD R3, R5, UR10, RZ ;  /* 0x0000000a05037c24 */ /* 0x000fe4000f8e02ff */
[----:B------:R-:W-:Y:S01]  /*1a90*/  IMAD.MOV.U32 R9, RZ, RZ, R2 ;  /* 0x000000ffff097224 */ /* 0x000fe200078e0002 */
[----:B------:R-:W3:Y:S01]  /*1aa0*/  LDCU.64 UR6, c[0x0][0x560] ;  /* 0x0000ac00ff0677ac */ /* 0x000ee20008000a00 */
        /* <DEDUP_REMOVED lines=11> */
.L_x_547:
[----:B------:R-:W-:Y:S05]  /*1b60*/  BSYNC.RECONVERGENT B0 ;  /* 0x0000000000007941 */ /* 0x000fea0003800200 */
.L_x_546:
[----:B------:R-:W3:Y:S01]  /*1b70*/  LDCU.64 UR6, c[0x0][0x5e0] ;  /* 0x0000bc00ff0677ac */ /* 0x000ee20008000a00 */
[----:B--2---:R-:W-:Y:S01]  /*1b80*/  IMAD.WIDE.U32 R2, R0, UR26, R16 ;  /* 0x0000001a00027c25 */ /* 0x004fe2000f8e0010 */
[----:B------:R-:W-:Y:S01]  /*1b90*/  BSSY.RECONVERGENT B0, `(.L_x_548) ;  /* 0x0000016000007945 */ /* 0x000fe20003800200 */
[----:B------:R-:W-:Y:S01]  /*1ba0*/  UIMAD UR5, UR5, UR8, URZ ;  /* 0x00000008050572a4 */ /* 0x000fe2000f8e02ff */
[----:B------:R-:W-:-:S03]  /*1bb0*/  IADD3 R2, P0, PT, R4, R2, RZ ;  /* 0x0000000204027210 */ /* 0x000fc60007f1e0ff */
[----:B------:R-:W-:-:S06]  /*1bc0*/  UIMAD UR5, UR26, UR9, UR5 ;  /* 0x000000091a0572a4 */ /* 0x000fcc000f8e0205 */
[----:B------:R-:W-:-:S03]  /*1bd0*/  IADD3.X R3, PT, PT, R7, UR5, R3, P0, !PT ;  /* 0x0000000507037c10 */ /* 0x000fc600087fe403 */
[----:B---3--:R-:W-:-:S04]  /*1be0*/  IMAD.WIDE.U32 R2, R6, UR6, R2 ;  /* 0x0000000606027c25 */ /* 0x008fc8000f8e0002 */
[----:B------:R-:W-:Y:S01]  /*1bf0*/  IMAD R6, R6, UR7, R3 ;  /* 0x0000000706067c24 */ /* 0x000fe2000f8e0203 */
[----:B------:R-:W-:Y:S06]  /*1c00*/  @P5 BRA `(.L_x_549) ;  /* 0x0000000000385947 */ /* 0x000fec0003800000 */
[----:B------:R-:W2:Y:S01]  /*1c10*/  LDCU UR5, c[0x0][0x440] ;  /* 0x00008800ff0577ac */ /* 0x000ea20008000800 */
[----:B------:R-:W-:Y:S02]  /*1c20*/  IMAD.MOV.U32 R8, RZ, RZ, R2 ;  /* 0x000000ffff087224 */ /* 0x000fe400078e0002 */
[----:B------:R-:W-:Y:S01]  /*1c30*/  IMAD.MOV.U32 R9, RZ, RZ, R6 ;  /* 0x000000ffff097224 */ /* 0x000fe200078e0006 */
[----:B------:R-:W3:Y:S01]  /*1c40*/  LDCU.64 UR6, c[0x0][0x568] ;  /* 0x0000ad00ff0677ac */ /* 0x000ee20008000a00 */
[----:B-1----:R-:W-:-:S04]  /*1c50*/  IMAD.WIDE.U32 R10, R190, UR8, R8 ;  /* 0x00000008be0a7c25 */ /* 0x002fc8000f8e0008 */
        /* <DEDUP_REMOVED lines=9> */
.L_x_549:
[----:B------:R-:W-:Y:S05]  /*1cf0*/  BSYNC.RECONVERGENT B0 ;  /* 0x0000000000007941 */ /* 0x000fea0003800200 */
.L_x_548:
[----:B------:R-:W-:Y:S05]  /*1d00*/  @P4 BRA `(.L_x_550) ;  /* 0x0000007000304947 */ /* 0x000fea0003800000 */
[----:B------:R-:W3:Y:S01]  /*1d10*/  LDCU UR5, c[0x0][0x440] ;  /* 0x00008800ff0577ac */ /* 0x000ee20008000800 */
[----:B------:R-:W-:Y:S02]  /*1d20*/  IMAD R5, R5, UR8, RZ ;  /* 0x0000000805057c24 */ /* 0x000fe4000f8e02ff */
[----:B------:R-:W-:Y:S01]  /*1d30*/  IMAD.MOV.U32 R3, RZ, RZ, R6 ;  /* 0x000000ffff037224 */ /* 0x000fe200078e0006 */
[----:B------:R-:W4:Y:S01]  /*1d40*/  LDCU.64 UR6, c[0x0][0x568] ;  /* 0x0000ad00ff0677ac */ /* 0x000f220008000a00 */
[C---:B------:R-:W-:Y:S02]  /*1d50*/  IMAD R0, R14.reuse, UR9, R5 ;  /* 0x000000090e007c24 */ /* 0x040fe4000f8e0205 */
[----:B------:R-:W-:-:S04]  /*1d60*/  IMAD.WIDE.U32 R2, R14, UR8, R2 ;  /* 0x000000080e027c25 */ /* 0x000fc8000f8e0002 */
[----:B------:R-:W-:Y:S01]  /*1d70*/  IMAD.IADD R0, R3, 0x1, R0 ;  /* 0x0000000103007824 */ /* 0x000fe200078e0200 */
[----:B---3--:R-:W-:Y:S02]  /*1d80*/  ISETP.GE.AND P1, PT, R188, UR5, PT ;  /* 0x00000005bc007c0c */ /* 0x008fe4000bf26270 */
[----:B------:R-:W-:Y:S02]  /*1d90*/  ISETP.GE.AND P0, PT, R185, UR5, PT ;  /* 0x00000005b9007c0c */ /* 0x000fe4000bf06270 */
[----:B----4-:R-:W-:-:S04]  /*1da0*/  LEA R4, P2, R2, UR6, 0x1 ;  /* 0x0000000602047c11 */ /* 0x010fc8000f8408ff */
[----:B------:R-:W-:-:S05]  /*1db0*/  LEA.HI.X R5, R2, UR7, R0, 0x1, P2 ;  /* 0x0000000702057c11 */ /* 0x000fca00090f0c00 */
[----:B------:R3:W-:Y:S04]  /*1dc0*/  @!P1 STG.E.128 desc[UR24][R4.64], RZ ;  /* 0x000000ff04009986 */ /* 0x0007e8000c101d18 */
[----:B------:R3:W-:Y:S01]  /*1dd0*/  @!P0 STG.E.128 desc[UR24][R4.64+0x40], RZ ;  /* 0x000040ff04008986 */ /* 0x0007e2000c101d18 */
[----:B------:R-:W-:-:S13]  /*1de0*/  ISETP.GE.AND P0, PT, R184, UR5, PT ;  /* 0x00000005b8007c0c */ /* 0x000fda000bf06270 */
[----:B------:R-:W-:Y:S05]  /*1df0*/  @P0 BRA `(.L_x_550) ;  /* 0x0000006c00f40947 */ /* 0x000fea0003800000 */
[----:B------:R4:W-:Y:S01]  /*1e00*/  STG.E.128 desc[UR24][R4.64+0x80], RZ ;  /* 0x000080ff04007986 */ /* 0x0009e2000c101d18 */
[----:B------:R-:W-:Y:S05]  /*1e10*/  BRA `(.L_x_550) ;  /* 0x0000006c00ec7947 */ /* 0x000fea0003800000 */
.L_x_539:
[C---:B------:R-:W-:Y:S01]  /*1e20*/  IMAD R2, R15.reuse, -0x40, R205 ;  /* 0xffffffc00f027824 */ /* 0x040fe200078e02cd */
[----:B------:R-:W-:Y:S01]  /*1e30*/  LOP3.LUT R20, R15, 0x80000001, RZ, 0xc0, !PT ;  /* 0x800000010f147812 */ /* 0x000fe200078ec0ff */
[----:B------:R-:W-:Y:S01]  /*1e40*/  IMAD.SHL.U32 R18, R4, 0x8, RZ ;  /* 0x0000000804127824 */ /* 0x000fe200078e00ff */
[----:B------:R-:W-:Y:S02]  /*1e50*/  @P3 BAR.SYNC.DEFER_BLOCKING 0x0 ;  /* 0x0000000000003b1d */ /* 0x000fe40000010000 */
[----:B------:R-:W-:Y:S02]  /*1e60*/  ISETP.GE.AND P2, PT, R190, R2, PT ;  /* 0x00000002be00720c */ /* 0x000fe40003f46270 */
[----:B------:R-:W-:Y:S02]  /*1e70*/  LOP3.LUT R19, R18, 0xd8, RZ, 0xc0, !PT ;  /* 0x000000d812137812 */ /* 0x000fe400078ec0ff */
[----:B------:R-:W-:Y:S01]  /*1e80*/  ISETP.NE.AND P0, PT, R20, 0x1, PT ;  /* 0x000000011400780c */ /* 0x000fe20003f05270 */
[----:B------:R-:W-:Y:S01]  /*1e90*/  BSSY.RECONVERGENT B0, `(.L_x_551) ;  /* 0x000001f000007945 */ /* 0x000fe20003800200 */
[----:B------:R-:W-:-:S02]  /*1ea0*/  LOP3.LUT R19, R19, 0x18, R4, 0x78, !PT ;  /* 0x0000001813137812 */ /* 0x000fc400078e7804 */
[----:B------:R-:W-:Y:S02]  /*1eb0*/  SEL R177, RZ, 0x3000, P0 ;  /* 0x00003000ffb17807 */ /* 0x000fe40000000000 */
[----:B------:R-:W-:-:S04]  /*1ec0*/  LOP3.LUT R15, R19, 0x1f20, R18, 0xf8, !PT ;  /* 0x00001f20130f7812 */ /* 0x000fc800078ef812 */
[----:B------:R-:W-:Y:S01]  /*1ed0*/  LEA R15, R15, UR21, 0x1 ;  /* 0x000000150f0f7c11 */ /* 0x000fe2000f8e08ff */
[----:B------:R-:W-:Y:S06]  /*1ee0*/  @P2 BRA `(.L_x_552) ;  /* 0x0000000000582947 */ /* 0x000fec0003800000 */
[----:B------:R-:W1:Y:S02]  /*1ef0*/  LDCU UR6, c[0x0][0x440] ;  /* 0x00008800ff0677ac */ /* 0x000e640008000800 */
[----:B-1----:R-:W-:Y:S02]  /*1f00*/  ISETP.GE.AND P1, PT, R188, UR6, PT ;  /* 0x00000006bc007c0c */ /* 0x002fe4000bf26270 */
        /* <DEDUP_REMOVED lines=18> */
.L_x_553:
[----:B------:R2:W-:Y:S01]  /*2030*/  STS.128 [R15+0x8000], RZ ;  /* 0x008000ff0f007388 */ /* 0x0005e20000000c00 */
[----:B------:R-:W-:Y:S05]  /*2040*/  BRA `(.L_x_554) ;  /* 0x00000000000c7947 */ /* 0x000fea0003800000 */
.L_x_552:
[----:B------:R1:W-:Y:S04]  /*2050*/  STS.128 [R15+0x6000], RZ ;  /* 0x006000ff0f007388 */ /* 0x0003e80000000c00 */
[----:B------:R1:W-:Y:S04]  /*2060*/  STS.128 [R15+0x7000], RZ ;  /* 0x007000ff0f007388 */ /* 0x0003e80000000c00 */
[----:B------:R1:W-:Y:S02]  /*2070*/  STS.128 [R15+0x8000], RZ ;  /* 0x008000ff0f007388 */ /* 0x0003e40000000c00 */
.L_x_554:
[----:B------:R-:W-:Y:S05]  /*2080*/  BSYNC.RECONVERGENT B0 ;  /* 0x0000000000007941 */ /* 0x000fea0003800200 */
.L_x_551:
[----:B------:R-:W-:Y:S01]  /*2090*/  BSSY.RECONVERGENT B0, `(.L_x_555) ;  /* 0x000001c000007945 */ /* 0x000fe20003800200 */
[----:B------:R-:W-:-:S03]  /*20a0*/  IADD3 R210, PT, PT, R177, R15, RZ ;  /* 0x0000000fb1d27210 */ /* 0x000fc60007ffe0ff */
[----:B------:R-:W-:Y:S05]  /*20b0*/  @P2 BRA `(.L_x_556) ;  /* 0x0000000000582947 */ /* 0x000fea0003800000 */
[----:B------:R-:W4:Y:S02]  /*20c0*/  LDCU UR6, c[0x0][0x440] ;  /* 0x00008800ff0677ac */ /* 0x000f240008000800 */
[----:B----4-:R-:W-:Y:S02]  /*20d0*/  ISETP.GE.AND P1, PT, R188, UR6, PT ;  /* 0x00000006bc007c0c */ /* 0x010fe4000bf26270 */
        /* <DEDUP_REMOVED lines=18> */
.L_x_557:
[----:B------:R1:W-:Y:S01]  /*2200*/  STS.128 [R210+0x2000], RZ ;  /* 0x002000ffd2007388 */ /* 0x0003e20000000c00 */
[----:B------:R-:W-:Y:S05]  /*2210*/  BRA `(.L_x_558) ;  /* 0x00000000000c7947 */ /* 0x000fea0003800000 */
.L_x_556:
[----:B------:R4:W-:Y:S04]  /*2220*/  STS.128 [R210], RZ ;  /* 0x000000ffd2007388 */ /* 0x0009e80000000c00 */
[----:B------:R4:W-:Y:S04]  /*2230*/  STS.128 [R210+0x1000], RZ ;  /* 0x001000ffd2007388 */ /* 0x0009e80000000c00 */
[----:B------:R4:W-:Y:S02]  /*2240*/  STS.128 [R210+0x2000], RZ ;  /* 0x002000ffd2007388 */ /* 0x0009e40000000c00 */
.L_x_558:
[----:B------:R-:W-:Y:S05]  /*2250*/  BSYNC.RECONVERGENT B0 ;  /* 0x0000000000007941 */ /* 0x000fea0003800200 */
.L_x_555:
[C---:B------:R-:W-:Y:S01]  /*2260*/  VIADD R20, R186.reuse, 0x8 ;  /* 0x00000008ba147836 */ /* 0x040fe20000000000 */
[C---:B------:R-:W-:Y:S01]  /*2270*/  LOP3.LUT R19, R186.reuse, 0x20, RZ, 0xfc, !PT ;  /* 0x00000020ba137812 */ /* 0x040fe200078efcff */
[C---:B------:R-:W-:Y:S01]  /*2280*/  VIADD R18, R186.reuse, 0x28 ;  /* 0x00000028ba127836 */ /* 0x040fe20000000000 */
[-C--:B------:R-:W-:Y:S01]  /*2290*/  ISETP.GE.AND P3, PT, R186, R2.reuse, PT ;  /* 0x00000002ba00720c */ /* 0x080fe20003f66270 */
[----:B------:R-:W2:Y:S01]  /*22a0*/  LDCU.64 UR6, c[0x0][0x3d0] ;  /* 0x00007a00ff0677ac */ /* 0x000ea20008000a00 */
[-C--:B------:R-:W-:Y:S01]  /*22b0*/  ISETP.GE.AND P2, PT, R20, R2.reuse, PT ;  /* 0x000000021400720c */ /* 0x080fe20003f46270 */
[----:B------:R-:W-:Y:S01]  /*22c0*/  IMAD.MOV.U32 R208, RZ, RZ, 0x7f800000 ;  /* 0x7f800000ffd07424 */ /* 0x000fe200078e00ff */
[-C--:B------:R-:W-:Y:S01]  /*22d0*/  ISETP.GE.AND P1, PT, R19, R2.reuse, PT ;  /* 0x000000021300720c */ /* 0x080fe20003f26270 */
[----:B------:R-:W-:Y:S01]  /*22e0*/  IMAD.MOV.U32 R206, RZ, RZ, 0x7f800000 ;  /* 0x7f800000ffce7424 */ /* 0x000fe200078e00ff */
[----:B------:R-:W-:Y:S01]  /*22f0*/  ISETP.GE.AND P0, PT, R18, R2, PT ;  /* 0x000000021200720c */ /* 0x000fe20003f06270 */
[----:B------:R-:W-:Y:S01]  /*2300*/  IMAD.WIDE.U32 R18, R186, 0x4, R224 ;  /* 0x00000004ba127825 */ /* 0x000fe200078e00e0 */
[----:B------:R-:W-:-:S02]  /*2310*/  MOV R209, 0x7f800000 ;  /* 0x7f80000000d17802 */ /* 0x000fc40000000f00 */
[----:B------:R-:W-:Y:S02]  /*2320*/  MOV R207, 0x7f800000 ;  /* 0x7f80000000cf7802 */ /* 0x000fe40000000f00 */
[----:B------:R-:W-:Y:S01]  /*2330*/  MOV R2, UR16 ;  /* 0x0000001000027c02 */ /* 0x000fe20008000f00 */
[----:B------:R-:W-:Y:S01]  /*2340*/  UIADD3 UR9, UPT, UPT, -UR26, UR29, URZ ;  /* 0x0000001d1a097290 */ /* 0x000fe2000fffe1ff */
[----:B------:R-:W5:Y:S01]  /*2350*/  @!P3 LDG.E R209, desc[UR24][R18.64] ;  /* 0x0000001812d1b981 */ /* 0x000f62000c1e1900 */
[----:B------:R-:W-:-:S03]  /*2360*/  UIMAD UR10, UR5, UR16, URZ ;  /* 0x00000010050a72a4 */ /* 0x000fc6000f8e02ff */
[----:B------:R-:W5:Y:S04]  /*2370*/  @!P2 LDG.E R208, desc[UR24][R18.64+0x20] ;  /* 0x0000201812d0a981 */ /* 0x000f68000c1e1900 */
[----:B------:R-:W5:Y:S04]  /*2380*/  @!P1 LDG.E R207, desc[UR24][R18.64+0x80] ;  /* 0x0000801812cf9981 */ /* 0x000f68000c1e1900 */
[----:B------:R3:W5:Y:S01]  /*2390*/  @!P0 LDG.E R206, desc[UR24][R18.64+0xa0] ;  /* 0x0000a01812ce8981 */ /* 0x000762000c1e1900 */
[----:B------:R-:W-:Y:S01]  /*23a0*/  UIMAD UR10, UR26, UR17, UR10 ;  /* 0x000000111a0a72a4 */ /* 0x000fe2000f8e020a */
[----:B------:R-:W-:Y:S01]  /*23b0*/  ISETP.GE.AND P4, PT, R190, UR9, PT ;  /* 0x00000009be007c0c */ /* 0x000fe2000bf86270 */
[----:B------:R-:W-:Y:S01]  /*23c0*/  BSSY.RECONVERGENT B0, `(.L_x_559) ;  /* 0x0000029000007945 */ /* 0x000fe20003800200 */
[----:B---3--:R-:W-:-:S04]  /*23d0*/  IMAD.WIDE.U32 R18, R2, UR26, R16 ;  /* 0x0000001a02127c25 */ /* 0x008fc8000f8e0010 */
[----:B--2---:R-:W-:Y:S01]  /*23e0*/  IMAD R2, R8, UR6, RZ ;  /* 0x0000000608027c24 */ /* 0x004fe2000f8e02ff */
[----:B------:R-:W-:-:S03]  /*23f0*/  IADD3 R18, P0, PT, R11, R18, RZ ;  /* 0x000000120b127210 */ /* 0x000fc60007f1e0ff */
[----:B------:R-:W-:Y:S01]  /*2400*/  IMAD R2, R9, UR7, R2 ;  /* 0x0000000709027c24 */ /* 0x000fe2000f8e0202 */
[----:B------:R-:W-:-:S03]  /*2410*/  IADD3.X R19, PT, PT, R10, UR10, R19, P0, !PT ;  /* 0x0000000a0a137c10 */ /* 0x000fc600087fe413 */
[----:B------:R-:W-:-:S04]  /*2420*/  IMAD.WIDE.U32 R18, R9, UR6, R18 ;  /* 0x0000000609127c25 */ /* 0x000fc8000f8e0012 */
        /* <DEDUP_REMOVED lines=29> */
.L_x_561:
[----:B------:R3:W-:Y:S01]  /*2600*/  STS.128 [R15+0xd000], RZ ;  /* 0x00d000ff0f007388 */ /* 0x0007e20000000c00 */
[----:B------:R-:W-:Y:S05]  /*2610*/  BRA `(.L_x_562) ;  /* 0x00000000000c7947 */ /* 0x000fea0003800000 */
.L_x_560:
[----:B------:R2:W-:Y:S04]  /*2620*/  STS.128 [R15+0x9000], RZ ;  /* 0x009000ff0f007388 */ /* 0x0005e80000000c00 */
[----:B------:R2:W-:Y:S04]  /*2630*/  STS.128 [R15+0xb000], RZ ;  /* 0x00b000ff0f007388 */ /* 0x0005e80000000c00 */
[----:B------:R2:W-:Y:S02]  /*2640*/  STS.128 [R15+0xd000], RZ ;  /* 0x00d000ff0f007388 */ /* 0x0005e40000000c00 */
.L_x_562:
[----:B------:R-:W-:Y:S05]  /*2650*/  BSYNC.RECONVERGENT B0 ;  /* 0x0000000000007941 */ /* 0x000fea0003800200 */
.L_x_559:
[----:B------:R-:W-:Y:S01]  /*2660*/  ISETP.GE.AND P0, PT, R3, UR9, PT ;  /* 0x0000000903007c0c */ /* 0x000fe2000bf06270 */
[----:B------:R-:W-:-:S12]  /*2670*/  BSSY.RECONVERGENT B0, `(.L_x_563) ;  /* 0x0000023000007945 */ /* 0x000fd80003800200 */
[----:B------:R1:W-:Y:S04]  /*2680*/  @P0 STS.128 [R15+0xa000], RZ ;  /* 0x00a000ff0f000388 */ /* 0x0003e80000000c00 */
[----:B------:R1:W-:Y:S04]  /*2690*/  @P0 STS.128 [R15+0xc000], RZ ;  /* 0x00c000ff0f000388 */ /* 0x0003e80000000c00 */
[----:B------:R1:W-:Y:S01]  /*26a0*/  @P0 STS.128 [R15+0xe000], RZ ;  /* 0x00e000ff0f000388 */ /* 0x0003e20000000c00 */
[----:B------:R-:W-:Y:S05]  /*26b0*/  @P0 BRA `(.L_x_564) ;  /* 0x0000000000780947 */ /* 0x000fea0003800000 */
[----:B------:R-:W2:Y:S01]  /*26c0*/  LDCU UR10, c[0x0][0x440] ;  /* 0x00008800ff0a77ac */ /* 0x000ea20008000800 */
[----:B------:R-:W-:Y:S01]  /*26d0*/  MOV R11, R2 ;  /* 0x00000002000b7202 */ /* 0x000fe20000000f00 */
[----:B------:R-:W-:Y:S01]  /*26e0*/  IMAD R3, R5, UR16, RZ ;  /* 0x0000001005037c24 */ /* 0x000fe2000f8e02ff */
[----:B------:R-:W3:Y:S01]  /*26f0*/  LDCU.64 UR6, c[0x0][0x388] ;  /* 0x00007100ff0677ac */ /* 0x000ee20008000a00 */
[----:B------:R-:W-:Y:S02]  /*2700*/  IMAD.MOV.U32 R10, RZ, RZ, R18 ;  /* 0x000000ffff0a7224 */ /* 0x000fe400078e0012 */
[C---:B------:R-:W-:Y:S02]  /*2710*/  IMAD R3, R14.reuse, UR17, R3 ;  /* 0x000000110e037c24 */ /* 0x040fe4000f8e0203 */
[----:B------:R-:W-:-:S04]  /*2720*/  IMAD.WIDE.U32 R10, R14, UR16, R10 ;  /* 0x000000100e0a7c25 */ /* 0x000fc8000f8e000a */
[----:B------:R-:W-:Y:S01]  /*2730*/  IMAD.IADD R3, R11, 0x1, R3 ;  /* 0x000000010b037824 */ /* 0x000fe200078e0203 */
        /* <DEDUP_REMOVED lines=21> */
.L_x_565:
[----:B------:R3:W-:Y:S02]  /*2890*/  STS.128 [R15+0xe000], RZ ;  /* 0x00e000ff0f007388 */ /* 0x0007e40000000c00 */
.L_x_564:
[----:B------:R-:W-:Y:S05]  /*28a0*/  BSYNC.RECONVERGENT B0 ;  /* 0x0000000000007941 */ /* 0x000fea0003800200 */
.L_x_563:
[----:B------:R-:W4:Y:S01]  /*28b0*/  LDCU.64 UR6, c[0x0][0x3d8] ;  /* 0x00007b00ff0677ac */ /* 0x000f220008000a00 */
[----:B--23--:R-:W-:Y:S01]  /*28c0*/  MOV R2, UR14 ;  /* 0x0000000e00027c02 */ /* 0x00cfe20008000f00 */
[----:B------:R-:W-:Y:S01]  /*28d0*/  BSSY.RECONVERGENT B0, `(.L_x_566) ;  /* 0x000002b000007945 */ /* 0x000fe20003800200 */
[----:B------:R-:W-:-:S03]  /*28e0*/  UIMAD UR5, UR5, UR14, URZ ;  /* 0x0000000e050572a4 */ /* 0x000fc6000f8e02ff */
[----:B------:R-:W-:Y:S01]  /*28f0*/  IMAD.WIDE.U32 R2, R2, UR26, R16 ;  /* 0x0000001a02027c25 */ /* 0x000fe2000f8e0010 */
[----:B------:R-:W-:Y:S02]  /*2900*/  UIMAD UR5, UR26, UR15, UR5 ;  /* 0x0000000f1a0572a4 */ /* 0x000fe4000f8e0205 */
[----:B------:R-:W-:-:S04]  /*2910*/  IADD3 R10, P1, PT, R13, R2, RZ ;  /* 0x000000020d0a7210 */ /* 0x000fc80007f3e0ff */
[----:B------:R-:W-:Y:S01]  /*2920*/  IADD3.X R11, PT, PT, R12, UR5, R3, P1, !PT ;  /* 0x000000050c0b7c10 */ /* 0x000fe20008ffe403 */
[----:B----4-:R-:W-:Y:S02]  /*2930*/  IMAD R8, R8, UR6, RZ ;  /* 0x0000000608087c24 */ /* 0x010fe4000f8e02ff */
[----:B------:R-:W-:-:S04]  /*2940*/  IMAD.WIDE.U32 R10, R9, UR6, R10 ;  /* 0x00000006090a7c25 */ /* 0x000fc8000f8e000a */
[----:B------:R-:W-:-:S05]  /*2950*/  IMAD R8, R9, UR7, R8 ;  /* 0x0000000709087c24 */ /* 0x000fca000f8e0208 */
[----:B------:R-:W-:Y:S01]  /*2960*/  IADD3 R8, PT, PT, R11, R8, RZ ;  /* 0x000000080b087210 */ /* 0x000fe20007ffe0ff */
        /* <DEDUP_REMOVED lines=28> */
.L_x_568:
[----:B------:R4:W-:Y:S01]  /*2b30*/  STS.128 [R15+0x13000], RZ ;  /* 0x013000ff0f007388 */ /* 0x0009e20000000c00 */
[----:B------:R-:W-:Y:S05]  /*2b40*/  BRA `(.L_x_569) ;  /* 0x00000000000c7947 */ /* 0x000fea0003800000 */
.L_x_567:
[----:B------:R2:W-:Y:S04]  /*2b50*/  STS.128 [R15+0xf000], RZ ;  /* 0x00f000ff0f007388 */ /* 0x0005e80000000c00 */
[----:B------:R2:W-:Y:S04]  /*2b60*/  STS.128 [R15+0x11000], RZ ;  /* 0x011000ff0f007388 */ /* 0x0005e80000000c00 */
[----:B------:R2:W-:Y:S02]  /*2b70*/  STS.128 [R15+0x13000], RZ ;  /* 0x013000ff0f007388 */ /* 0x0005e40000000c00 */
.L_x_569:
[----:B------:R-:W-:Y:S05]  /*2b80*/  BSYNC.RECONVERGENT B0 ;  /* 0x0000000000007941 */ /* 0x000fea0003800200 */
.L_x_566:
[----:B------:R-:W1:Y:S01]  /*2b90*/  LDC.64 R2, c[0x0][0x528] ;  /* 0x00014a00ff027b82 */ /* 0x000e620000000a00 */
[----:B------:R-:W-:Y:S01]  /*2ba0*/  SHF.R.U32.HI R9, RZ, 0x4, R4 ;  /* 0x00000004ff097819 */ /* 0x000fe20000011604 */
[----:B------:R-:W-:Y:S01]  /*2bb0*/  IMAD R6, R7, R0, R6 ;  /* 0x0000000007067224 */ /* 0x000fe200078e0206 */
[C---:B------:R-:W-:Y:S01]  /*2bc0*/  LOP3.LUT P6, RZ, R4.reuse, 0x4, RZ, 0xc0, !PT ;  /* 0x0000000404ff7812 */ /* 0x040fe200078cc0ff */
[----:B------:R-:W1:Y:S01]  /*2bd0*/  LDCU UR5, c[0x0][0x440] ;  /* 0x00008800ff0577ac */ /* 0x000e620008000800 */
[----:B------:R-:W1:Y:S01]  /*2be0*/  LDCU UR10, c[0x0][0x3e0] ;  /* 0x00007c00ff0a77ac */ /* 0x000e620008000800 */
[----:B------:R-:W1:Y:S02]  /*2bf0*/  LDCU UR11, c[0x0][0x45c] ;  /* 0x00008b80ff0b77ac */ /* 0x000e640008000800 */
[----:B-1----:R-:W4:Y:S04]  /*2c00*/  LDG.E.64 R198, desc[UR24][R2.64+0x8] ;  /* 0x0000081802c67981 */ /* 0x002f28000c1e1b00 */
[----:B------:R-:W5:Y:S01]  /*2c10*/  LDG.E.64 R2, desc[UR24][R2.64] ;  /* 0x0000001802027981 */ /* 0x000f62000c1e1b00 */
[----:B------:R-:W-:Y:S01]  /*2c20*/  LOP3.LUT R7, R9, 0x8, RZ, 0xc0, !PT ;  /* 0x0000000809077812 */ /* 0x000fe200078ec0ff */
[----:B------:R-:W-:Y:S01]  /*2c30*/  IMAD.SHL.U32 R0, R4, 0x20, RZ ;  /* 0x0000002004007824 */ /* 0x000fe200078e00ff */
[----:B------:R-:W-:Y:S01]  /*2c40*/  IADD3 R9, PT, PT, R211, UR29, R186 ;  /* 0x0000001dd3097c10 */ /* 0x000fe2000fffe0ba */
[----:B------:R1:W-:Y:S01]  /*2c50*/  @P0 STS.128 [R15+0x10000], RZ ;  /* 0x010000ff0f000388 */ /* 0x0003e20000000c00 */
[----:B------:R-:W-:Y:S01]  /*2c60*/  LOP3.LUT R7, R7, 0x10, R4, 0xf8, !PT ;  /* 0x0000001007077812 */ /* 0x000fe200078ef804 */
[----:B------:R-:W-:Y:S01]  /*2c70*/  IMAD.SHL.U32 R6, R6, 0x20, RZ ;  /* 0x0000002006067824 */ /* 0x000fe200078e00ff */
[----:B------:R-:W-:Y:S01]  /*2c80*/  BSSY.RECONVERGENT B0, `(.L_x_570) ;  /* 0x0000026000007945 */ /* 0x000fe20003800200 */
[----:B------:R1:W-:Y:S01]  /*2c90*/  @P0 STS.128 [R15+0x12000], RZ ;  /* 0x012000ff0f000388 */ /* 0x0003e20000000c00 */
[----:B------:R-:W-:Y:S01]  /*2ca0*/  IMAD.SHL.U32 R4, R4, 0x4, RZ ;  /* 0x0000000404047824 */ /* 0x000fe200078e00ff */
[----:B------:R-:W-:-:S02]  /*2cb0*/  LOP3.LUT R7, R7, 0xc0, R0, 0xf8, !PT ;  /* 0x000000c007077812 */ /* 0x000fc400078ef800 */
[----:B------:R1:W-:Y:S01]  /*2cc0*/  @P0 STS.128 [R15+0x14000], RZ ;  /* 0x014000ff0f000388 */ /* 0x0003e20000000c00 */
[----:B------:R-:W-:Y:S02]  /*2cd0*/  IADD3 R205, PT, PT, R9, -0x1f, -R205 ;  /* 0xffffffe109cd7810 */ /* 0x000fe40007ffe8cd */
[----:B------:R-:W-:Y:S02]  /*2ce0*/  LOP3.LUT R4, R7, 0x18, R4, 0x78, !PT ;  /* 0x0000001807047812 */ /* 0x000fe400078e7804 */
[----:B----4-:R-:W-:Y:S02]  /*2cf0*/  IADD3 R216, P4, P3, R6, R198, R216 ;  /* 0x000000c606d87210 */ /* 0x010fe40007b9e0d8 */
[----:B------:R-:W-:Y:S01]  /*2d00*/  SHF.R.S32.HI R6, RZ, 0x1f, R6 ;  /* 0x0000001fff067819 */ /* 0x000fe20000011406 */
[----:B-1----:R-:W-:Y:S10]  /*2d10*/  @P0 BRA `(.L_x_571) ;  /* 0x0000000000700947 */ /* 0x002ff40003800000 */
[----:B------:R-:W1:Y:S01]  /*2d20*/  LDCU UR12, c[0x0][0x440] ;  /* 0x00008800ff0c77ac */ /* 0x000e620008000800 */
[----:B------:R-:W-:Y:S01]  /*2d30*/  IMAD.MOV.U32 R9, RZ, RZ, R8 ;  /* 0x000000ffff097224 */ /* 0x000fe200078e0008 */
[----:B------:R-:W-:Y:S01]  /*2d40*/  MOV R8, R10 ;  /* 0x0000000a00087202 */ /* 0x000fe20000000f00 */
[----:B------:R-:W-:Y:S01]  /*2d50*/  IMAD R5, R5, UR14, RZ ;  /* 0x0000000e05057c24 */ /* 0x000fe2000f8e02ff */
[----:B------:R-:W4:Y:S03]  /*2d60*/  LDCU.64 UR6, c[0x0][0x390] ;  /* 0x00007200ff0677ac */ /* 0x000f260008000a00 */
[----:B------:R-:W-:-:S04]  /*2d70*/  IMAD.WIDE.U32 R8, R14, UR14, R8 ;  /* 0x0000000e0e087c25 */ /* 0x000fc8000f8e0008 */
[----:B------:R-:W-:-:S04]  /*2d80*/  IMAD R5, R14, UR15, R5 ;  /* 0x0000000f0e057c24 */ /* 0x000fc8000f8e0205 */
[----:B------:R-:W-:Y:S01]  /*2d90*/  IMAD.IADD R5, R9, 0x1, R5 ;  /* 0x0000000109057824 */ /* 0x000fe200078e0205 */
[----:B-1----:R-:W-:Y:S02]  /*2da0*/  ISETP.GE.AND P2, PT, R188, UR12, PT ;  /* 0x0000000cbc007c0c */ /* 0x002fe4000bf46270 */
[----:B------:R-:W-:Y:S02]  /*2db0*/  ISETP.GE.AND P1, PT, R185, UR12, PT ;  /* 0x0000000cb9007c0c */ /* 0x000fe4000bf26270 */
[----:B----4-:R-:W-:Y:S02]  /*2dc0*/  LEA R10, P5, R8, UR6, 0x1 ;  /* 0x00000006080a7c11 */ /* 0x010fe4000f8a08ff */
[----:B------:R-:W-:Y:S02]  /*2dd0*/  ISETP.GE.AND P0, PT, R184, UR12, PT ;  /* 0x0000000cb8007c0c */ /* 0x000fe4000bf06270 */
        /* <DEDUP_REMOVED lines=15> */
[----:B------:R1:W-:Y:S02]  /*2ed0*/  @P0 STS.128 [R15+0x14000], RZ ;  /* 0x014000ff0f000388 */ /* 0x0003e40000000c00 */
.L_x_571:
[----:B------:R-:W-:Y:S05]  /*2ee0*/  BSYNC.RECONVERGENT B0 ;  /* 0x0000000000007941 */ /* 0x000fea0003800200 */
.L_x_570:
[----:B-----5:R-:W-:Y:S01]  /*2ef0*/  R2UR UR14, R2 ;  /* 0x00000000020e72ca */ /* 0x020fe200000e0000 */
[----:B------:R-:W4:Y:S01]  /*2f00*/  LDC R195, c[0x0][0x44c] ;  /* 0x00011300ffc37b82 */ /* 0x000f220000000800 */
[----:B------:R-:W2:Y:S01]  /*2f10*/  S2R R2, SR_TID.X ;  /* 0x0000000000027919 */ /* 0x000ea20000002100 */
[----:B------:R-:W3:Y:S01]  /*2f20*/  LDCU UR7, c[0x0][0x3b0] ;  /* 0x00007600ff0777ac */ /* 0x000ee20008000800 */
[----:B------:R-:W-:Y:S01]  /*2f30*/  LOP3.LUT R4, R4, 0x120, R0, 0xf8, !PT ;  /* 0x0000012004047812 */ /* 0x000fe200078ef800 */
[----:B------:R-:W-:Y:S01]  /*2f40*/  IMAD.MOV.U32 R164, RZ, RZ, 0x20 ;  /* 0x00000020ffa47424 */ /* 0x000fe200078e00ff */
[----:B------:R-:W0:Y:S01]  /*2f50*/  LDGDEPBAR ;  /* 0x00000000000079af */ /* 0x000e220000000000 */
[----:B------:R-:W1:Y:S01]  /*2f60*/  LDCU UR12, c[0x0][0x590] ;  /* 0x0000b200ff0c77ac */ /* 0x000e620008000800 */
[----:B------:R-:W-:Y:S01]  /*2f70*/  R2UR UR13, R3 ;  /* 0x00000000030d72ca */ /* 0x000fe200000e0000 */
[----:B------:R-:W-:Y:S01]  /*2f80*/  IMAD.MOV.U32 R202, RZ, RZ, 0x10 ;  /* 0x00000010ffca7424 */ /* 0x000fe200078e00ff */
[----:B------:R-:W-:Y:S01]  /*2f90*/  LOP3.LUT R204, R204, 0x1, RZ, 0xc0, !PT ;  /* 0x00000001cccc7812 */ /* 0x000fe200078ec0ff */
[----:B------:R-:W-:Y:S01]  /*2fa0*/  IMAD.MOV.U32 R0, RZ, RZ, 0x20 ;  /* 0x00000020ff007424 */ /* 0x000fe200078e00ff */
[----:B------:R-:W-:Y:S01]  /*2fb0*/  LEA R4, R4, UR21, 0x1 ;  /* 0x0000001504047c11 */ /* 0x000fe2000f8e08ff */
[----:B------:R-:W-:Y:S01]  /*2fc0*/  IMAD.SHL.U32 R200, R200, 0x8, RZ ;  /* 0x00000008c8c87824 */ /* 0x000fe200078e00ff */
[----:B------:R-:W-:Y:S01]  /*2fd0*/  SEL R164, R164, 0xffffffe0, !P6 ;  /* 0xffffffe0a4a47807 */ /* 0x000fe20007000000 */
[----:B------:R-:W-:Y:S01]  /*2fe0*/  IMAD R204, R212, 0x4, R204 ;  /* 0x00000004d4cc7824 */ /* 0x000fe200078e02cc */
[----:B------:R-:W-:Y:S01]  /*2ff0*/  IADD3.X R198, PT, PT, R6, R199, RZ, P4, P3 ;  /* 0x000000c706c67210 */ /* 0x000fe200027e64ff */
[----:B------:R-:W-:Y:S01]  /*3000*/  IMAD.IADD R176, R177, 0x1, R4 ;  /* 0x00000001b1b07824 */ /* 0x000fe200078e0204 */
[----:B------:R-:W-:Y:S01]  /*3010*/  CS2R R126, SRZ ;  /* 0x00000000007e7805 */ /* 0x000fe2000001ff00 */
[----:B------:R-:W-:Y:S01]  /*3020*/  IMAD.IADD R177, R179, 0x1, R177 ;  /* 0x00000001b3b17824 */ /* 0x000fe200078e02b1 */
[----:B------:R-:W-:Y:S01]  /*3030*/  CS2R R124, SRZ ;  /* 0x00000000007c7805 */ /* 0x000fe2000001ff00 */
[----:B------:R-:W-:Y:S01]  /*3040*/  IMAD.MOV.U32 R203, RZ, RZ, R210 ;  /* 0x000000ffffcb7224 */ /* 0x000fe200078e00d2 */
[----:B------:R-:W-:Y:S01]  /*3050*/  CS2R R130, SRZ ;  /* 0x0000000000827805 */ /* 0x000fe2000001ff00 */
[----:B------:R-:W-:Y:S01]  /*3060*/  IMAD.MOV.U32 R194, RZ, RZ, 0x20 ;  /* 0x00000020ffc27424 */ /* 0x000fe200078e00ff */
[----:B------:R-:W-:Y:S01]  /*3070*/  CS2R R128, SRZ ;  /* 0x0000000000807805 */ /* 0x000fe2000001ff00 */
[----:B------:R-:W-:Y:S01]  /*3080*/  IMAD.MOV.U32 R193, RZ, RZ, 0x18 ;  /* 0x00000018ffc17424 */ /* 0x000fe200078e00ff */
[----:B------:R-:W-:Y:S01]  /*3090*/  CS2R R122, SRZ ;  /* 0x00000000007a7805 */ /* 0x000fe2000001ff00 */
[----:B------:R-:W-:Y:S01]  /*30a0*/  IMAD.MOV.U32 R192, RZ, RZ, 0x8 ;  /* 0x00000008ffc07424 */ /* 0x000fe200078e00ff */
[----:B------:R-:W-:-:S02]  /*30b0*/  CS2R R120, SRZ ;  /* 0x0000000000787805 */ /* 0x000fc4000001ff00 */
[----:B------:R-:W-:Y:S02]  /*30c0*/  CS2R R118, SRZ ;  /* 0x0000000000767805 */ /* 0x000fe4000001ff00 */
[----:B------:R-:W-:Y:S02]  /*30d0*/  CS2R R116, SRZ ;  /* 0x0000000000747805 */ /* 0x000fe4000001ff00 */
[----:B------:R-:W-:Y:S02]  /*30e0*/  CS2R R110, SRZ ;  /* 0x00000000006e7805 */ /* 0x000fe4000001ff00 */
[----:B------:R-:W-:Y:S02]  /*30f0*/  CS2R R108, SRZ ;  /* 0x00000000006c7805 */ /* 0x000fe4000001ff00 */
[----:B------:R-:W-:Y:S02]  /*3100*/  CS2R R114, SRZ ;  /* 0x0000000000727805 */ /* 0x000fe4000001ff00 */
[----:B--2---:R-:W-:-:S02]  /*3110*/  LOP3.LUT P1, RZ, R2, 0x4, RZ, 0xc0, !PT ;  /* 0x0000000402ff7812 */ /* 0x004fc4000782c0ff */
[----:B------:R-:W-:Y:S02]  /*3120*/  CS2R R112, SRZ ;  /* 0x0000000000707805 */ /* 0x000fe4000001ff00 */
[----:B------:R-:W-:Y:S02]  /*3130*/  LOP3.LUT P0, RZ, R2, 0x2, RZ, 0xc0, !PT ;  /* 0x0000000202ff7812 */ /* 0x000fe4000780c0ff */
[----:B------:R-:W-:Y:S02]  /*3140*/  CS2R R106, SRZ ;  /* 0x00000000006a7805 */ /* 0x000fe4000001ff00 */
[----:B------:R-:W-:Y:S02]  /*3150*/  SEL R202, R202, 0xfffffff0, !P1 ;  /* 0xfffffff0caca7807 */ /* 0x000fe40004800000 */
        /* <DEDUP_REMOVED lines=35> */
[----:B------:R-:W-:Y:S01]  /*3390*/  SHF.R.U32.HI R201, RZ, 0x6, R2 ;  /* 0x00000006ffc97819 */ /* 0x000fe20000011602 */
[----:B------:R-:W-:Y:S01]  /*33a0*/  VIADD R204, R204, 0xfffffffc ;  /* 0xfffffffccccc7836 */ /* 0x000fe20000000000 */
[----:B------:R-:W-:Y:S01]  /*33b0*/  SEL R3, R0, 0xffffffe0, !P0 ;  /* 0xffffffe000037807 */ /* 0x000fe20004000000 */
[----:B------:R-:W-:Y:S01]  /*33c0*/  IMAD.IADD R180, R178, 0x1, R164 ;  /* 0x00000001b2b47824 */ /* 0x000fe200078e02a4 */
[----:B------:R-:W2:Y:S01]  /*33d0*/  LDCU.U8 UR6, c[0x0][0x4f8] ;  /* 0x00009f00ff0677ac */ /* 0x000ea20008000000 */
[----:B------:R-:W-:-:S02]  /*33e0*/  IMAD.IADD R199, R187, 0x1, R202 ;  /* 0x00000001bbc77824 */ /* 0x000fc400078e02ca */
[----:B------:R-:W-:Y:S01]  /*33f0*/  IMAD.WIDE.U32 R216, R216, -0x2daee0ad, RZ ;  /* 0xd2511f53d8d87825 */ /* 0x000fe200078e00ff */
[----:B---3--:R-:W-:Y:S02]  /*3400*/  USHF.L.U32 UR7, UR7, 0x6, URZ ;  /* 0x0000000607077899 */ /* 0x008fe400080006ff */
[----:B-1----:R-:W-:Y:S02]  /*3410*/  USHF.L.U32 UR12, UR12, 0x6, URZ ;  /* 0x000000060c0c7899 */ /* 0x002fe400080006ff */
[----:B------:R-:W-:Y:S02]  /*3420*/  UIADD3 UR18, UPT, UPT, UR18, 0x80, -UR29 ;  /* 0x0000008012127890 */ /* 0x000fe4000fffe81d */
[----:B------:R-:W-:Y:S02]  /*3430*/  UIADD3 UR26, UPT, UPT, UR26, 0x80, URZ ;  /* 0x000000801a1a7890 */ /* 0x000fe4000fffe0ff */
[----:B------:R-:W-:Y:S02]  /*3440*/  UIADD3 UR37, UPT, UPT, UR14, -0x61c88647, URZ ;  /* 0x9e3779b90e257890 */ /* 0x000fe4000fffe0ff */
[----:B------:R-:W-:-:S02]  /*3450*/  UIADD3 UR36, UPT, UPT, UR13, -0x4498517b, URZ ;  /* 0xbb67ae850d247890 */ /* 0x000fc4000fffe0ff */
[----:B------:R-:W-:Y:S02]  /*3460*/  UIADD3 UR35, UPT, UPT, UR14, 0x3c6ef372, URZ ;  /* 0x3c6ef3720e237890 */ /* 0x000fe4000fffe0ff */
[----:B------:R-:W-:Y:S02]  /*3470*/  UIADD3 UR34, UPT, UPT, UR13, 0x76cf5d0a, URZ ;  /* 0x76cf5d0a0d227890 */ /* 0x000fe4000fffe0ff */
[----:B------:R-:W-:Y:S02]  /*3480*/  UIADD3 UR33, UPT, UPT, UR14, -0x255992d5, URZ ;  /* 0xdaa66d2b0e217890 */ /* 0x000fe4000fffe0ff */
[----:B------:R-:W-:Y:S02]  /*3490*/  UIADD3 UR32, UPT, UPT, UR13, 0x32370b8f, URZ ;  /* 0x32370b8f0d207890 */ /* 0x000fe4000fffe0ff */
[----:B------:R-:W-:Y:S02]  /*34a0*/  UIADD3 UR31, UPT, UPT, UR14, 0x78dde6e4, URZ ;  /* 0x78dde6e40e1f7890 */ /* 0x000fe4000fffe0ff */
[----:B------:R-:W-:-:S02]  /*34b0*/  UIADD3 UR30, UPT, UPT, UR13, -0x126145ec, URZ ;  /* 0xed9eba140d1e7890 */ /* 0x000fc4000fffe0ff */
[----:B------:R-:W-:Y:S02]  /*34c0*/  UIADD3 UR19, UPT, UPT, UR14, 0x1715609d, URZ ;  /* 0x1715609d0e137890 */ /* 0x000fe4000fffe0ff */
[----:B------:R-:W-:Y:S02]  /*34d0*/  UIADD3 UR17, UPT, UPT, UR13, -0x56f99767, URZ ;  /* 0xa90668990d117890 */ /* 0x000fe4000fffe0ff */
[----:B------:R-:W-:Y:S02]  /*34e0*/  UIADD3 UR16, UPT, UPT, UR14, -0x4ab325aa, URZ ;  /* 0xb54cda560e107890 */ /* 0x000fe4000fffe0ff */
[----:B--2-4-:R-:W-:-:S12]  /*34f0*/  UIADD3 UR15, UPT, UPT, UR13, 0x646e171e, URZ ;  /* 0x646e171e0d0f7890 */ /* 0x014fd8000fffe0ff */
.L_x_574:
[----:B------:R-:W0:Y:S01]  /*3500*/  LDGDEPBAR ;  /* 0x00000000000079af */ /* 0x000e220000000000 */
[----:B------:R-:W-:Y:S01]  /*3510*/  IMAD.IADD R181, R177, 0x1, R164 ;  /* 0x00000001b1b57824 */ /* 0x000fe200078e02a4 */
[----:B-----5:R-:W-:Y:S01]  /*3520*/  FSETP.NEU.FTZ.AND P5, PT, R209, -INF , PT ;  /* 0xff800000d100780b */ /* 0x020fe20003fbd000 */
[----:B------:R-:W-:Y:S01]  /*3530*/  VIADD R211, R211, 0xffffffc0 ;  /* 0xffffffc0d3d37836 */ /* 0x000fe20000000000 */
[----:B------:R-:W-:Y:S01]  /*3540*/  FSETP.NEU.FTZ.AND P3, PT, R207, -INF , PT ;  /* 0xff800000cf00780b */ /* 0x000fe20003f7d000 */
[----:B------:R-:W-:Y:S01]  /*3550*/  IMAD.IADD R241, R183, 0x1, R202 ;  /* 0x00000001b7f17824 */ /* 0x000fe200078e02ca */
[----:B------:R-:W-:Y:S01]  /*3560*/  FSETP.NEU.FTZ.AND P4, PT, R208, -INF , PT ;  /* 0xff800000d000780b */ /* 0x000fe20003f9d000 */
[----:B------:R-:W-:Y:S01]  /*3570*/  VIADD R212, R212, 0xffffffff ;  /* 0xffffffffd4d47836 */ /* 0x000fe20000000000 */
[----:B------:R-:W-:Y:S11]  /*3580*/  ISETP.GE.AND P0, PT, R211, UR18, PT ;  /* 0x00000012d3007c0c */ /* 0x000ff6000bf06270 */
[----:B------:R-:W-:Y:S02]  /*3590*/  @!UPT UIADD3 URZ, UPT, UPT, URZ, URZ, URZ ;  /* 0x000000fffffff290 */ /* 0x000fe4000fffe0ff */
[----:B------:R-:W-:Y:S01]  /*35a0*/  VOTEU.ANY UP0, P0 ;  /* 0x0000000000ff7886 */ /* 0x000fe20000000100 */
[----:B------:R-:W-:Y:S01]  /*35b0*/  UISETP.LT.AND UP0, UPT, UR26, UR29, UP0 ;  /* 0x0000001d1a00728c */ /* 0x000fe20008701270 */
[----:B------:R-:W-:Y:S01]  /*35c0*/  FSETP.NEU.FTZ.AND P0, PT, R206, -INF , PT ;  /* 0xff800000ce00780b */ /* 0x000fe20003f1d000 */
[----:B------:R-:W-:Y:S04]  /*35d0*/  DEPBAR.LE SB0, 0x0 ;  /* 0x000080000000791a */ /* 0x000fe80000000000 */
[----:B------:R-:W-:Y:S06]  /*35e0*/  BAR.SYNC.DEFER_BLOCKING 0x0 ;  /* 0x0000000000007b1d */ /* 0x000fec0000010000 */
[----:B------:R-:W-:Y:S08]  /*35f0*/  LDSM.16.M88.4 R32, [R177] ;  /* 0x00000000b120783b */ /* 0x000ff00000000200 */
[----:B------:R-:W1:Y:S08]  /*3600*/  LDSM.16.M88.4 R16, [R178] ;  /* 0x00000000b210783b */ /* 0x000e700000000200 */
[----:B------:R-:W2:Y:S08]  /*3610*/  LDSM.16.M88.4 R28, [R177+0x800] ;  /* 0x00080000b11c783b */ /* 0x000eb00000000200 */
[----:B------:R-:W3:Y:S08]  /*3620*/  LDSM.16.M88.4 R132, [R178+0x400] ;  /* 0x00040000b284783b */ /* 0x000ef00000000200 */
[----:B------:R-:W-:Y:S08]  /*3630*/  LDSM.16.M88.4 R136, [R181] ;  /* 0x00000000b588783b */ /* 0x000ff00000000200 */
[----:B------:R-:W4:Y:S01]  /*3640*/  LDSM.16.M88.4 R140, [R180] ;  /* 0x00000000b48c783b */ /* 0x000f220000000200 */
[-C--:B-1----:R-:W-:Y:S07]  /*3650*/  HMMA.16816.F32 R4, R32, R16.reuse, RZ ;  /* 0x000000102004723c */ /* 0x082fee00000018ff */
[----:B------:R-:W1:Y:S01]  /*3660*/  LDSM.16.M88.4 R144, [R181+0x800] ;  /* 0x00080000b590783b */ /* 0x000e620000000200 */
[C---:B--2---:R-:W-:Y:S07]  /*3670*/  HMMA.16816.F32 R8, R28.reuse, R16, RZ ;  /* 0x000000101c08723c */ /* 0x044fee00000018ff */
[----:B------:R-:W2:Y:S01]  /*3680*/  LDSM.16.M88.4 R148, [R180+0x400] ;  /* 0x00040000b494783b */ /* 0x000ea20000000200 */
[-C--:B------:R-:W-:Y:S07]  /*3690*/  HMMA.16816.F32 R12, R28, R18.reuse, RZ ;  /* 0x000000121c0c723c */ /* 0x080fee00000018ff */
[----:B------:R-:W-:Y:S01]  /*36a0*/  LDSM.16.M88.4 R152, [R178+0x2000] ;  /* 0x00200000b298783b */ /* 0x000fe20000000200 */
[C---:B------:R-:W-:Y:S07]  /*36b0*/  HMMA.16816.F32 R16, R32.reuse, R18, RZ ;  /* 0x000000122010723c */ /* 0x040fee00000018ff */
[----:B------:R-:W-:Y:S01]  /*36c0*/  LDSM.16.M88.4 R156, [R177+0x1800] ;  /* 0x00180000b19c783b */ /* 0x000fe20000000200 */
[-C--:B---3--:R-:W-:Y:S07]  /*36d0*/  HMMA.16816.F32 R20, R32, R132.reuse, RZ ;  /* 0x000000842014723c */ /* 0x088fee00000018ff */
[----:B------:R-:W-:Y:S01]  /*36e0*/  LDSM.16.M88.4 R160, [R178+0x2400] ;  /* 0x00240000b2a0783b */ /* 0x000fe20000000200 */
[C---:B------:R-:W-:Y:S07]  /*36f0*/  HMMA.16816.F32 R24, R28.reuse, R132, RZ ;  /* 0x000000841c18723c */ /* 0x040fee00000018ff */
[----:B------:R-:W-:Y:S01]  /*3700*/  LDSM.16.M88.4 R164, [R181+0x1800] ;  /* 0x00180000b5a4783b */ /* 0x000fe20000000200 */
[-C--:B------:R-:W-:Y:S07]  /*3710*/  HMMA.16816.F32 R28, R28, R134.reuse, RZ ;  /* 0x000000861c1c723c */ /* 0x080fee00000018ff */
[----:B------:R-:W-:Y:S01]  /*3720*/  LDSM.16.M88.4 R168, [R177+0x2800] ;  /* 0x00280000b1a8783b */ /* 0x000fe20000000200 */
[----:B------:R-:W-:Y:S07]  /*3730*/  HMMA.16816.F32 R32, R32, R134, RZ ;  /* 0x000000862020723c */ /* 0x000fee00000018ff */
[----:B------:R-:W3:Y:S01]  /*3740*/  LDSM.16.M88.4 R132, [R177+0x1000] ;  /* 0x00100000b184783b */ /* 0x000ee20000000200 */
[-C--:B----4-:R-:W-:Y:S07]  /*3750*/  HMMA.16816.F32 R4, R136, R140.reuse, R4 ;  /* 0x0000008c8804723c */ /* 0x090fee0000001804 */
[----:B------:R-:W-:Y:S01]  /*3760*/  LDSM.16.M88.4 R172, [R178+0x4400] ;  /* 0x00440000b2ac783b */ /* 0x000fe20000000200 */
[C---:B-1----:R-:W-:Y:S08]  /*3770*/  HMMA.16816.F32 R8, R144.reuse, R140, R8 ;  /* 0x0000008c9008723c */ /* 0x042ff00000001808 */
[-C--:B------:R-:W-:Y:S08]  /*3780*/  HMMA.16816.F32 R12, R144, R142.reuse, R12 ;  /* 0x0000008e900c723c */ /* 0x080ff0000000180c */
[C---:B------:R-:W-:Y:S01]  /*3790*/  HMMA.16816.F32 R16, R136.reuse, R142, R16 ;  /* 0x0000008e8810723c */ /* 0x040fe20000001810 */
[----:B------:R-:W-:Y:S07]  /*37a0*/  LDSM.16.M88.4 R140, [R181+0x1000] ;  /* 0x00100000b58c783b */ /* 0x000fee0000000200 */
[-C--:B--2---:R-:W-:Y:S08]  /*37b0*/  HMMA.16816.F32 R20, R136, R148.reuse, R20 ;  /* 0x000000948814723c */ /* 0x084ff00000001814 */
[C---:B------:R-:W-:Y:S08]  /*37c0*/  HMMA.16816.F32 R24, R144.reuse, R148, R24 ;  /* 0x000000949018723c */ /* 0x040ff00000001818 */
[-C--:B------:R-:W-:Y:S01]  /*37d0*/  HMMA.16816.F32 R28, R144, R150.reuse, R28 ;  /* 0x00000096901c723c */ /* 0x080fe2000000181c */
[----:B------:R-:W1:Y:S07]  /*37e0*/  LDSM.16.M88.4 R144, [R180+0x2000] ;  /* 0x00200000b490783b */ /* 0x000e6e0000000200 */
[----:B------:R-:W-:Y:S01]  /*37f0*/  HMMA.16816.F32 R32, R136, R150, R32 ;  /* 0x000000968820723c */ /* 0x000fe20000001820 */
[----:B------:R-:W2:Y:S07]  /*3800*/  LDSM.16.M88.4 R136, [R180+0x2400] ;  /* 0x00240000b488783b */ /* 0x000eae0000000200 */
[-C--:B---3--:R-:W-:Y:S01]  /*3810*/  HMMA.16816.F32 R4, R132, R152.reuse, R4 ;  /* 0x000000988404723c */ /* 0x088fe20000001804 */
[----:B------:R-:W-:Y:S07]  /*3820*/  LDSM.16.M88.4 R148, [R177+0x2000] ;  /* 0x00200000b194783b */ /* 0x000fee0000000200 */
[C---:B------:R-:W-:Y:S08]  /*3830*/  HMMA.16816.F32 R8, R156.reuse, R152, R8 ;  /* 0x000000989c08723c */ /* 0x040ff00000001808 */
[-C--:B------:R-:W-:Y:S08]  /*3840*/  HMMA.16816.F32 R12, R156, R154.reuse, R12 ;  /* 0x0000009a9c0c723c */ /* 0x080ff0000000180c */
[C---:B------:R-:W-:Y:S01]  /*3850*/  HMMA.16816.F32 R16, R132.reuse, R154, R16 ;  /* 0x0000009a8410723c */ /* 0x040fe20000001810 */
[----:B------:R-:W3:Y:S07]  /*3860*/  LDSM.16.M88.4 R152, [R178+0x4000] ;  /* 0x00400000b298783b */ /* 0x000eee0000000200 */
[-C--:B------:R-:W-:Y:S08]  /*3870*/  HMMA.16816.F32 R20, R132, R160.reuse, R20 ;  /* 0x000000a08414723c */ /* 0x080ff00000001814 */
[C---:B------:R-:W-:Y:S08]  /*3880*/  HMMA.16816.F32 R24, R156.reuse, R160, R24 ;  /* 0x000000a09c18723c */ /* 0x040ff00000001818 */
[-C--:B------:R-:W-:Y:S03]  /*3890*/  HMMA.16816.F32 R28, R156, R162.reuse, R28 ;  /* 0x000000a29c1c723c */ /* 0x080fe6000000181c */
[----:B------:R-:W-:Y:S02]  /*38a0*/  IMAD.MOV.U32 R156, RZ, RZ, R197 ;  /* 0x000000ffff9c7224 */ /* 0x000fe400078e00c5 */
[----:B------:R-:W-:Y:S03]  /*38b0*/  IMAD.MOV.U32 R157, RZ, RZ, R196 ;  /* 0x000000ffff9d7224 */ /* 0x000fe600078e00c4 */
[----:B------:R-:W-:Y:S01]  /*38c0*/  HMMA.16816.F32 R32, R132, R162, R32 ;  /* 0x000000a28420723c */ /* 0x000fe20000001820 */
[----:B------:R-:W-:Y:S03]  /*38d0*/  LDSM.16.M88.4 R132, [R181+0x2000] ;  /* 0x00200000b584783b */ /* 0x000fe60000000200 */
[C---:B------:R-:W-:Y:S04]  /*38e0*/  LEA R156, P2, R186.reuse, R156, 0x2 ;  /* 0x0000009cba9c7211 */ /* 0x040fe800078410ff */
[-C--:B-1----:R-:W-:Y:S05]  /*38f0*/  HMMA.16816.F32 R4, R140, R144.reuse, R4 ;  /* 0x000000908c04723c */ /* 0x082fea0000001804 */
[----:B------:R-:W-:Y:S02]  /*3900*/  LEA.HI.X R157, R186, R157, RZ, 0x2, P2 ;  /* 0x0000009dba9d7211 */ /* 0x000fe400010f14ff */
[----:B------:R-:W-:Y:S01]  /*3910*/  PLOP3.LUT P2, PT, PT, PT, UP0, 0x80, 0x8 ;  /* 0x000000000008781c */ /* 0x000fe20003f4f008 */
[C---:B------:R-:W-:Y:S04]  /*3920*/  HMMA.16816.F32 R8, R164.reuse, R144, R8 ;  /* 0x00000090a408723c */ /* 0x040fe80000001808 */
[C---:B------:R-:W-:Y:S04]  /*3930*/  IMAD.WIDE.U32 R144, R204.reuse, -0x326172a9, RZ ;  /* 0xcd9e8d57cc907825 */ /* 0x040fe800078e00ff */
[-C--:B------:R-:W-:Y:S08]  /*3940*/  HMMA.16816.F32 R12, R164, R146.reuse, R12 ;  /* 0x00000092a40c723c */ /* 0x080ff0000000180c */
[C---:B------:R-:W-:Y:S04]  /*3950*/  HMMA.16816.F32 R16, R140.reuse, R146, R16 ;  /* 0x000000928c10723c */ /* 0x040fe80000001810 */
[----:B------:R-:W-:Y:S04]  /*3960*/  VIADD R146, R204, 0x2 ;  /* 0x00000002cc927836 */ /* 0x000fe80000000000 */
[-C--:B--2---:R-:W-:Y:S03]  /*3970*/  HMMA.16816.F32 R20, R140, R136.reuse, R20 ;  /* 0x000000888c14723c */ /* 0x084fe60000001814 */
[----:B------:R-:W-:Y:S05]  /*3980*/  IMAD.WIDE.U32 R146, R146, -0x326172a9, RZ ;  /* 0xcd9e8d5792927825 */ /* 0x000fea00078e00ff */
[C---:B------:R-:W-:Y:S04]  /*3990*/  HMMA.16816.F32 R24, R164.reuse, R136, R24 ;  /* 0x00000088a418723c */ /* 0x040fe80000001818 */
[----:B------:R-:W-:Y:S04]  /*39a0*/  LOP3.LUT R158, R198, UR14, R147, 0x96, !PT ;  /* 0x0000000ec69e7c12 */ /* 0x000fe8000f8e9693 */
[-C--:B------:R-:W-:Y:S01]  /*39b0*/  HMMA.16816.F32 R28, R164, R138.reuse, R28 ;  /* 0x0000008aa41c723c */ /* 0x080fe2000000181c */
[----:B------:R-:W5:Y:S02]  /*39c0*/  LDG.E R167, desc[UR24][R156.64+0x80] ;  /* 0x000080189ca77981 */ /* 0x000f64000c1e1900 */
[----:B------:R-:W-:Y:S05]  /*39d0*/  IMAD.WIDE.U32 R158, R158, -0x2daee0ad, RZ ;  /* 0xd2511f539e9e7825 */ /* 0x000fea00078e00ff */
[----:B------:R-:W-:Y:S01]  /*39e0*/  HMMA.16816.F32 R32, R140, R138, R32 ;  /* 0x0000008a8c20723c */ /* 0x000fe20000001820 */
[----:B------:R-:W1:Y:S07]  /*39f0*/  LDSM.16.M88.4 R136, [R180+0x4000] ;  /* 0x00400000b488783b */ /* 0x000e6e0000000200 */
[-C--:B---3--:R-:W-:Y:S01]  /*3a00*/  HMMA.16816.F32 R4, R148, R152.reuse, R4 ;  /* 0x000000989404723c */ /* 0x088fe20000001804 */
[----:B------:R-:W2:Y:S07]  /*3a10*/  LDSM.16.M88.4 R140, [R181+0x2800] ;  /* 0x00280000b58c783b */ /* 0x000eae0000000200 */
[C---:B------:R-:W-:Y:S04]  /*3a20*/  HMMA.16816.F32 R8, R168.reuse, R152, R8 ;  /* 0x00000098a808723c */ /* 0x040fe80000001808 */
[----:B------:R-:W-:Y:S04]  /*3a30*/  LOP3.LUT R152, R198, UR14, R145, 0x96, !PT ;  /* 0x0000000ec6987c12 */ /* 0x000fe8000f8e9691 */
[-C--:B------:R-:W-:Y:S03]  /*3a40*/  HMMA.16816.F32 R12, R168, R154.reuse, R12 ;  /* 0x0000009aa80c723c */ /* 0x080fe6000000180c */
[----:B------:R-:W-:Y:S05]  /*3a50*/  IMAD.WIDE.U32 R152, R152, -0x2daee0ad, RZ ;  /* 0xd2511f5398987825 */ /* 0x000fea00078e00ff */
[C---:B------:R-:W-:Y:S01]  /*3a60*/  HMMA.16816.F32 R16, R148.reuse, R154, R16 ;  /* 0x0000009a9410723c */ /* 0x040fe20000001810 */
[----:B------:R-:W-:Y:S03]  /*3a70*/  IMAD.U32 R154, RZ, RZ, UR23 ;  /* 0x00000017ff9a7e24 */ /* 0x000fe6000f8e00ff */
[----:B------:R-:W-:Y:S01]  /*3a80*/  LOP3.LUT R162, R216, UR36, R153, 0x96, !PT ;  /* 0x00000024d8a27c12 */ /* 0x000fe2000f8e9699 */
[----:B------:R-:W-:Y:S03]  /*3a90*/  IMAD R154, R154, 0x4, R201 ;  /* 0x000000049a9a7824 */ /* 0x000fe600078e02c9 */
[-C--:B------:R-:W-:Y:S03]  /*3aa0*/  HMMA.16816.F32 R20, R148, R172.reuse, R20 ;  /* 0x000000ac9414723c */ /* 0x080fe60000001814 */
[----:B------:R-:W-:Y:S01]  /*3ab0*/  IMAD.WIDE.U32 R162, R162, -0x326172a9, RZ ;  /* 0xcd9e8d57a2a27825 */ /* 0x000fe200078e00ff */
[----:B------:R-:W-:Y:S04]  /*3ac0*/  LOP3.LUT R154, R154, UR13, R217, 0x96, !PT ;  /* 0x0000000d9a9a7c12 */ /* 0x000fe8000f8e96d9 */
[C---:B------:R-:W-:Y:S04]  /*3ad0*/  HMMA.16816.F32 R24, R168.reuse, R172, R24 ;  /* 0x000000aca818723c */ /* 0x040fe80000001818 */
[----:B------:R-:W-:Y:S04]  /*3ae0*/  IMAD.WIDE.U32 R154, R154, -0x326172a9, RZ ;  /* 0xcd9e8d579a9a7825 */ /* 0x000fe800078e00ff */
[-C--:B------:R-:W-:Y:S01]  /*3af0*/  HMMA.16816.F32 R28, R168, R174.reuse, R28 ;  /* 0x000000aea81c723c */ /* 0x080fe2000000181c */
[----:B------:R-:W3:Y:S02]  /*3b00*/  LDG.E R170, desc[UR24][R156.64] ;  /* 0x000000189caa7981 */ /* 0x000ee4000c1e1900 */
[--C-:B------:R-:W-:Y:S02]  /*3b10*/  LOP3.LUT R145, R144, UR37, R155.reuse, 0x96, !PT ;  /* 0x0000002590917c12 */ /* 0x100fe4000f8e969b */
[----:B------:R-:W4:Y:S01]  /*3b20*/  LDG.E R169, desc[UR24][R156.64+0x20] ;  /* 0x000020189ca97981 */ /* 0x000f22000c1e1900 */
[----:B------:R-:W-:Y:S02]  /*3b30*/  LOP3.LUT R144, R146, UR37, R155, 0x96, !PT ;  /* 0x0000002592907c12 */ /* 0x000fe4000f8e969b */
[----:B------:R-:W-:Y:S01]  /*3b40*/  HMMA.16816.F32 R32, R148, R174, R32 ;  /* 0x000000ae9420723c */ /* 0x000fe20000001820 */
[----:B------:R2:W5:Y:S03]  /*3b50*/  LDG.E R168, desc[UR24][R156.64+0xa0] ;  /* 0x0000a0189ca87981 */ /* 0x000566000c1e1900 */
[----:B------:R-:W-:Y:S01]  /*3b60*/  LOP3.LUT R146, R216, UR36, R159, 0x96, !PT ;  /* 0x00000024d8927c12 */ /* 0x000fe2000f8e969f */
[----:B------:R-:W-:Y:S01]  /*3b70*/  IMAD.WIDE.U32 R148, R144, -0x2daee0ad, RZ ;  /* 0xd2511f5390947825 */ /* 0x000fe200078e00ff */
[----:B------:R-:W-:Y:S02]  /*3b80*/  @!P2 SHF.R.U32.HI R144, RZ, 0x1, R2 ;  /* 0x00000001ff90a819 */ /* 0x000fe40000011602 */
[-C--:B-1----:R-:W-:Y:S05]  /*3b90*/  HMMA.16816.F32 R4, R132, R136.reuse, R4 ;  /* 0x000000888404723c */ /* 0x082fea0000001804 */
[----:B------:R-:W-:Y:S01]  /*3ba0*/  IMAD.WIDE.U32 R146, R146, -0x326172a9, RZ ;  /* 0xcd9e8d5792927825 */ /* 0x000fe200078e00ff */
[----:B------:R-:W-:Y:S02]  /*3bb0*/  LOP3.LUT R160, R158, UR34, R149, 0x96, !PT ;  /* 0x000000229ea07c12 */ /* 0x000fe4000f8e9695 */
[C---:B--2---:R-:W-:Y:S04]  /*3bc0*/  HMMA.16816.F32 R8, R140.reuse, R136, R8 ;  /* 0x000000888c08723c */ /* 0x044fe80000001808 */
[----:B------:R-:W-:Y:S04]  /*3bd0*/  IMAD.WIDE.U32 R150, R145, -0x2daee0ad, RZ ;  /* 0xd2511f5391967825 */ /* 0x000fe800078e00ff */
[----:B------:R-:W-:Y:S01]  /*3be0*/  FMUL.FTZ R149, R207, 1.4426950216293334961 ;  /* 0x3fb8aa3bcf957820 */ /* 0x000fe20000410000 */
[----:B------:R-:W-:Y:S01]  /*3bf0*/  FMUL.FTZ R137, R208, 1.4426950216293334961 ;  /* 0x3fb8aa3bd0897820 */ /* 0x000fe20000410000 */
[-C--:B------:R-:W-:Y:S03]  /*3c00*/  HMMA.16816.F32 R12, R140, R138.reuse, R12 ;  /* 0x0000008a8c0c723c */ /* 0x080fe6000000180c */
[----:B------:R-:W-:Y:S01]  /*3c10*/  LOP3.LUT R156, R154, UR35, R163, 0x96, !PT ;  /* 0x000000239a9c7c12 */ /* 0x000fe2000f8e96a3 */
[----:B------:R-:W-:Y:S01]  /*3c20*/  IMAD.WIDE.U32 R160, R160, -0x326172a9, RZ ;  /* 0xcd9e8d57a0a07825 */ /* 0x000fe200078e00ff */
[----:B------:R-:W-:Y:S02]  /*3c30*/  LOP3.LUT R154, R154, UR35, R147, 0x96, !PT ;  /* 0x000000239a9a7c12 */ /* 0x000fe4000f8e9693 */
[----:B------:R-:W-:Y:S01]  /*3c40*/  LOP3.LUT R152, R152, UR34, R151, 0x96, !PT ;  /* 0x0000002298987c12 */ /* 0x000fe2000f8e9697 */
[C---:B------:R-:W-:Y:S04]  /*3c50*/  HMMA.16816.F32 R16, R132.reuse, R138, R16 ;  /* 0x0000008a8410723c */ /* 0x040fe80000001810 */
[----:B------:R-:W-:Y:S01]  /*3c60*/  FSEL R149, R149, RZ, P3 ;  /* 0x000000ff95957208 */ /* 0x000fe20001800000 */
[----:B------:R-:W-:Y:S01]  /*3c70*/  @!P2 IMAD.SHL.U32 R147, R2, 0x2, RZ ;  /* 0x000000020293a824 */ /* 0x000fe200078e00ff */
[----:B------:R-:W-:Y:S01]  /*3c80*/  FSEL R137, R137, RZ, P4 ;  /* 0x000000ff89897208 */ /* 0x000fe20002000000 */
[----:B------:R-:W-:Y:S04]  /*3c90*/  IMAD.WIDE.U32 R156, R156, -0x2daee0ad, RZ ;  /* 0xd2511f539c9c7825 */ /* 0x000fe800078e00ff */
[----:B------:R-:W-:Y:S01]  /*3ca0*/  FMUL.FTZ R136, R206, 1.4426950216293334961 ;  /* 0x3fb8aa3bce887820 */ /* 0x000fe20000410000 */
[----:B------:R-:W-:Y:S01]  /*3cb0*/  @!P2 LOP3.LUT R145, R147, 0x6, RZ, 0xc0, !PT ;  /* 0x000000069391a812 */ /* 0x000fe200078ec0ff */
[----:B------:R-:W-:Y:S01]  /*3cc0*/  IMAD.WIDE.U32 R154, R154, -0x2daee0ad, RZ ;  /* 0xd2511f539a9a7825 */ /* 0x000fe200078e00ff */
[----:B------:R-:W-:Y:S02]  /*3cd0*/  LOP3.LUT R158, R150, UR32, R157, 0x96, !PT ;  /* 0x00000020969e7c12 */ /* 0x000fe4000f8e969d */
[----:B------:R-:W-:Y:S01]  /*3ce0*/  @!P2 LOP3.LUT R144, R145, 0x1e0, R144, 0xf8, !PT ;  /* 0x000001e09190a812 */ /* 0x000fe200078ef890 */
[----:B------:R-:W-:Y:S01]  /*3cf0*/  IMAD.U32 R157, RZ, RZ, UR23 ;  /* 0x00000017ff9d7e24 */ /* 0x000fe2000f8e00ff */
[----:B------:R-:W-:Y:S01]  /*3d00*/  LOP3.LUT R150, R146, UR33, R161, 0x96, !PT ;  /* 0x0000002192967c12 */ /* 0x000fe2000f8e96a1 */
[----:B------:R-:W-:Y:S01]  /*3d10*/  IMAD.WIDE.U32 R164, R152, -0x326172a9, RZ ;  /* 0xcd9e8d5798a47825 */ /* 0x000fe200078e00ff */
[----:B------:R-:W-:Y:S02]  /*3d20*/  @!P2 VIADDMNMX R161, R205, -R194, UR29, PT ;  /* 0x0000001dcda1ae46 */ /* 0x000fe4000b8009c2 */
[----:B------:R-:W-:Y:S01]  /*3d30*/  LOP3.LUT R152, R148, UR32, R155, 0x96, !PT ;  /* 0x0000002094987c12 */ /* 0x000fe2000f8e969b */
[----:B------:R-:W-:Y:S02]  /*3d40*/  @!P2 IMAD R157, R157, 0x80, R144 ;  /* 0x000000809d9da824 */ /* 0x000fe400078e0290 */
[----:B------:R-:W-:Y:S01]  /*3d50*/  FMUL.FTZ R148, R209, 1.4426950216293334961 ;  /* 0x3fb8aa3bd1947820 */ /* 0x000fe20000410000 */
[----:B------:R-:W1:Y:S01]  /*3d60*/  LDSM.16.M88.4 R144, [R180+0x4400] ;  /* 0x00440000b490783b */ /* 0x000e620000000200 */
[----:B------:R-:W-:Y:S01]  /*3d70*/  IMAD.WIDE.U32 R158, R158, -0x326172a9, RZ ;  /* 0xcd9e8d579e9e7825 */ /* 0x000fe200078e00ff */
[----:B------:R-:W-:Y:S02]  /*3d80*/  LOP3.LUT R153, R162, UR33, R165, 0x96, !PT ;  /* 0x00000021a2997c12 */ /* 0x000fe4000f8e96a5 */
[C---:B------:R-:W-:Y:S01]  /*3d90*/  @!P2 ISETP.GE.AND P6, PT, R157.reuse, R161, PT ;  /* 0x000000a19d00a20c */ /* 0x040fe20003fc6270 */
[----:B------:R-:W-:Y:S01]  /*3da0*/  @!P2 VIADD R163, R157, 0x1 ;  /* 0x000000019da3a836 */ /* 0x000fe20000000000 */
[----:B------:R-:W-:Y:S01]  /*3db0*/  LOP3.LUT R151, R164, UR31, R159, 0x96, !PT ;  /* 0x0000001fa4977c12 */ /* 0x000fe2000f8e969f */
[----:B------:R-:W-:Y:S01]  /*3dc0*/  IMAD.WIDE.U32 R138, R150, -0x2daee0ad, RZ ;  /* 0xd2511f53968a7825 */ /* 0x000fe200078e00ff */
[----:B------:R-:W-:Y:S02]  /*3dd0*/  FSEL R148, R148, RZ, P5 ;  /* 0x000000ff94947208 */ /* 0x000fe40002800000 */
[----:B------:R-:W-:Y:S02]  /*3de0*/  @!P2 FSEL R4, R4, -INF , !P6 ;  /* 0xff8000000404a808 */ /* 0x000fe40007000000 */
[C---:B------:R-:W-:Y:S02]  /*3df0*/  @!P2 VIADDMNMX R155, R205.reuse, -R193, UR29, PT ;  /* 0x0000001dcd9bae46 */ /* 0x040fe4000b8009c1 */
[----:B------:R-:W-:Y:S01]  /*3e00*/  @!P2 VIMNMX R162, PT, PT, R205, UR29, PT ;  /* 0x0000001dcda2ac48 */ /* 0x000fe2000bfe0100 */
[--C-:B------:R-:W-:Y:S01]  /*3e10*/  FFMA.FTZ R171, R4, UR11, -R148.reuse ;  /* 0x0000000b04ab7c23 */ /* 0x100fe20008010894 */
[----:B------:R-:W-:Y:S01]  /*3e20*/  @!P2 ISETP.GE.AND P3, PT, R163, R161, PT ;  /* 0x000000a1a300a20c */ /* 0x000fe20003f66270 */
[----:B------:R-:W-:Y:S01]  /*3e30*/  @!P2 VIADD R4, R157, 0x9 ;  /* 0x000000099d04a836 */ /* 0x000fe20000000000 */
[----:B------:R-:W-:Y:S02]  /*3e40*/  @!P2 VIADDMNMX R159, R205, R192, UR29, PT ;  /* 0x0000001dcd9fae46 */ /* 0x000fe4000b8001c0 */
[----:B------:R-:W-:Y:S01]  /*3e50*/  FSEL R136, R136, RZ, P0 ;  /* 0x000000ff88887208 */ /* 0x000fe20000000000 */
[----:B------:R-:W2:Y:S01]  /*3e60*/  MUFU.EX2 R171, R171 ;  /* 0x000000ab00ab7308 */ /* 0x000ea20000000800 */
[C---:B------:R-:W-:Y:S02]  /*3e70*/  @!P2 ISETP.GE.AND P4, PT, R163.reuse, R155, PT ;  /* 0x0000009ba300a20c */ /* 0x040fe40003f86270 */
[CC--:B------:R-:W-:Y:S02]  /*3e80*/  @!P2 ISETP.GE.AND P5, PT, R163.reuse, R162.reuse, PT ;  /* 0x000000a2a300a20c */ /* 0x0c0fe40003fa6270 */
[----:B------:R-:W-:Y:S01]  /*3e90*/  @!P2 ISETP.GE.AND P0, PT, R163, R159, PT ;  /* 0x0000009fa300a20c */ /* 0x000fe20003f06270 */
[----:B------:R-:W-:Y:S01]  /*3ea0*/  @!P2 VIADD R163, R157, 0x8 ;  /* 0x000000089da3a836 */ /* 0x000fe20000000000 */
[----:B------:R-:W-:Y:S02]  /*3eb0*/  @!P2 FSEL R5, R5, -INF , !P3 ;  /* 0xff8000000505a808 */ /* 0x000fe40005800000 */
[CC--:B------:R-:W-:Y:S02]  /*3ec0*/  @!P2 ISETP.GE.AND P3, PT, R157.reuse, R162.reuse, PT ;  /* 0x000000a29d00a20c */ /* 0x0c0fe40003f66270 */
[----:B------:R-:W-:Y:S01]  /*3ed0*/  @!P2 ISETP.GE.AND P6, PT, R157, R155, PT ;  /* 0x0000009b9d00a20c */ /* 0x000fe20003fc6270 */
[----:B------:R-:W-:Y:S01]  /*3ee0*/  FFMA.FTZ R5, R5, UR11, -R148 ;  /* 0x0000000b05057c23 */ /* 0x000fe20008010894 */
[----:B------:R-:W-:Y:S02]  /*3ef0*/  @!P2 FSEL R7, R7, -INF , !P4 ;  /* 0xff8000000707a808 */ /* 0x000fe40006000000 */
[-C--:B------:R-:W-:Y:S01]  /*3f00*/  @!P2 ISETP.GE.AND P4, PT, R163, R162.reuse, PT ;  /* 0x000000a2a300a20c */ /* 0x080fe20003f86270 */
[----:B------:R-:W-:Y:S01]  /*3f10*/  MUFU.EX2 R172, R5 ;  /* 0x0000000500ac7308 */ /* 0x000fe20000000800 */
[----:B------:R-:W-:Y:S01]  /*3f20*/  @!P2 FSEL R8, R8, -INF , !P3 ;  /* 0xff8000000808a808 */ /* 0x000fe20005800000 */
[----:B------:R-:W-:Y:S01]  /*3f30*/  FFMA.FTZ R7, R7, UR11, -R137 ;  /* 0x0000000b07077c23 */ /* 0x000fe20008010889 */
[-C--:B-1----:R-:W-:Y:S03]  /*3f40*/  HMMA.16816.F32 R20, R132, R144.reuse, R20 ;  /* 0x000000908414723c */ /* 0x082fe60000001814 */
[----:B------:R-:W-:Y:S01]  /*3f50*/  @!P2 FSEL R11, R11, -INF , !P0 ;  /* 0xff8000000b0ba808 */ /* 0x000fe20004000000 */
[----:B------:R-:W-:Y:S01]  /*3f60*/  FFMA.FTZ R8, R8, UR11, -R149 ;  /* 0x0000000b08087c23 */ /* 0x000fe20008010895 */
[-C--:B------:R-:W-:Y:S02]  /*3f70*/  @!P2 ISETP.GE.AND P3, PT, R163, R159.reuse, PT ;  /* 0x0000009fa300a20c */ /* 0x080fe40003f66270 */
[----:B------:R-:W-:Y:S01]  /*3f80*/  MUFU.EX2 R173, R7 ;  /* 0x0000000700ad7308 */ /* 0x000fe20000000800 */
[-C--:B------:R-:W-:Y:S01]  /*3f90*/  @!P2 ISETP.GE.AND P0, PT, R4, R162.reuse, PT ;  /* 0x000000a20400a20c */ /* 0x080fe20003f06270 */
[C---:B------:R-:W-:Y:S04]  /*3fa0*/  HMMA.16816.F32 R24, R140.reuse, R144, R24 ;  /* 0x000000908c18723c */ /* 0x040fe80000001818 */
[----:B------:R-:W-:Y:S01]  /*3fb0*/  @!P2 FSEL R6, R6, -INF , !P6 ;  /* 0xff8000000606a808 */ /* 0x000fe20007000000 */
[--C-:B------:R-:W-:Y:S01]  /*3fc0*/  FFMA.FTZ R11, R11, UR11, -R136.reuse ;  /* 0x0000000b0b0b7c23 */ /* 0x100fe20008010888 */
[----:B------:R-:W-:Y:S02]  /*3fd0*/  @!P2 ISETP.GE.AND P6, PT, R157, R159, PT ;  /* 0x0000009f9d00a20c */ /* 0x000fe40003fc6270 */
[----:B------:R-:W-:Y:S01]  /*3fe0*/  MUFU.EX2 R175, R8 ;  /* 0x0000000800af7308 */ /* 0x000fe20000000800 */
[-C--:B------:R-:W-:Y:S03]  /*3ff0*/  HMMA.16816.F32 R28, R140, R146.reuse, R28 ;  /* 0x000000928c1c723c */ /* 0x080fe6000000181c */
[----:B------:R-:W-:Y:S01]  /*4000*/  @!P2 FSEL R12, R12, -INF , !P4 ;  /* 0xff8000000c0ca808 */ /* 0x000fe20006000000 */
[----:B------:R-:W-:Y:S01]  /*4010*/  FFMA.FTZ R6, R6, UR11, -R137 ;  /* 0x0000000b06067c23 */ /* 0x000fe20008010889 */
[----:B------:R-:W-:Y:S02]  /*4020*/  @!P2 FSEL R13, R13, -INF , !P0 ;  /* 0xff8000000d0da808 */ /* 0x000fe40004000000 */
[----:B------:R-:W-:Y:S01]  /*4030*/  @!P2 FSEL R14, R14, -INF , !P3 ;  /* 0xff8000000e0ea808 */ /* 0x000fe20005800000 */
[----:B------:R-:W-:Y:S01]  /*4040*/  HMMA.16816.F32 R32, R132, R146, R32 ;  /* 0x000000928420723c */ /* 0x000fe20000001820 */
[----:B------:R1:W2:Y:S03]  /*4050*/  MUFU.EX2 R174, R6 ;  /* 0x0000000600ae7308 */ /* 0x0002a60000000800 */
[----:B------:R-:W-:Y:S01]  /*4060*/  @!P2 ISETP.GE.AND P0, PT, R4, R161, PT ;  /* 0x000000a10400a20c */ /* 0x000fe20003f06270 */
[--C-:B------:R-:W-:Y:S01]  /*4070*/  FFMA.FTZ R12, R12, UR11, -R149.reuse ;  /* 0x0000000b0c0c7c23 */ /* 0x100fe20008010895 */
[----:B------:R-:W-:Y:S01]  /*4080*/  @!P2 ISETP.GE.AND P3, PT, R4, R155, PT ;  /* 0x0000009b0400a20c */ /* 0x000fe20003f66270 */
[--C-:B------:R-:W-:Y:S01]  /*4090*/  FFMA.FTZ R13, R13, UR11, -R149.reuse ;  /* 0x0000000b0d0d7c23 */ /* 0x100fe20008010895 */
[----:B------:R-:W-:Y:S03]  /*40a0*/  @!P2 FSEL R9, R9, -INF , !P5 ;  /* 0xff8000000909a808 */ /* 0x000fe60006800000 */
[----:B------:R-:W-:Y:S01]  /*40b0*/  MUFU.EX2 R226, R11 ;  /* 0x0000000b00e27308 */ /* 0x000fe20000000800 */
[----:B------:R-:W-:Y:S01]  /*40c0*/  @!P2 FSEL R10, R10, -INF , !P6 ;  /* 0xff8000000a0aa808 */ /* 0x000fe20007000000 */
[--C-:B------:R-:W-:Y:S01]  /*40d0*/  FFMA.FTZ R14, R14, UR11, -R136.reuse ;  /* 0x0000000b0e0e7c23 */ /* 0x100fe20008010888 */
[----:B------:R-:W-:Y:S01]  /*40e0*/  @!P2 ISETP.GE.AND P4, PT, R4, R159, PT ;  /* 0x0000009f0400a20c */ /* 0x000fe20003f86270 */
[----:B------:R-:W-:Y:S01]  /*40f0*/  @!P2 VIADD R4, R157, 0x10 ;  /* 0x000000109d04a836 */ /* 0x000fe20000000000 */
[C---:B------:R-:W-:Y:S01]  /*4100*/  @!P2 ISETP.GE.AND P5, PT, R163.reuse, R161, PT ;  /* 0x000000a1a300a20c */ /* 0x040fe20003fa6270 */
[--C-:B------:R-:W-:Y:S01]  /*4110*/  FFMA.FTZ R10, R10, UR11, -R136.reuse ;  /* 0x0000000b0a0a7c23 */ /* 0x100fe20008010888 */
[----:B------:R-:W-:Y:S01]  /*4120*/  @!P2 ISETP.GE.AND P6, PT, R163, R155, PT ;  /* 0x0000009ba300a20c */ /* 0x000fe20003fc6270 */
[----:B------:R-:W-:Y:S01]  /*4130*/  FFMA.FTZ R9, R9, UR11, -R149 ;  /* 0x0000000b09097c23 */ /* 0x000fe20008010895 */
[----:B------:R-:W-:Y:S01]  /*4140*/  @!P2 FSEL R15, R15, -INF , !P4 ;  /* 0xff8000000f0fa808 */ /* 0x000fe20006000000 */
[----:B------:R2:W-:Y:S01]  /*4150*/  MUFU.EX2 R215, R10 ;  /* 0x0000000a00d77308 */ /* 0x0005e20000000800 */
[----:B------:R-:W-:Y:S01]  /*4160*/  @!P2 FSEL R16, R16, -INF , !P5 ;  /* 0xff8000001010a808 */ /* 0x000fe20006800000 */
[----:B-1----:R-:W-:Y:S01]  /*4170*/  IMAD.WIDE.U32 R6, R153, -0x2daee0ad, RZ ;  /* 0xd2511f5399067825 */ /* 0x002fe200078e00ff */
[----:B------:R-:W-:Y:S02]  /*4180*/  @!P2 FSEL R17, R17, -INF , !P0 ;  /* 0xff8000001111a808 */ /* 0x000fe40004000000 */
[----:B------:R-:W-:Y:S01]  /*4190*/  @!P2 FSEL R18, R18, -INF , !P6 ;  /* 0xff8000001212a808 */ /* 0x000fe20007000000 */
[----:B------:R-:W-:Y:S01]  /*41a0*/  FFMA.FTZ R15, R15, UR11, -R136 ;  /* 0x0000000b0f0f7c23 */ /* 0x000fe20008010888 */
[C---:B------:R-:W-:Y:S03]  /*41b0*/  @!P2 ISETP.GE.AND P4, PT, R4.reuse, R161, PT ;  /* 0x000000a10400a20c */ /* 0x040fe60003f86270 */
[----:B------:R1:W1:Y:S01]  /*41c0*/  MUFU.EX2 R181, R9 ;  /* 0x0000000900b57308 */ /* 0x0002620000000800 */
[C---:B------:R-:W-:Y:S01]  /*41d0*/  @!P2 ISETP.GE.AND P5, PT, R4.reuse, R155, PT ;  /* 0x0000009b0400a20c */ /* 0x040fe20003fa6270 */
[--C-:B------:R-:W-:Y:S01]  /*41e0*/  FFMA.FTZ R17, R17, UR11, -R148.reuse ;  /* 0x0000000b11117c23 */ /* 0x100fe20008010894 */
[-C--:B------:R-:W-:Y:S01]  /*41f0*/  @!P2 ISETP.GE.AND P0, PT, R4, R162.reuse, PT ;  /* 0x000000a20400a20c */ /* 0x080fe20003f06270 */
[--C-:B------:R-:W-:Y:S01]  /*4200*/  FFMA.FTZ R231, R16, UR11, -R148.reuse ;  /* 0x0000000b10e77c23 */ /* 0x100fe20008010894 */
[----:B------:R-:W-:Y:S01]  /*4210*/  @!P2 ISETP.GE.AND P6, PT, R4, R159, PT ;  /* 0x0000009f0400a20c */ /* 0x000fe20003fc6270 */
[----:B------:R-:W-:Y:S01]  /*4220*/  @!P2 VIADD R4, R157, 0x11 ;  /* 0x000000119d04a836 */ /* 0x000fe20000000000 */
[----:B------:R-:W-:Y:S03]  /*4230*/  @!P2 FSEL R19, R19, -INF , !P3 ;  /* 0xff8000001313a808 */ /* 0x000fe60005800000 */
[----:B------:R1:W-:Y:S01]  /*4240*/  MUFU.EX2 R227, R12 ;  /* 0x0000000c00e37308 */ /* 0x0003e20000000800 */
[----:B------:R-:W-:Y:S01]  /*4250*/  @!P2 FSEL R20, R20, -INF , !P4 ;  /* 0xff8000001414a808 */ /* 0x000fe20006000000 */
[----:B--2---:R-:W-:Y:S01]  /*4260*/  IMAD.WIDE.U32 R10, R151, -0x2daee0ad, RZ ;  /* 0xd2511f53970a7825 */ /* 0x004fe200078e00ff */
[----:B------:R-:W-:Y:S02]  /*4270*/  @!P2 ISETP.GE.AND P3, PT, R4, R161, PT ;  /* 0x000000a10400a20c */ /* 0x000fe40003f66270 */
[----:B------:R-:W-:Y:S01]  /*4280*/  @!P2 FSEL R22, R22, -INF , !P5 ;  /* 0xff8000001616a808 */ /* 0x000fe20006800000 */
[--C-:B------:R-:W-:Y:S01]  /*4290*/  FFMA.FTZ R18, R18, UR11, -R137.reuse ;  /* 0x0000000b12127c23 */ /* 0x100fe20008010889 */
[----:B------:R-:W-:Y:S03]  /*42a0*/  @!P2 FSEL R21, R21, -INF , !P3 ;  /* 0xff8000001515a808 */ /* 0x000fe60005800000 */
[----:B------:R2:W2:Y:S01]  /*42b0*/  MUFU.EX2 R228, R13 ;  /* 0x0000000d00e47308 */ /* 0x0004a20000000800 */
[----:B------:R-:W-:Y:S01]  /*42c0*/  @!P2 ISETP.GE.AND P4, PT, R4, R155, PT ;  /* 0x0000009b0400a20c */ /* 0x000fe20003f86270 */
[--C-:B------:R-:W-:Y:S01]  /*42d0*/  FFMA.FTZ R22, R22, UR11, -R137.reuse ;  /* 0x0000000b16167c23 */ /* 0x100fe20008010889 */
[CC--:B------:R-:W-:Y:S01]  /*42e0*/  @!P2 ISETP.GE.AND P3, PT, R4.reuse, R162.reuse, PT ;  /* 0x000000a20400a20c */ /* 0x0c0fe20003f66270 */
[----:B------:R-:W-:Y:S01]  /*42f0*/  FFMA.FTZ R19, R19, UR11, -R137 ;  /* 0x0000000b13137c23 */ /* 0x000fe20008010889 */
[-C--:B------:R-:W-:Y:S01]  /*4300*/  @!P2 ISETP.GE.AND P5, PT, R4, R159.reuse, PT ;  /* 0x0000009f0400a20c */ /* 0x080fe20003fa6270 */
[C---:B------:R-:W-:Y:S01]  /*4310*/  @!P2 VIADD R4, R157.reuse, 0x18 ;  /* 0x000000189d04a836 */ /* 0x040fe20000000000 */
[----:B------:R-:W-:Y:S01]  /*4320*/  @!P2 FSEL R24, R24, -INF , !P0 ;  /* 0xff8000001818a808 */ /* 0x000fe20004000000 */
[----:B------:R-:W-:Y:S01]  /*4330*/  @!P2 VIADD R157, R157, 0x19 ;  /* 0x000000199d9da836 */ /* 0x000fe20000000000 */
[----:B------:R-:W-:Y:S01]  /*4340*/  @!P2 FSEL R23, R23, -INF , !P4 ;  /* 0xff8000001717a808 */ /* 0x000fe20006000000 */
[----:B------:R2:W-:Y:S01]  /*4350*/  MUFU.EX2 R232, R17 ;  /* 0x0000001100e87308 */ /* 0x0005e20000000800 */
[----:B------:R-:W-:Y:S01]  /*4360*/  @!P2 FSEL R25, R25, -INF , !P3 ;  /* 0xff8000001919a808 */ /* 0x000fe20005800000 */
[----:B------:R-:W-:Y:S01]  /*4370*/  FFMA.FTZ R24, R24, UR11, -R149 ;  /* 0x0000000b18187c23 */ /* 0x000fe20008010895 */
[-C--:B------:R-:W-:Y:S01]  /*4380*/  @!P2 ISETP.GE.AND P0, PT, R157, R162.reuse, PT ;  /* 0x000000a29d00a20c */ /* 0x080fe20003f06270 */
[----:B------:R-:W-:Y:S01]  /*4390*/  FFMA.FTZ R23, R23, UR11, -R137 ;  /* 0x0000000b17177c23 */ /* 0x000fe20008010889 */
[C---:B------:R-:W-:Y:S01]  /*43a0*/  @!P2 ISETP.GE.AND P4, PT, R4.reuse, R162, PT ;  /* 0x000000a20400a20c */ /* 0x040fe20003f86270 */
[--C-:B------:R-:W-:Y:S01]  /*43b0*/  FFMA.FTZ R21, R21, UR11, -R148.reuse ;  /* 0x0000000b15157c23 */ /* 0x100fe20008010894 */
[----:B------:R-:W-:Y:S03]  /*43c0*/  @!P2 ISETP.GE.AND P3, PT, R4, R159, PT ;  /* 0x0000009f0400a20c */ /* 0x000fe60003f66270 */
[----:B------:R2:W-:Y:S01]  /*43d0*/  MUFU.EX2 R230, R15 ;  /* 0x0000000f00e67308 */ /* 0x0005e20000000800 */
[----:B------:R-:W-:Y:S01]  /*43e0*/  @!P2 FSEL R29, R29, -INF , !P0 ;  /* 0xff8000001d1da808 */ /* 0x000fe20004000000 */
[----:B------:R-:W-:Y:S01]  /*43f0*/  FFMA.FTZ R20, R20, UR11, -R148 ;  /* 0x0000000b14147c23 */ /* 0x000fe20008010894 */
[----:B------:R-:W-:Y:S01]  /*4400*/  @!P2 FSEL R27, R27, -INF , !P5 ;  /* 0xff8000001b1ba808 */ /* 0x000fe20006800000 */
[----:B------:R-:W-:Y:S01]  /*4410*/  FFMA.FTZ R25, R25, UR11, -R149 ;  /* 0x0000000b19197c23 */ /* 0x000fe20008010895 */
[----:B------:R-:W-:Y:S02]  /*4420*/  LOP3.LUT R156, R156, UR30, R7, 0x96, !PT ;  /* 0x0000001e9c9c7c12 */ /* 0x000fe4000f8e9607 */
[C---:B------:R-:W-:Y:S03]  /*4430*/  @!P2 ISETP.GE.AND P5, PT, R4.reuse, R161, PT ;  /* 0x000000a10400a20c */ /* 0x040fe60003fa6270 */
[----:B------:R-:W-:Y:S01]  /*4440*/  MUFU.EX2 R229, R14 ;  /* 0x0000000e00e57308 */ /* 0x000fe20000000800 */
[----:B------:R-:W-:Y:S01]  /*4450*/  @!P2 ISETP.GE.AND P0, PT, R4, R155, PT ;  /* 0x0000009b0400a20c */ /* 0x000fe20003f06270 */
[----:B------:R-:W-:Y:S01]  /*4460*/  IMAD.WIDE.U32 R4, R152, -0x326172a9, RZ ;  /* 0xcd9e8d5798047825 */ /* 0x000fe200078e00ff */
[----:B------:R-:W-:Y:S02]  /*4470*/  LOP3.LUT R8, R154, UR30, R139, 0x96, !PT ;  /* 0x0000001e9a087c12 */ /* 0x000fe4000f8e968b */
[----:B------:R-:W-:Y:S01]  /*4480*/  @!P2 FSEL R26, R26, -INF , !P6 ;  /* 0xff8000001a1aa808 */ /* 0x000fe20007000000 */
[--C-:B------:R-:W-:Y:S01]  /*4490*/  FFMA.FTZ R27, R27, UR11, -R136.reuse ;  /* 0x0000000b1b1b7c23 */ /* 0x100fe20008010888 */
[----:B------:R-:W-:Y:S01]  /*44a0*/  @!P2 FSEL R28, R28, -INF , !P4 ;  /* 0xff8000001c1ca808 */ /* 0x000fe20006000000 */
[----:B-1----:R-:W-:Y:S01]  /*44b0*/  IMAD.WIDE.U32 R8, R8, -0x326172a9, RZ ;  /* 0xcd9e8d5708087825 */ /* 0x002fe200078e00ff */
[----:B------:R-:W-:Y:S01]  /*44c0*/  @!P2 FSEL R30, R30, -INF , !P3 ;  /* 0xff8000001e1ea808 */ /* 0x000fe20005800000 */
[----:B------:R-:W1:Y:S01]  /*44d0*/  MUFU.EX2 R231, R231 ;  /* 0x000000e700e77308 */ /* 0x000e620000000800 */
[C---:B------:R-:W-:Y:S01]  /*44e0*/  @!P2 ISETP.GE.AND P4, PT, R157.reuse, R161, PT ;  /* 0x000000a19d00a20c */ /* 0x040fe20003f86270 */
[--C-:B------:R-:W-:Y:S01]  /*44f0*/  FFMA.FTZ R26, R26, UR11, -R136.reuse ;  /* 0x0000000b1a1a7c23 */ /* 0x100fe20008010888 */
[C---:B------:R-:W-:Y:S01]  /*4500*/  @!P2 ISETP.GE.AND P3, PT, R157.reuse, R155, PT ;  /* 0x0000009b9d00a20c */ /* 0x040fe20003f66270 */
[----:B------:R-:W-:Y:S01]  /*4510*/  FFMA.FTZ R28, R28, UR11, -R149 ;  /* 0x0000000b1c1c7c23 */ /* 0x000fe20008010895 */
[----:B------:R-:W-:Y:S01]  /*4520*/  @!P2 ISETP.GE.AND P6, PT, R157, R159, PT ;  /* 0x0000009f9d00a20c */ /* 0x000fe20003fc6270 */
[----:B------:R-:W-:Y:S01]  /*4530*/  IMAD.WIDE.U32 R156, R156, -0x326172a9, RZ ;  /* 0xcd9e8d579c9c7825 */ /* 0x000fe200078e00ff */
[----:B------:R-:W-:Y:S03]  /*4540*/  LOP3.LUT R12, R160, UR31, R5, 0x96, !PT ;  /* 0x0000001fa00c7c12 */ /* 0x000fe6000f8e9605 */
[----:B------:R-:W1:Y:S01]  /*4550*/  MUFU.EX2 R238, R23 ;  /* 0x0000001700ee7308 */ /* 0x000e620000000800 */
[----:B------:R-:W-:Y:S01]  /*4560*/  LOP3.LUT R5, R6, UR17, R11, 0x96, !PT ;  /* 0x0000001106057c12 */ /* 0x000fe2000f8e960b */
[----:B------:R-:W-:Y:S01]  /*4570*/  FFMA.FTZ R30, R30, UR11, -R136 ;  /* 0x0000000b1e1e7c23 */ /* 0x000fe20008010888 */
[----:B------:R-:W-:Y:S01]  /*4580*/  LOP3.LUT R158, R158, UR19, R157, 0x96, !PT ;  /* 0x000000139e9e7c12 */ /* 0x000fe2000f8e969d */
[----:B--2---:R-:W-:Y:S01]  /*4590*/  IMAD.WIDE.U32 R12, R12, -0x2daee0ad, RZ ;  /* 0xd2511f530c0c7825 */ /* 0x004fe200078e00ff */
[----:B------:R-:W-:Y:S02]  /*45a0*/  LOP3.LUT R11, R4, UR19, R9, 0x96, !PT ;  /* 0x00000013040b7c12 */ /* 0x000fe4000f8e9609 */
[----:B------:R-:W-:Y:S01]  /*45b0*/  @!P2 FSEL R31, R31, -INF , !P6 ;  /* 0xff8000001f1fa808 */ /* 0x000fe20007000000 */
[----:B------:R-:W-:Y:S01]  /*45c0*/  IMAD.WIDE.U32 R140, R5, -0x326172a9, RZ ;  /* 0xcd9e8d57058c7825 */ /* 0x000fe200078e00ff */
[----:B------:R-:W-:Y:S01]  /*45d0*/  LOP3.LUT R138, R138, UR17, R13, 0x96, !PT ;  /* 0x000000118a8a7c12 */ /* 0x000fe2000f8e960d */
[----:B------:R-:W2:Y:S01]  /*45e0*/  MUFU.EX2 R239, R24 ;  /* 0x0000001800ef7308 */ /* 0x000ea20000000800 */
[----:B------:R-:W-:Y:S01]  /*45f0*/  @!P2 FSEL R33, R33, -INF , !P4 ;  /* 0xff8000002121a808 */ /* 0x000fe20006000000 */
[----:B------:R-:W-:Y:S01]  /*4600*/  IMAD.WIDE.U32 R158, R158, -0x2daee0ad, RZ ;  /* 0xd2511f539e9e7825 */ /* 0x000fe200078e00ff */
[----:B------:R-:W-:Y:S02]  /*4610*/  LOP3.LUT R9, R156, UR16, R141, 0x96, !PT ;  /* 0x000000109c097c12 */ /* 0x000fe4000f8e968d */
[----:B------:R-:W-:Y:S01]  /*4620*/  @!P2 FSEL R32, R32, -INF , !P5 ;  /* 0xff8000002020a808 */ /* 0x000fe20006800000 */
[----:B------:R-:W-:Y:S01]  /*4630*/  IMAD.WIDE.U32 R132, R11, -0x2daee0ad, RZ ;  /* 0xd2511f530b847825 */ /* 0x000fe200078e00ff */
[----:B------:R-:W-:Y:S03]  /*4640*/  LOP3.LUT R13, R10, UR15, R159, 0x96, !PT ;  /* 0x0000000f0a0d7c12 */ /* 0x000fe6000f8e969f */
[----:B------:R-:W2:Y:S01]  /*4650*/  MUFU.EX2 R233, R18 ;  /* 0x0000001200e97308 */ /* 0x000ea20000000800 */
[C---:B------:R-:W-:Y:S01]  /*4660*/  LOP3.LUT R134, R9.reuse, 0xff, RZ, 0xc0, !PT ;  /* 0x000000ff09867812 */ /* 0x040fe200078ec0ff */
[----:B------:R-:W-:Y:S01]  /*4670*/  IMAD.WIDE.U32 R138, R138, -0x326172a9, RZ ;  /* 0xcd9e8d578a8a7825 */ /* 0x000fe200078e00ff */
[----:B------:R-:W-:Y:S02]  /*4680*/  LOP3.LUT R10, R12, UR15, R133, 0x96, !PT ;  /* 0x0000000f0c0a7c12 */ /* 0x000fe4000f8e9685 */
[--C-:B------:R-:W-:Y:S01]  /*4690*/  SHF.R.U32.HI R17, RZ, 0x18, R9.reuse ;  /* 0x00000018ff117819 */ /* 0x100fe20000011609 */
[--C-:B------:R-:W-:Y:S01]  /*46a0*/  FFMA.FTZ R32, R32, UR11, -R148.reuse ;  /* 0x0000000b20207c23 */ /* 0x100fe20008010894 */
[C---:B------:R-:W-:Y:S03]  /*46b0*/  LOP3.LUT R12, R9.reuse, 0xffff, RZ, 0xc0, !PT ;  /* 0x0000ffff090c7812 */ /* 0x040fe600078ec0ff */
[----:B------:R-:W-:Y:S01]  /*46c0*/  MUFU.EX2 R237, R22 ;  /* 0x0000001600ed7308 */ /* 0x000fe20000000800 */
[----:B------:R-:W-:Y:S01]  /*46d0*/  PRMT R9, R9, 0x7632, R9 ;  /* 0x0000763209097816 */ /* 0x000fe20000000009 */
[----:B------:R-:W-:Y:S01]  /*46e0*/  FFMA.FTZ R148, R33, UR11, -R148 ;  /* 0x0000000b21947c23 */ /* 0x000fe20008010894 */
[----:B------:R-:W-:Y:S01]  /*46f0*/  LOP3.LUT R8, R8, UR16, R139, 0x96, !PT ;  /* 0x0000001008087c12 */ /* 0x000fe2000f8e968b */
[----:B------:R-:W-:Y:S01]  /*4700*/  FFMA.FTZ R149, R29, UR11, -R149 ;  /* 0x0000000b1d957c23 */ /* 0x000fe20008010895 */
[----:B------:R-:W-:Y:S01]  /*4710*/  LOP3.LUT R9, R9, 0xff, RZ, 0xc0, !PT ;  /* 0x000000ff09097812 */ /* 0x000fe200078ec0ff */
[----:B------:R-:W-:Y:S01]  /*4720*/  FFMA.FTZ R136, R31, UR11, -R136 ;  /* 0x0000000b1f887c23 */ /* 0x000fe20008010888 */
[----:B------:R-:W-:Y:S03]  /*4730*/  ISETP.LE.U32.AND P6, PT, R134, UR6, PT ;  /* 0x0000000686007c0c */ /* 0x000fe6000bfc3070 */
[----:B------:R-:W2:Y:S01]  /*4740*/  MUFU.EX2 R234, R19 ;  /* 0x0000001300ea7308 */ /* 0x000ea20000000800 */
[----:B------:R-:W-:Y:S02]  /*4750*/  ISETP.LE.U32.AND P4, PT, R9, UR6, PT ;  /* 0x0000000609007c0c */ /* 0x000fe4000bf83070 */
[----:B------:R-:W-:Y:S02]  /*4760*/  LOP3.LUT R9, R8, 0xffff, RZ, 0xc0, !PT ;  /* 0x0000ffff08097812 */ /* 0x000fe400078ec0ff */
[----:B------:R-:W-:Y:S02]  /*4770*/  PRMT R15, R138, 0x7771, RZ ;  /* 0x000077718a0f7816 */ /* 0x000fe400000000ff */
[----:B------:R-:W-:Y:S03]  /*4780*/  SHF.R.U32.HI R9, RZ, 0x8, R9 ;  /* 0x00000008ff097819 */ /* 0x000fe60000011609 */
[----:B------:R-:W-:Y:S01]  /*4790*/  MUFU.EX2 R246, R32 ;  /* 0x0000002000f67308 */ /* 0x000fe20000000800 */
[----:B------:R-:W-:Y:S02]  /*47a0*/  ISETP.LE.U32.AND P5, PT, R17, UR6, PT ;  /* 0x0000000611007c0c */ /* 0x000fe4000bfa3070 */
[----:B------:R-:W-:Y:S01]  /*47b0*/  LOP3.LUT R9, R9, 0xffff, RZ, 0xc0, !PT ;  /* 0x0000ffff09097812 */ /* 0x000fe200078ec0ff */
[----:B------:R-:W-:Y:S01]  /*47c0*/  @!P6 FADD.FTZ R171, -R171, -RZ ;  /* 0x800000ffababe221 */ /* 0x000fe20000010100 */
[----:B------:R-:W-:Y:S01]  /*47d0*/  SHF.R.U32.HI R12, RZ, 0x8, R12 ;  /* 0x00000008ff0c7819 */ /* 0x000fe2000001160c */
[----:B------:R-:W-:Y:S01]  /*47e0*/  @!P4 FADD.FTZ R174, -R174, -RZ ;  /* 0x800000ffaeaec221 */ /* 0x000fe20000010100 */
[----:B------:R-:W-:Y:S03]  /*47f0*/  ISETP.LE.U32.AND P6, PT, R9, UR6, PT ;  /* 0x0000000609007c0c */ /* 0x000fe6000bfc3070 */
[----:B------:R-:W-:Y:S01]  /*4800*/  MUFU.EX2 R236, R21 ;  /* 0x0000001500ec7308 */ /* 0x000fe20000000800 */
[----:B------:R-:W-:Y:S02]  /*4810*/  PRMT R11, R138, 0x7773, RZ ;  /* 0x000077738a0b7816 */ /* 0x000fe400000000ff */
[----:B------:R-:W-:Y:S02]  /*4820*/  LOP3.LUT R12, R12, 0xffff, RZ, 0xc0, !PT ;  /* 0x0000ffff0c0c7812 */ /* 0x000fe400078ec0ff */
[----:B------:R-:W-:Y:S01]  /*4830*/  PRMT R16, R138, 0x7770, RZ ;  /* 0x000077708a107816 */ /* 0x000fe200000000ff */
[----:B------:R-:W-:Y:S01]  /*4840*/  @!P5 FADD.FTZ R173, -R173, -RZ ;  /* 0x800000ffadadd221 */ /* 0x000fe20000010100 */
[----:B------:R-:W-:Y:S03]  /*4850*/  @!P2 FSEL R34, R34, -INF , !P0 ;  /* 0xff8000002222a808 */ /* 0x000fe60004000000 */
[----:B------:R-:W-:Y:S01]  /*4860*/  MUFU.EX2 R242, R27 ;  /* 0x0000001b00f27308 */ /* 0x000fe20000000800 */
[----:B------:R-:W-:Y:S02]  /*4870*/  ISETP.LE.U32.AND P0, PT, R12, UR6, PT ;  /* 0x000000060c007c0c */ /* 0x000fe4000bf03070 */
[----:B------:R-:W-:Y:S01]  /*4880*/  PRMT R7, R140, 0x7770, RZ ;  /* 0x000077708c077816 */ /* 0x000fe200000000ff */
[----:B------:R-:W-:Y:S01]  /*4890*/  @!P6 FADD.FTZ R181, -R181, -RZ ;  /* 0x800000ffb5b5e221 */ /* 0x000fe20000010100 */
[----:B------:R-:W-:Y:S01]  /*48a0*/  ISETP.GT.U32.AND P6, PT, R15, UR6, PT ;  /* 0x000000060f007c0c */ /* 0x000fe2000bfc4070 */
[--C-:B------:R-:W-:Y:S01]  /*48b0*/  FFMA.FTZ R34, R34, UR11, -R137.reuse ;  /* 0x0000000b22227c23 */ /* 0x100fe20008010889 */
[----:B------:R-:W-:Y:S03]  /*48c0*/  ISETP.LE.U32.AND P4, PT, R16, UR6, PT ;  /* 0x0000000610007c0c */ /* 0x000fe6000bf83070 */
[----:B------:R-:W3:Y:S01]  /*48d0*/  MUFU.EX2 R235, R20 ;  /* 0x0000001400eb7308 */ /* 0x000ee20000000800 */
[----:B------:R-:W-:Y:S02]  /*48e0*/  PRMT R12, R8, 0x7632, R12 ;  /* 0x00007632080c7816 */ /* 0x000fe4000000000c */
[----:B------:R-:W-:Y:S02]  /*48f0*/  ISETP.LE.U32.AND P5, PT, R7, UR6, PT ;  /* 0x0000000607007c0c */ /* 0x000fe4000bfa3070 */
[----:B------:R-:W-:Y:S01]  /*4900*/  LOP3.LUT R12, R12, 0xff, RZ, 0xc0, !PT ;  /* 0x000000ff0c0c7812 */ /* 0x000fe200078ec0ff */
[----:B------:R-:W-:Y:S01]  /*4910*/  @!P0 FADD.FTZ R172, -R172, -RZ ;  /* 0x800000ffacac8221 */ /* 0x000fe20000010100 */
[----:B------:R-:W-:Y:S03]  /*4920*/  @!P2 FSEL R35, R35, -INF , !P3 ;  /* 0xff8000002323a808 */ /* 0x000fe60005800000 */
[----:B------:R-:W4:Y:S01]  /*4930*/  MUFU.EX2 R248, R148 ;  /* 0x0000009400f87308 */ /* 0x000f220000000800 */
[----:B------:R-:W-:Y:S01]  /*4940*/  LOP3.LUT R17, R8, 0xff, RZ, 0xc0, !PT ;  /* 0x000000ff08117812 */ /* 0x000fe200078ec0ff */
[----:B------:R-:W-:Y:S01]  /*4950*/  @P6 FADD.FTZ R228, -R228, -RZ ;  /* 0x800000ffe4e46221 */ /* 0x000fe20000010100 */
[----:B------:R-:W-:Y:S01]  /*4960*/  ISETP.GT.U32.AND P6, PT, R11, UR6, PT ;  /* 0x000000060b007c0c */ /* 0x000fe2000bfc4070 */
[----:B------:R-:W-:Y:S01]  /*4970*/  @!P4 FADD.FTZ R227, -R227, -RZ ;  /* 0x800000ffe3e3c221 */ /* 0x000fe20000010100 */
[----:B------:R-:W-:Y:S01]  /*4980*/  ISETP.LE.U32.AND P3, PT, R12, UR6, PT ;  /* 0x000000060c007c0c */ /* 0x000fe2000bf63070 */
[----:B------:R-:W-:Y:S01]  /*4990*/  FFMA.FTZ R137, R35, UR11, -R137 ;  /* 0x0000000b23897c23 */ /* 0x000fe20008010889 */
[----:B------:R-:W-:Y:S01]  /*49a0*/  SHF.R.U32.HI R8, RZ, 0x18, R8 ;  /* 0x00000018ff087819 */ /* 0x000fe20000011608 */
[----:B-1----:R-:W-:Y:S01]  /*49b0*/  @!P5 FADD.FTZ R231, -R231, -RZ ;  /* 0x800000ffe7e7d221 */ /* 0x002fe20000010100 */
[--C-:B------:R-:W-:Y:S01]  /*49c0*/  SHF.R.U32.HI R12, RZ, 0x18, R13.reuse ;  /* 0x00000018ff0c7819 */ /* 0x100fe2000001160d */
[----:B------:R-:W-:Y:S01]  /*49d0*/  MUFU.EX2 R240, R25 ;  /* 0x0000001900f07308 */ /* 0x000fe20000000800 */
[----:B------:R-:W-:Y:S02]  /*49e0*/  PRMT R14, R138, 0x7772, RZ ;  /* 0x000077728a0e7816 */ /* 0x000fe400000000ff */
[----:B------:R-:W-:Y:S02]  /*49f0*/  ISETP.LE.U32.AND P0, PT, R8, UR6, PT ;  /* 0x0000000608007c0c */ /* 0x000fe4000bf03070 */
[----:B------:R-:W-:Y:S01]  /*4a00*/  ISETP.GT.U32.AND P4, PT, R14, UR6, PT ;  /* 0x000000060e007c0c */ /* 0x000fe2000bf84070 */
[----:B------:R-:W-:Y:S01]  /*4a10*/  @P6 FADD.FTZ R230, -R230, -RZ ;  /* 0x800000ffe6e66221 */ /* 0x000fe20000010100 */
[----:B------:R-:W-:Y:S01]  /*4a20*/  ISETP.LE.U32.AND P6, PT, R12, UR6, PT ;  /* 0x000000060c007c0c */ /* 0x000fe2000bfc3070 */
[----:B------:R-:W-:Y:S01]  /*4a30*/  @!P3 FADD.FTZ R215, -R215, -RZ ;  /* 0x800000ffd7d7b221 */ /* 0x000fe20000010100 */
[----:B------:R-:W-:Y:S01]  /*4a40*/  LOP3.LUT R12, R10, 0xff, RZ, 0xc0, !PT ;  /* 0x000000ff0a0c7812 */ /* 0x000fe200078ec0ff */
[----:B------:R-:W-:Y:S01]  /*4a50*/  MUFU.EX2 R243, R26 ;  /* 0x0000001a00f37308 */ /* 0x000fe20000000800 */
[----:B------:R-:W-:Y:S02]  /*4a60*/  PRMT R5, R140, 0x7772, RZ ;  /* 0x000077728c057816 */ /* 0x000fe400000000ff */
[----:B------:R-:W-:Y:S02]  /*4a70*/  ISETP.LE.U32.AND P5, PT, R12, UR6, PT ;  /* 0x000000060c007c0c */ /* 0x000fe4000bfa3070 */
[----:B------:R-:W-:Y:S01]  /*4a80*/  PRMT R4, R140, 0x7773, RZ ;  /* 0x000077738c047816 */ /* 0x000fe200000000ff */
[----:B------:R-:W-:Y:S01]  /*4a90*/  @!P0 FADD.FTZ R226, -R226, -RZ ;  /* 0x800000ffe2e28221 */ /* 0x000fe20000010100 */
[----:B------:R-:W-:Y:S01]  /*4aa0*/  ISETP.GT.U32.AND P3, PT, R5, UR6, PT ;  /* 0x0000000605007c0c */ /* 0x000fe2000bf64070 */
[----:B------:R-:W-:Y:S01]  /*4ab0*/  @P4 FADD.FTZ R229, -R229, -RZ ;  /* 0x800000ffe5e54221 */ /* 0x000fe20000010100 */
[----:B------:R-:W-:Y:S01]  /*4ac0*/  LOP3.LUT R11, R13, 0xff, RZ, 0xc0, !PT ;  /* 0x000000ff0d0b7812 */ /* 0x000fe200078ec0ff */
[----:B------:R-:W-:Y:S01]  /*4ad0*/  @!P6 FADD.FTZ R238, -R238, -RZ ;  /* 0x800000ffeeeee221 */ /* 0x000fe20000010100 */
[----:B------:R-:W-:Y:S01]  /*4ae0*/  ISETP.GT.U32.AND P0, PT, R4, UR6, PT ;  /* 0x0000000604007c0c */ /* 0x000fe2000bf04070 */
[----:B------:R-:W1:Y:S01]  /*4af0*/  MUFU.EX2 R250, R34 ;  /* 0x0000002200fa7308 */ /* 0x000e620000000800 */
[C---:B------:R-:W-:Y:S02]  /*4b00*/  PRMT R5, R158.reuse, 0x7771, RZ ;  /* 0x000077719e057816 */ /* 0x040fe400000000ff */
[----:B------:R-:W-:Y:S01]  /*4b10*/  PRMT R4, R158, 0x7772, RZ ;  /* 0x000077729e047816 */ /* 0x000fe200000000ff */
[----:B--2---:R-:W-:Y:S01]  /*4b20*/  @!P5 FADD.FTZ R239, -R239, -RZ ;  /* 0x800000ffefefd221 */ /* 0x004fe20000010100 */
[----:B------:R-:W-:Y:S02]  /*4b30*/  ISETP.LE.U32.AND P4, PT, R11, UR6, PT ;  /* 0x000000060b007c0c */ /* 0x000fe4000bf83070 */
[----:B------:R-:W-:Y:S01]  /*4b40*/  LOP3.LUT R11, R13, 0xffff, RZ, 0xc0, !PT ;  /* 0x0000ffff0d0b7812 */ /* 0x000fe200078ec0ff */
[----:B------:R-:W-:Y:S01]  /*4b50*/  @P3 FADD.FTZ R233, -R233, -RZ ;  /* 0x800000ffe9e93221 */ /* 0x000fe20000010100 */
[----:B------:R-:W-:Y:S01]  /*4b60*/  PRMT R13, R13, 0x7632, R13 ;  /* 0x000076320d0d7816 */ /* 0x000fe2000000000d */
[----:B------:R-:W-:Y:S01]  /*4b70*/  MUFU.EX2 R251, R137 ;  /* 0x0000008900fb7308 */ /* 0x000fe20000000800 */
[----:B------:R-:W-:Y:S01]  /*4b80*/  ISETP.LE.U32.AND P2, PT, R17, UR6, PT ;  /* 0x0000000611007c0c */ /* 0x000fe2000bf43070 */
[----:B------:R-:W-:Y:S01]  /*4b90*/  @P0 FADD.FTZ R234, -R234, -RZ ;  /* 0x800000ffeaea0221 */ /* 0x000fe20000010100 */
[----:B------:R-:W-:Y:S02]  /*4ba0*/  ISETP.GT.U32.AND P6, PT, R5, UR6, PT ;  /* 0x0000000605007c0c */ /* 0x000fe4000bfc4070 */
[----:B------:R-:W-:Y:S02]  /*4bb0*/  ISETP.GT.U32.AND P5, PT, R4, UR6, PT ;  /* 0x0000000604007c0c */ /* 0x000fe4000bfa4070 */
[----:B------:R-:W-:Y:S01]  /*4bc0*/  F2FP.RELU.F16.F32.PACK_AB R5, R172, R171 ;  /* 0x000000abac05723e */ /* 0x000fe200000008ff */
[----:B---3--:R-:W-:Y:S01]  /*4bd0*/  @!P4 FADD.FTZ R235, -R235, -RZ ;  /* 0x800000ffebebc221 */ /* 0x008fe20000010100 */
[----:B------:R-:W-:Y:S01]  /*4be0*/  F2FP.RELU.F16.F32.PACK_AB R4, R173, R174 ;  /* 0x000000aead04723e */ /* 0x000fe200000008ff */
[----:B------:R-:W-:Y:S01]  /*4bf0*/  MUFU.EX2 R245, R28 ;  /* 0x0000001c00f57308 */ /* 0x000fe20000000800 */
[----:B------:R-:W-:Y:S01]  /*4c00*/  LOP3.LUT R13, R13, 0xff, RZ, 0xc0, !PT ;  /* 0x000000ff0d0d7812 */ /* 0x000fe200078ec0ff */
[----:B------:R2:W-:Y:S01]  /*4c10*/  STS [R187+0x19000], R5 ;  /* 0x01900005bb007388 */ /* 0x0005e20000000800 */
[----:B------:R-:W-:Y:S01]  /*4c20*/  PRMT R6, R140, 0x7771, RZ ;  /* 0x000077718c067816 */ /* 0x000fe200000000ff */
[----:B------:R-:W-:Y:S01]  /*4c30*/  @!P2 FADD.FTZ R175, -R175, -RZ ;  /* 0x800000ffafafa221 */ /* 0x000fe20000010100 */
[----:B------:R-:W-:Y:S01]  /*4c40*/  ISETP.LE.U32.AND P3, PT, R13, UR6, PT ;  /* 0x000000060d007c0c */ /* 0x000fe2000bf63070 */
[----:B------:R3:W-:Y:S01]  /*4c50*/  STS [R187+0x19400], R4 ;  /* 0x01940004bb007388 */ /* 0x0007e20000000800 */
[----:B------:R-:W-:Y:S01]  /*4c60*/  ISETP.GT.U32.AND P2, PT, R6, UR6, PT ;  /* 0x0000000606007c0c */ /* 0x000fe2000bf44070 */
[----:B----4-:R-:W-:Y:S01]  /*4c70*/  @P6 FADD.FTZ R248, -R248, -RZ ;  /* 0x800000fff8f86221 */ /* 0x010fe20000010100 */
[----:B------:R-:W-:Y:S01]  /*4c80*/  PRMT R6, R158, 0x7770, RZ ;  /* 0x000077709e067816 */ /* 0x000fe200000000ff */
[----:B------:R-:W-:Y:S01]  /*4c90*/  MUFU.EX2 R244, R149 ;  /* 0x0000009500f47308 */ /* 0x000fe20000000800 */
[----:B------:R-:W-:Y:S01]  /*4ca0*/  SHF.R.U32.HI R11, RZ, 0x8, R11 ;  /* 0x00000008ff0b7819 */ /* 0x000fe2000001160b */
[----:B-1----:R-:W-:Y:S01]  /*4cb0*/  @P5 FADD.FTZ R250, -R250, -RZ ;  /* 0x800000fffafa5221 */ /* 0x002fe20000010100 */
[----:B------:R-:W-:Y:S02]  /*4cc0*/  PRMT R7, R132, 0x7772, RZ ;  /* 0x0000777284077816 */ /* 0x000fe400000000ff */
[----:B------:R-:W-:Y:S02]  /*4cd0*/  LOP3.LUT R11, R11, 0xffff, RZ, 0xc0, !PT ;  /* 0x0000ffff0b0b7812 */ /* 0x000fe400078ec0ff */
[----:B------:R-:W-:Y:S01]  /*4ce0*/  LOP3.LUT R12, R10, 0xffff, RZ, 0xc0, !PT ;  /* 0x0000ffff0a0c7812 */ /* 0x000fe200078ec0ff */
[----:B------:R-:W-:Y:S01]  /*4cf0*/  @!P3 FADD.FTZ R237, -R237, -RZ ;  /* 0x800000ffededb221 */ /* 0x000fe20000010100 */
[----:B------:R-:W-:Y:S01]  /*4d00*/  ISETP.LE.U32.AND P3, PT, R6, UR6, PT ;  /* 0x0000000606007c0c */ /* 0x000fe2000bf63070 */
[----:B------:R-:W-:Y:S01]  /*4d10*/  @P2 FADD.FTZ R232, -R232, -RZ ;  /* 0x800000ffe8e82221 */ /* 0x000fe20000010100 */
[----:B------:R-:W-:Y:S01]  /*4d20*/  ISETP.LE.U32.AND P2, PT, R11, UR6, PT ;  /* 0x000000060b007c0c */ /* 0x000fe2000bf43070 */
[----:B------:R-:W1:Y:S01]  /*4d30*/  MUFU.EX2 R247, R30 ;  /* 0x0000001e00f77308 */ /* 0x000e620000000800 */
[----:B------:R-:W-:Y:S02]  /*4d40*/  F2FP.RELU.F16.F32.PACK_AB R6, R226, R215 ;  /* 0x000000d7e206723e */ /* 0x000fe400000008ff */
[----:B------:R-:W-:Y:S02]  /*4d50*/  PRMT R11, R10, 0x7632, R11 ;  /* 0x000076320a0b7816 */ /* 0x000fe4000000000b */
[----:B--2---:R-:W-:Y:S02]  /*4d60*/  F2FP.RELU.F16.F32.PACK_AB R5, R232, R231 ;  /* 0x000000e7e805723e */ /* 0x004fe400000008ff */
[----:B------:R-:W-:Y:S03]  /*4d70*/  SHF.R.U32.HI R10, RZ, 0x18, R10 ;  /* 0x00000018ff0a7819 */ /* 0x000fe6000001160a */
[----:B------:R-:W2:Y:S01]  /*4d80*/  MUFU.EX2 R249, R136 ;  /* 0x0000008800f97308 */ /* 0x000ea20000000800 */
[----:B---3--:R-:W-:Y:S01]  /*4d90*/  F2FP.RELU.F16.F32.PACK_AB R4, R234, R233 ;  /* 0x000000e9ea04723e */ /* 0x008fe200000008ff */
[----:B------:R-:W-:Y:S01]  /*4da0*/  @!P3 FADD.FTZ R246, -R246, -RZ ;  /* 0x800000fff6f6b221 */ /* 0x000fe20000010100 */
[----:B------:R-:W-:Y:S01]  /*4db0*/  ISETP.GT.U32.AND P3, PT, R7, UR6, PT ;  /* 0x0000000607007c0c */ /* 0x000fe2000bf64070 */
[----:B------:R3:W-:Y:S01]  /*4dc0*/  STS [R199+0x19000], R5 ;  /* 0x01900005c7007388 */ /* 0x0007e20000000800 */
[----:B------:R-:W-:Y:S01]  /*4dd0*/  F2FP.RELU.F16.F32.PACK_AB R7, R181, R175 ;  /* 0x000000afb507723e */ /* 0x000fe200000008ff */
[----:B------:R-:W-:Y:S01]  /*4de0*/  @!P2 FADD.FTZ R236, -R236, -RZ ;  /* 0x800000ffececa221 */ /* 0x000fe20000010100 */
[----:B------:R-:W-:Y:S01]  /*4df0*/  ISETP.LE.U32.AND P2, PT, R10, UR6, PT ;  /* 0x000000060a007c0c */ /* 0x000fe2000bf43070 */
[----:B------:R4:W-:Y:S01]  /*4e00*/  STS [R199+0x19400], R4 ;  /* 0x01940004c7007388 */ /* 0x0009e20000000800 */
[----:B------:R-:W-:Y:S02]  /*4e10*/  SHF.R.U32.HI R12, RZ, 0x8, R12 ;  /* 0x00000008ff0c7819 */ /* 0x000fe4000001160c */
[----:B------:R-:W-:Y:S01]  /*4e20*/  PRMT R8, R132, 0x7771, RZ ;  /* 0x0000777184087816 */ /* 0x000fe200000000ff */
[----:B------:R2:W-:Y:S01]  /*4e30*/  STS [R187+0x1a000], R7 ;  /* 0x01a00007bb007388 */ /* 0x0005e20000000800 */
[----:B------:R-:W-:Y:S02]  /*4e40*/  LOP3.LUT R12, R12, 0xffff, RZ, 0xc0, !PT ;  /* 0x0000ffff0c0c7812 */ /* 0x000fe400078ec0ff */
[----:B------:R-:W-:Y:S01]  /*4e50*/  LOP3.LUT R11, R11, 0xff, RZ, 0xc0, !PT ;  /* 0x000000ff0b0b7812 */ /* 0x000fe200078ec0ff */
[----:B------:R2:W-:Y:S01]  /*4e60*/  STS [R187+0x1a400], R6 ;  /* 0x01a40006bb007388 */ /* 0x0005e20000000800 */
[----:B------:R-:W-:Y:S01]  /*4e70*/  ISETP.LE.U32.AND P4, PT, R12, UR6, PT ;  /* 0x000000060c007c0c */ /* 0x000fe2000bf83070 */
[----:B-1----:R-:W-:Y:S01]  /*4e80*/  @P3 FADD.FTZ R247, -R247, -RZ ;  /* 0x800000fff7f73221 */ /* 0x002fe20000010100 */
[----:B------:R-:W-:Y:S01]  /*4e90*/  ISETP.LE.U32.AND P0, PT, R11, UR6, PT ;  /* 0x000000060b007c0c */ /* 0x000fe2000bf03070 */
[----:B------:R-:W-:Y:S01]  /*4ea0*/  @!P2 FADD.FTZ R242, -R242, -RZ ;  /* 0x800000fff2f2a221 */ /* 0x000fe20000010100 */
[----:B------:R-:W-:Y:S02]  /*4eb0*/  ISETP.GT.U32.AND P2, PT, R8, UR6, PT ;  /* 0x0000000608007c0c */ /* 0x000fe4000bf44070 */
[----:B------:R-:W-:Y:S02]  /*4ec0*/  F2FP.RELU.F16.F32.PACK_AB R8, R228, R227 ;  /* 0x000000e3e408723e */ /* 0x000fe400000008ff */
[----:B------:R-:W-:Y:S02]  /*4ed0*/  PRMT R158, R158, 0x7773, RZ ;  /* 0x000077739e9e7816 */ /* 0x000fe400000000ff */
[----:B------:R-:W-:Y:S01]  /*4ee0*/  PRMT R9, R132, 0x7770, RZ ;  /* 0x0000777084097816 */ /* 0x000fe200000000ff */
[----:B------:R1:W-:Y:S01]  /*4ef0*/  STS [R199+0x1a000], R8 ;  /* 0x01a00008c7007388 */ /* 0x0003e20000000800 */
[----:B---3--:R-:W-:Y:S01]  /*4f00*/  F2FP.RELU.F16.F32.PACK_AB R5, R238, R237 ;  /* 0x000000edee05723e */ /* 0x008fe200000008ff */
[----:B------:R-:W-:Y:S01]  /*4f10*/  @!P4 FADD.FTZ R240, -R240, -RZ ;  /* 0x800000fff0f0c221 */ /* 0x000fe20000010100 */
[----:B------:R-:W-:Y:S01]  /*4f20*/  ISETP.GT.U32.AND P4, PT, R158, UR6, PT ;  /* 0x000000069e007c0c */ /* 0x000fe2000bf84070 */
[----:B------:R-:W-:Y:S01]  /*4f30*/  @!P0 FADD.FTZ R243, -R243, -RZ ;  /* 0x800000fff3f38221 */ /* 0x000fe20000010100 */
[----:B----4-:R-:W-:Y:S01]  /*4f40*/  F2FP.RELU.F16.F32.PACK_AB R4, R248, R246 ;  /* 0x000000f6f804723e */ /* 0x010fe200000008ff */
[----:B------:R-:W-:Y:S01]  /*4f50*/  @P2 FADD.FTZ R244, -R244, -RZ ;  /* 0x800000fff4f42221 */ /* 0x000fe20000010100 */
[----:B------:R-:W-:Y:S02]  /*4f60*/  PRMT R132, R132, 0x7773, RZ ;  /* 0x0000777384847816 */ /* 0x000fe400000000ff */
[----:B--2---:R-:W-:Y:S02]  /*4f70*/  F2FP.RELU.F16.F32.PACK_AB R7, R230, R229 ;  /* 0x000000e5e607723e */ /* 0x004fe400000008ff */
[----:B------:R-:W-:Y:S02]  /*4f80*/  ISETP.GT.U32.AND P6, PT, R132, UR6, PT ;  /* 0x0000000684007c0c */ /* 0x000fe4000bfc4070 */
[----:B------:R-:W-:Y:S01]  /*4f90*/  F2FP.RELU.F16.F32.PACK_AB R6, R236, R235 ;  /* 0x000000ebec06723e */ /* 0x000fe200000008ff */
[----:B------:R2:W-:Y:S01]  /*4fa0*/  STS [R199+0x1a400], R7 ;  /* 0x01a40007c7007388 */ /* 0x0005e20000000800 */
[----:B------:R-:W-:Y:S01]  /*4fb0*/  ISETP.LE.U32.AND P0, PT, R9, UR6, PT ;  /* 0x0000000609007c0c */ /* 0x000fe2000bf03070 */
[----:B------:R-:W-:Y:S01]  /*4fc0*/  @P4 FADD.FTZ R251, -R251, -RZ ;  /* 0x800000fffbfb4221 */ /* 0x000fe20000010100 */
[----:B------:R-:W-:Y:S01]  /*4fd0*/  SEL R164, R0, 0xffffffe0, !P1 ;  /* 0xffffffe000a47807 */ /* 0x000fe20004800000 */
[----:B------:R3:W-:Y:S01]  /*4fe0*/  STS [R183], R6 ;  /* 0x00000006b7007388 */ /* 0x0007e20000000800 */
[----:B------:R-:W-:Y:S02]  /*4ff0*/  FSETP.GE.FTZ.AND P5, PT, R172, RZ, PT ;  /* 0x000000ffac00720b */ /* 0x000fe40003fb6000 */
[----:B------:R-:W-:Y:S01]  /*5000*/  FSETP.GE.FTZ.AND P4, PT, R231, RZ, PT ;  /* 0x000000ffe700720b */ /* 0x000fe20003f96000 */
[----:B------:R4:W-:Y:S01]  /*5010*/  STS [R183+0x400], R5 ;  /* 0x00040005b7007388 */ /* 0x0009e20000000800 */
[--C-:B------:R-:W-:Y:S02]  /*5020*/  IMAD.IADD R165, R179, 0x1, R164.reuse ;  /* 0x00000001b3a57824 */ /* 0x100fe400078e02a4 */
[----:B------:R-:W-:Y:S01]  /*5030*/  @P6 FADD.FTZ R249, -R249, -RZ ;  /* 0x800000fff9f96221 */ /* 0x000fe20000010100 */
[----:B-1----:R-:W-:Y:S01]  /*5040*/  F2FP.RELU.F16.F32.PACK_AB R8, R240, R239 ;  /* 0x000000eff008723e */ /* 0x002fe200000008ff */
[----:B------:R1:W-:Y:S01]  /*5050*/  STS [R241], R4 ;  /* 0x00000004f1007388 */ /* 0x0003e20000000800 */
[----:B------:R-:W-:Y:S02]  /*5060*/  IMAD.IADD R180, R178, 0x1, R164 ;  /* 0x00000001b2b47824 */ /* 0x000fe400078e02a4 */
[----:B------:R-:W-:Y:S01]  /*5070*/  @!P0 FADD.FTZ R245, -R245, -RZ ;  /* 0x800000fff5f58221 */ /* 0x000fe20000010100 */
[----:B------:R-:W-:Y:S02]  /*5080*/  FSETP.GE.FTZ.AND P0, PT, R171, RZ, PT ;  /* 0x000000ffab00720b */ /* 0x000fe40003f16000 */
[----:B------:R-:W-:Y:S02]  /*5090*/  FSETP.GE.FTZ.AND P3, PT, R232, RZ, PT ;  /* 0x000000ffe800720b */ /* 0x000fe40003f76000 */
[----:B------:R-:W-:Y:S02]  /*50a0*/  FSETP.GE.FTZ.AND P2, PT, R235, RZ, PT ;  /* 0x000000ffeb00720b */ /* 0x000fe40003f56000 */
[----:B--2---:R-:W-:Y:S02]  /*50b0*/  F2FP.RELU.F16.F32.PACK_AB R7, R242, R243 ;  /* 0x000000f3f207723e */ /* 0x004fe400000008ff */
[----:B---3--:R-:W-:Y:S02]  /*50c0*/  F2FP.RELU.F16.F32.PACK_AB R6, R251, R250 ;  /* 0x000000fafb06723e */ /* 0x008fe400000008ff */
[----:B----4-:R-:W-:Y:S03]  /*50d0*/  F2FP.RELU.F16.F32.PACK_AB R5, R244, R245 ;  /* 0x000000f5f405723e */ /* 0x010fe600000008ff */
[----:B------:R-:W-:Y:S01]  /*50e0*/  STS [R241+0x400], R6 ;  /* 0x00040006f1007388 */ /* 0x000fe20000000800 */
[----:B-1----:R-:W-:Y:S03]  /*50f0*/  F2FP.RELU.F16.F32.PACK_AB R4, R249, R247 ;  /* 0x000000f7f904723e */ /* 0x002fe600000008ff */
[----:B------:R-:W-:Y:S04]  /*5100*/  STS [R183+0x1000], R8 ;  /* 0x00100008b7007388 */ /* 0x000fe80000000800 */
[----:B------:R-:W-:Y:S04]  /*5110*/  STS [R183+0x1400], R7 ;  /* 0x00140007b7007388 */ /* 0x000fe80000000800 */
[----:B------:R-:W-:Y:S04]  /*5120*/  STS [R241+0x1000], R5 ;  /* 0x00100005f1007388 */ /* 0x000fe80000000800 */
[----:B------:R-:W-:Y:S04]  /*5130*/  STS [R241+0x1400], R4 ;  /* 0x00140004f1007388 */ /* 0x000fe80000000800 */
[----:B------:R-:W-:Y:S08]  /*5140*/  LDSM.16.M88.4 R32, [R179+0x6000] ;  /* 0x00600000b320783b */ /* 0x000ff00000000200 */
[----:B------:R-:W1:Y:S08]  /*5150*/  LDSM.16.M88.4 R16, [R178+0x6000] ;  /* 0x00600000b210783b */ /* 0x000e700000000200 */
[----:B------:R-:W2:Y:S08]  /*5160*/  LDSM.16.M88.4 R28, [R179+0x6800] ;  /* 0x00680000b31c783b */ /* 0x000eb00000000200 */
[----:B------:R-:W3:Y:S08]  /*5170*/  LDSM.16.M88.4 R132, [R178+0x6400] ;  /* 0x00640000b284783b */ /* 0x000ef00000000200 */
[----:B------:R-:W-:Y:S08]  /*5180*/  LDSM.16.M88.4 R136, [R165+0x6000] ;  /* 0x00600000a588783b */ /* 0x000ff00000000200 */
        /* <DEDUP_REMOVED lines=11> */
[C---:B------:R-:W-:Y:S08]  /*5240*/  HMMA.16816.F32 R24, R28.reuse, R132, RZ ;  /* 0x000000841c18723c */ /* 0x040ff000000018ff */
[-C--:B------:R-:W-:Y:S08]  /*5250*/  HMMA.16816.F32 R28, R28, R134.reuse, RZ ;  /* 0x000000861c1c723c */ /* 0x080ff000000018ff */
[----:B------:R-:W-:Y:S01]  /*5260*/  HMMA.16816.F32 R32, R32, R134, RZ ;  /* 0x000000862020723c */ /* 0x000fe200000018ff */
[----:B------:R-:W3:Y:S07]  /*5270*/  LDSM.16.M88.4 R132, [R178+0x8400] ;  /* 0x00840000b284783b */ /* 0x000eee0000000200 */
[-C--:B----4-:R-:W-:Y:S08]  /*5280*/  HMMA.16816.F32 R4, R136, R140.reuse, R4 ;  /* 0x0000008c8804723c */ /* 0x090ff00000001804 */
[C---:B-1----:R-:W-:Y:S08]  /*5290*/  HMMA.16816.F32 R8, R144.reuse, R140, R8 ;  /* 0x0000008c9008723c */ /* 0x042ff00000001808 */
[-C--:B------:R-:W-:Y:S08]  /*52a0*/  HMMA.16816.F32 R12, R144, R142.reuse, R12 ;  /* 0x0000008e900c723c */ /* 0x080ff0000000180c */
[C---:B------:R-:W-:Y:S01]  /*52b0*/  HMMA.16816.F32 R16, R136.reuse, R142, R16 ;  /* 0x0000008e8810723c */ /* 0x040fe20000001810 */
[----:B------:R-:W-:Y:S07]  /*52c0*/  LDSM.16.M88.4 R140, [R180+0x8000] ;  /* 0x00800000b48c783b */ /* 0x000fee0000000200 */
[-C--:B--2---:R-:W-:Y:S08]  /*52d0*/  HMMA.16816.F32 R20, R136, R148.reuse, R20 ;  /* 0x000000948814723c */ /* 0x084ff00000001814 */
[C---:B------:R-:W-:Y:S08]  /*52e0*/  HMMA.16816.F32 R24, R144.reuse, R148, R24 ;  /* 0x000000949018723c */ /* 0x040ff00000001818 */
[-C--:B------:R-:W-:Y:S01]  /*52f0*/  HMMA.16816.F32 R28, R144, R150.reuse, R28 ;  /* 0x00000096901c723c */ /* 0x080fe2000000181c */
[----:B------:R-:W-:Y:S07]  /*5300*/  LDSM.16.M88.4 R144, [R165+0x7800] ;  /* 0x00780000a590783b */ /* 0x000fee0000000200 */
[----:B------:R-:W-:Y:S01]  /*5310*/  HMMA.16816.F32 R32, R136, R150, R32 ;  /* 0x000000968820723c */ /* 0x000fe20000001820 */
[----:B------:R-:W1:Y:S07]  /*5320*/  LDSM.16.M88.4 R136, [R165+0x7000] ;  /* 0x00700000a588783b */ /* 0x000e6e0000000200 */
[-C--:B------:R-:W-:Y:S01]  /*5330*/  HMMA.16816.F32 R4, R152, R156.reuse, R4 ;  /* 0x0000009c9804723c */ /* 0x080fe20000001804 */
[----:B------:R-:W2:Y:S07]  /*5340*/  LDSM.16.M88.4 R148, [R180+0x8400] ;  /* 0x00840000b494783b */ /* 0x000eae0000000200 */
[C---:B---3--:R-:W-:Y:S08]  /*5350*/  HMMA.16816.F32 R8, R160.reuse, R156, R8 ;  /* 0x0000009ca008723c */ /* 0x048ff00000001808 */
[-C--:B------:R-:W-:Y:S08]  /*5360*/  HMMA.16816.F32 R12, R160, R158.reuse, R12 ;  /* 0x0000009ea00c723c */ /* 0x080ff0000000180c */
[C---:B------:R-:W-:Y:S01]  /*5370*/  HMMA.16816.F32 R16, R152.reuse, R158, R16 ;  /* 0x0000009e9810723c */ /* 0x040fe20000001810 */
[----:B------:R-:W-:Y:S07]  /*5380*/  LDSM.16.M88.4 R156, [R179+0x8000] ;  /* 0x00800000b39c783b */ /* 0x000fee0000000200 */
[-C--:B------:R-:W-:Y:S08]  /*5390*/  HMMA.16816.F32 R20, R152, R132.reuse, R20 ;  /* 0x000000849814723c */ /* 0x080ff00000001814 */
[C---:B------:R-:W-:Y:S08]  /*53a0*/  HMMA.16816.F32 R24, R160.reuse, R132, R24 ;  /* 0x00000084a018723c */ /* 0x040ff00000001818 */
[-C--:B------:R-:W-:Y:S01]  /*53b0*/  HMMA.16816.F32 R28, R160, R134.reuse, R28 ;  /* 0x00000086a01c723c */ /* 0x080fe2000000181c */
[----:B------:R-:W3:Y:S07]  /*53c0*/  LDSM.16.M88.4 R160, [R178+0xa000] ;  /* 0x00a00000b2a0783b */ /* 0x000eee0000000200 */
[----:B------:R-:W-:Y:S01]  /*53d0*/  HMMA.16816.F32 R32, R152, R134, R32 ;  /* 0x000000869820723c */ /* 0x000fe20000001820 */
[----:B------:R-:W4:Y:S07]  /*53e0*/  LDSM.16.M88.4 R132, [R179+0x8800] ;  /* 0x00880000b384783b */ /* 0x000f2e0000000200 */
[-C--:B-1----:R-:W-:Y:S01]  /*53f0*/  HMMA.16816.F32 R4, R136, R140.reuse, R4 ;  /* 0x0000008c8804723c */ /* 0x082fe20000001804 */
[----:B------:R-:W1:Y:S07]  /*5400*/  LDSM.16.M88.4 R152, [R178+0xa400] ;  /* 0x00a40000b298783b */ /* 0x000e6e0000000200 */
[C---:B------:R-:W-:Y:S08]  /*5410*/  HMMA.16816.F32 R8, R144.reuse, R140, R8 ;  /* 0x0000008c9008723c */ /* 0x040ff00000001808 */
        /* <DEDUP_REMOVED lines=14> */
[-C--:B-1----:R-:W-:Y:S08]  /*5500*/  HMMA.16816.F32 R20, R156, R152.reuse, R20 ;  /* 0x000000989c14723c */ /* 0x082ff00000001814 */
[C---:B------:R-:W-:Y:S04]  /*5510*/  HMMA.16816.F32 R24, R132.reuse, R152, R24 ;  /* 0x000000988418723c */ /* 0x040fe80000001818 */
[--C-:B------:R-:W-:Y:S04]  /*5520*/  SHF.R.U32.HI R152, RZ, 0x1, R2.reuse ;  /* 0x00000001ff987819 */ /* 0x100fe80000011602 */
[-C--:B------:R-:W-:Y:S03]  /*5530*/  HMMA.16816.F32 R28, R132, R154.reuse, R28 ;  /* 0x0000009a841c723c */ /* 0x080fe6000000181c */
[----:B------:R-:W-:Y:S04]  /*5540*/  LOP3.LUT R132, R152, 0x30, RZ, 0xc0, !PT ;  /* 0x0000003098847812 */ /* 0x000fe800078ec0ff */
[----:B------:R-:W-:Y:S01]  /*5550*/  LOP3.LUT R132, R132, 0x8, R2, 0xf8, !PT ;  /* 0x0000000884847812 */ /* 0x000fe200078ef802 */
[----:B------:R-:W-:Y:S08]  /*5560*/  HMMA.16816.F32 R32, R156, R154, R32 ;  /* 0x0000009a9c20723c */ /* 0x000ff00000001820 */
[-C--:B--2---:R-:W-:Y:S08]  /*5570*/  HMMA.16816.F32 R4, R136, R140.reuse, R4 ;  /* 0x0000008c8804723c */ /* 0x084ff00000001804 */
[C---:B------:R-:W-:Y:S08]  /*5580*/  HMMA.16816.F32 R8, R144.reuse, R140, R8 ;  /* 0x0000008c9008723c */ /* 0x040ff00000001808 */
[-C--:B------:R-:W-:Y:S03]  /*5590*/  HMMA.16816.F32 R12, R144, R142.reuse, R12 ;  /* 0x0000008e900c723c */ /* 0x080fe6000000180c */
[C---:B------:R-:W-:Y:S01]  /*55a0*/  FADD.FTZ R4, -R170.reuse, R4 ;  /* 0x00000004aa047221 */ /* 0x040fe20000010100 */
[----:B------:R-:W-:Y:S01]  /*55b0*/  FADD.FTZ R5, -R170, R5 ;  /* 0x00000005aa057221 */ /* 0x000fe20000010100 */
[C---:B------:R-:W-:Y:S01]  /*55c0*/  FADD.FTZ R6, -R169.reuse, R6 ;  /* 0x00000006a9067221 */ /* 0x040fe20000010100 */
[----:B------:R-:W-:Y:S02]  /*55d0*/  FADD.FTZ R7, -R169, R7 ;  /* 0x00000007a9077221 */ /* 0x000fe40000010100 */
[----:B------:R-:W-:Y:S01]  /*55e0*/  FSEL R4, R4, R170, P0 ;  /* 0x000000aa04047208 */ /* 0x000fe20000000000 */
[C---:B------:R-:W-:Y:S04]  /*55f0*/  HMMA.16816.F32 R16, R136.reuse, R142, R16 ;  /* 0x0000008e8810723c */ /* 0x040fe80000001810 */
[----:B------:R-:W-:Y:S01]  /*5600*/  FSETP.GE.FTZ.AND P0, PT, R236, RZ, PT ;  /* 0x000000ffec00720b */ /* 0x000fe20003f16000 */
[----:B------:R-:W-:Y:S01]  /*5610*/  FMUL.FTZ R4, R171, R4 ;  /* 0x00000004ab047220 */ /* 0x000fe20000410000 */
[----:B------:R-:W-:Y:S02]  /*5620*/  FSEL R5, R5, R170, P5 ;  /* 0x000000aa05057208 */ /* 0x000fe40002800000 */
[-C--:B---3--:R-:W-:Y:S03]  /*5630*/  HMMA.16816.F32 R20, R136, R148.reuse, R20 ;  /* 0x000000948814723c */ /* 0x088fe60000001814 */
[----:B------:R-:W-:Y:S05]  /*5640*/  FMUL.FTZ R5, R172, R5 ;  /* 0x00000005ac057220 */ /* 0x000fea0000410000 */
[----:B------:R-:W-:Y:S01]  /*5650*/  F2FP.F16.F32.PACK_AB R4, R5, R4 ;  /* 0x000000040504723e */ /* 0x000fe200000000ff */
[C---:B------:R-:W-:Y:S04]  /*5660*/  HMMA.16816.F32 R24, R144.reuse, R148, R24 ;  /* 0x000000949018723c */ /* 0x040fe80000001818 */
[----:B------:R-:W-:Y:S02]  /*5670*/  IMAD.SHL.U32 R148, R2, 0x40, RZ ;  /* 0x0000004002947824 */ /* 0x000fe400078e00ff */
[C---:B------:R-:W-:Y:S01]  /*5680*/  FADD.FTZ R16, -R170.reuse, R16 ;  /* 0x00000010aa107221 */ /* 0x040fe20000010100 */
[----:B------:R-:W-:Y:S01]  /*5690*/  FADD.FTZ R17, -R170, R17 ;  /* 0x00000011aa117221 */ /* 0x000fe20000010100 */
[----:B------:R-:W-:Y:S01]  /*56a0*/  IMAD.SHL.U32 R149, R2, 0x8, RZ ;  /* 0x0000000802957824 */ /* 0x000fe200078e00ff */
[-C--:B------:R-:W-:Y:S03]  /*56b0*/  HMMA.16816.F32 R28, R144, R150.reuse, R28 ;  /* 0x00000096901c723c */ /* 0x080fe6000000181c */
[-C--:B------:R-:W-:Y:S01]  /*56c0*/  FSEL R16, R16, R170.reuse, P4 ;  /* 0x000000aa10107208 */ /* 0x080fe20002000000 */
[----:B------:R-:W-:Y:S01]  /*56d0*/  FADD.FTZ R21, -R170, R21 ;  /* 0x00000015aa157221 */ /* 0x000fe20000010100 */
[----:B------:R-:W-:Y:S01]  /*56e0*/  FSETP.GE.FTZ.AND P4, PT, R246, RZ, PT ;  /* 0x000000fff600720b */ /* 0x000fe20003f96000 */
[----:B------:R-:W-:Y:S01]  /*56f0*/  FADD.FTZ R20, -R170, R20 ;  /* 0x00000014aa147221 */ /* 0x000fe20000010100 */
[-C--:B------:R-:W-:Y:S01]  /*5700*/  FSEL R17, R17, R170.reuse, P3 ;  /* 0x000000aa11117208 */ /* 0x080fe20001800000 */
[----:B------:R-:W-:Y:S04]  /*5710*/  HMMA.16816.F32 R32, R136, R150, R32 ;  /* 0x000000968820723c */ /* 0x000fe80000001820 */
[----:B------:R-:W-:Y:S01]  /*5720*/  FSEL R21, R21, R170, P0 ;  /* 0x000000aa15157208 */ /* 0x000fe20000000000 */
[----:B------:R-:W-:Y:S01]  /*5730*/  FMUL.FTZ R16, R231, R16 ;  /* 0x00000010e7107220 */ /* 0x000fe20000410000 */
[----:B------:R-:W-:Y:S01]  /*5740*/  FSETP.GE.FTZ.AND P0, PT, R248, RZ, PT ;  /* 0x000000fff800720b */ /* 0x000fe20003f16000 */
[----:B------:R-:W-:Y:S01]  /*5750*/  FMUL.FTZ R17, R232, R17 ;  /* 0x00000011e8117220 */ /* 0x000fe20000410000 */
[----:B------:R-:W-:Y:S01]  /*5760*/  FSEL R20, R20, R170, P2 ;  /* 0x000000aa14147208 */ /* 0x000fe20001000000 */
[----:B------:R-:W-:Y:S01]  /*5770*/  FMUL.FTZ R21, R236, R21 ;  /* 0x00000015ec157220 */ /* 0x000fe20000410000 */
[----:B------:R-:W-:Y:S02]  /*5780*/  LOP3.LUT R132, R132, 0x1c0, R148, 0xf8, !PT ;  /* 0x000001c084847812 */ /* 0x000fe400078ef894 */
[----:B------:R-:W-:Y:S01]  /*5790*/  FSETP.GE.FTZ.AND P3, PT, R174, RZ, PT ;  /* 0x000000ffae00720b */ /* 0x000fe20003f76000 */
[----:B------:R-:W-:Y:S01]  /*57a0*/  FMUL.FTZ R20, R235, R20 ;  /* 0x00000014eb147220 */ /* 0x000fe20000410000 */
[----:B------:R-:W-:Y:S02]  /*57b0*/  FSETP.GE.FTZ.AND P2, PT, R173, RZ, PT ;  /* 0x000000ffad00720b */ /* 0x000fe40003f56000 */
[----:B------:R-:W-:Y:S02]  /*57c0*/  LOP3.LUT R166, R148, 0x400, RZ, 0xc0, !PT ;  /* 0x0000040094a67812 */ /* 0x000fe400078ec0ff */
[----:B------:R-:W-:Y:S01]  /*57d0*/  LOP3.LUT R132, R132, 0x38, R149, 0x78, !PT ;  /* 0x0000003884847812 */ /* 0x000fe200078e7895 */
[----:B------:R-:W-:Y:S01]  /*57e0*/  FADD.FTZ R5, -R170, R32 ;  /* 0x00000020aa057221 */ /* 0x000fe20000010100 */
[-C--:B------:R-:W-:Y:S02]  /*57f0*/  FSEL R6, R6, R169.reuse, P3 ;  /* 0x000000a906067208 */ /* 0x080fe40001800000 */
[----:B------:R-:W-:Y:S01]  /*5800*/  FSEL R7, R7, R169, P2 ;  /* 0x000000a907077208 */ /* 0x000fe20001000000 */
[----:B------:R-:W-:Y:S01]  /*5810*/  IMAD R166, R132, 0x2, R166 ;  /* 0x0000000284a67824 */ /* 0x000fe200078e02a6 */
[----:B------:R-:W-:Y:S01]  /*5820*/  FSEL R5, R5, R170, P4 ;  /* 0x000000aa05057208 */ /* 0x000fe20002000000 */
[----:B------:R-:W-:Y:S01]  /*5830*/  @P0 FADD.FTZ R170, -R170, R33 ;  /* 0x00000021aaaa0221 */ /* 0x000fe20000010100 */
[----:B------:R-:W-:Y:S01]  /*5840*/  ISETP.GT.AND P0, PT, R212, UR8, PT ;  /* 0x00000008d4007c0c */ /* 0x000fe2000bf04270 */
[----:B------:R-:W-:Y:S01]  /*5850*/  FMUL.FTZ R6, R174, R6 ;  /* 0x00000006ae067220 */ /* 0x000fe20000410000 */
[----:B------:R-:W-:Y:S01]  /*5860*/  F2FP.F16.F32.PACK_AB R16, R17, R16 ;  /* 0x000000101110723e */ /* 0x000fe200000000ff */
[----:B------:R-:W-:Y:S01]  /*5870*/  FMUL.FTZ R5, R246, R5 ;  /* 0x00000005f6057220 */ /* 0x000fe20000410000 */
[----:B------:R-:W-:Y:S01]  /*5880*/  F2FP.F16.F32.PACK_AB R20, R21, R20 ;  /* 0x000000141514723e */ /* 0x000fe200000000ff */
[----:B------:R-:W-:Y:S01]  /*5890*/  FMUL.FTZ R170, R248, R170 ;  /* 0x000000aaf8aa7220 */ /* 0x000fe20000410000 */
[----:B------:R-:W-:Y:S07]  /*58a0*/  FMUL.FTZ R7, R173, R7 ;  /* 0x00000007ad077220 */ /* 0x000fee0000410000 */
[----:B------:R-:W-:Y:S05]  /*58b0*/  @!P0 BRA `(.L_x_572) ;  /* 0x0000000000888947 */ /* 0x000fea0003800000 */
[----:B------:R-:W-:Y:S02]  /*58c0*/  IADD3 R32, P2, PT, RZ, -UR27, RZ ;  /* 0x8000001bff207c10 */ /* 0x000fe4000ff5e0ff */
[----:B------:R-:W-:Y:S02]  /*58d0*/  LOP3.LUT R17, R212, 0x1, RZ, 0xc0, !PT ;  /* 0x00000001d4117812 */ /* 0x000fe400078ec0ff */
[----:B------:R-:W-:Y:S01]  /*58e0*/  ISETP.GE.AND P4, PT, R188, UR5, PT ;  /* 0x00000005bc007c0c */ /* 0x000fe2000bf86270 */
[----:B------:R-:W-:Y:S01]  /*58f0*/  IMAD.X R21, RZ, RZ, ~UR7, P2 ;  /* 0x80000007ff157e24 */ /* 0x000fe200090e06ff */
[----:B------:R-:W-:Y:S01]  /*5900*/  ISETP.NE.U32.AND P2, PT, R17, 0x1, PT ;  /* 0x000000011100780c */ /* 0x000fe20003f45070 */
[----:B------:R-:W-:Y:S01]  /*5910*/  IMAD.MOV.U32 R17, RZ, RZ, -0x3000 ;  /* 0xffffd000ff117424 */ /* 0x000fe200078e00ff */
[----:B------:R-:W-:Y:S02]  /*5920*/  ISETP.GE.AND P3, PT, R185, UR5, PT ;  /* 0x00000005b9007c0c */ /* 0x000fe4000bf66270 */
[----:B------:R-:W-:Y:S02]  /*5930*/  SHF.R.S64 R32, R32, 0x1f, R21 ;  /* 0x0000001f20207819 */ /* 0x000fe40000001015 */
[----:B------:R-:W-:Y:S02]  /*5940*/  SEL R17, R17, 0x3000, !P2 ;  /* 0x0000300011117807 */ /* 0x000fe40005000000 */
[----:B------:R-:W-:Y:S02]  /*5950*/  IADD3 R222, P5, PT, R222, R32, RZ ;  /* 0x00000020dede7210 */ /* 0x000fe40007fbe0ff */
[----:B------:R-:W-:Y:S01]  /*5960*/  ISETP.GE.AND P2, PT, R184, UR5, PT ;  /* 0x00000005b8007c0c */ /* 0x000fe2000bf46270 */
[--C-:B------:R-:W-:Y:S01]  /*5970*/  IMAD.IADD R203, R203, 0x1, R17.reuse ;  /* 0x00000001cbcb7824 */ /* 0x100fe200078e0211 */
[----:B------:R-:W-:Y:S01]  /*5980*/  LEA.HI.X.SX32 R223, R21, R223, 0x1, P5 ;  /* 0x000000df15df7211 */ /* 0x000fe200028f0eff */
[--C-:B------:R-:W-:Y:S02]  /*5990*/  IMAD.IADD R210, R210, 0x1, R17.reuse ;  /* 0x00000001d2d27824 */ /* 0x100fe400078e0211 */
[----:B------:R-:W-:Y:S02]  /*59a0*/  IMAD.IADD R177, R177, 0x1, R17 ;  /* 0x00000001b1b17824 */ /* 0x000fe400078e0211 */
        /* <DEDUP_REMOVED lines=19> */
.L_x_572:
[----:B------:R-:W-:Y:S01]  /*5ae0*/  FSETP.GE.FTZ.AND P2, PT, R251, RZ, PT ;  /* 0x000000fffb00720b */ /* 0x000fe20003f56000 */
[----:B------:R-:W-:Y:S01]  /*5af0*/  FADD.FTZ R18, -R169, R18 ;  /* 0x00000012a9127221 */ /* 0x000fe20000010100 */
[----:B------:R-:W-:Y:S01]  /*5b00*/  FSETP.GE.FTZ.AND P3, PT, R233, RZ, PT ;  /* 0x000000ffe900720b */ /* 0x000fe20003f76000 */
[C---:B------:R-:W-:Y:S01]  /*5b10*/  FADD.FTZ R19, -R169.reuse, R19 ;  /* 0x00000013a9137221 */ /* 0x040fe20000010100 */
[C---:B------:R-:W-:Y:S01]  /*5b20*/  FADD.FTZ R22, -R169.reuse, R22 ;  /* 0x00000016a9167221 */ /* 0x040fe20000010100 */
[C---:B------:R-:W-:Y:S01]  /*5b30*/  FADD.FTZ R23, -R169.reuse, R23 ;  /* 0x00000017a9177221 */ /* 0x040fe20000010100 */
[-C--:B------:R-:W-:Y:S01]  /*5b40*/  FSEL R18, R18, R169.reuse, P3 ;  /* 0x000000a912127208 */ /* 0x080fe20001800000 */
[----:B------:R-:W-:Y:S01]  /*5b50*/  FADD.FTZ R34, -R169, R34 ;  /* 0x00000022a9227221 */ /* 0x000fe20000010100 */
[----:B------:R-:W-:Y:S01]  /*5b60*/  FSETP.GE.FTZ.AND P3, PT, R250, RZ, PT ;  /* 0x000000fffa00720b */ /* 0x000fe20003f76000 */
[C---:B-----5:R-:W-:Y:S01]  /*5b70*/  FADD.FTZ R8, -R167.reuse, R8 ;  /* 0x00000008a7087221 */ /* 0x060fe20000010100 */
[----:B------:R-:W-:Y:S01]  /*5b80*/  FSETP.GE.FTZ.AND P6, PT, R234, RZ, PT ;  /* 0x000000ffea00720b */ /* 0x000fe20003fd6000 */
[----:B------:R-:W-:Y:S01]  /*5b90*/  FADD.FTZ R9, -R167, R9 ;  /* 0x00000009a7097221 */ /* 0x000fe20000010100 */
[----:B------:R-:W-:Y:S01]  /*5ba0*/  FSETP.GE.FTZ.AND P5, PT, R237, RZ, PT ;  /* 0x000000ffed00720b */ /* 0x000fe20003fb6000 */
[C---:B------:R-:W-:Y:S01]  /*5bb0*/  FADD.FTZ R12, -R167.reuse, R12 ;  /* 0x0000000ca70c7221 */ /* 0x040fe20000010100 */
[----:B------:R-:W-:Y:S01]  /*5bc0*/  FSETP.GE.FTZ.AND P4, PT, R238, RZ, PT ;  /* 0x000000ffee00720b */ /* 0x000fe20003f96000 */
[C---:B------:R-:W-:Y:S01]  /*5bd0*/  FADD.FTZ R28, -R167.reuse, R28 ;  /* 0x0000001ca71c7221 */ /* 0x040fe20000010100 */
[-C--:B------:R-:W-:Y:S01]  /*5be0*/  FSEL R34, R34, R169.reuse, P3 ;  /* 0x000000a922227208 */ /* 0x080fe20001800000 */
[----:B------:R-:W-:Y:S01]  /*5bf0*/  FADD.FTZ R25, -R167, R25 ;  /* 0x00000019a7197221 */ /* 0x000fe20000010100 */
[-C--:B------:R-:W-:Y:S01]  /*5c00*/  FSEL R19, R19, R169.reuse, P6 ;  /* 0x000000a913137208 */ /* 0x080fe20003000000 */
[----:B------:R2:W-:Y:S01]  /*5c10*/  STS [R187+0x15000], R4 ;  /* 0x01500004bb007388 */ /* 0x0005e20000000800 */
[-C--:B------:R-:W-:Y:S01]  /*5c20*/  FSEL R22, R22, R169.reuse, P5 ;  /* 0x000000a916167208 */ /* 0x080fe20002800000 */
[----:B------:R-:W-:Y:S01]  /*5c30*/  FADD.FTZ R13, -R167, R13 ;  /* 0x0000000da70d7221 */ /* 0x000fe20000010100 */
[----:B------:R-:W-:Y:S01]  /*5c40*/  FSEL R23, R23, R169, P4 ;  /* 0x000000a917177208 */ /* 0x000fe20002000000 */
[----:B------:R-:W-:Y:S01]  /*5c50*/  @P2 FADD.FTZ R169, -R169, R35 ;  /* 0x00000023a9a92221 */ /* 0x000fe20000010100 */
[----:B------:R-:W-:Y:S01]  /*5c60*/  FSETP.GE.FTZ.AND P3, PT, R175, RZ, PT ;  /* 0x000000ffaf00720b */ /* 0x000fe20003f76000 */
[----:B------:R-:W-:Y:S01]  /*5c70*/  FADD.FTZ R24, -R167, R24 ;  /* 0x00000018a7187221 */ /* 0x000fe20000010100 */
[----:B------:R-:W-:Y:S01]  /*5c80*/  FSETP.GE.FTZ.AND P2, PT, R181, RZ, PT ;  /* 0x000000ffb500720b */ /* 0x000fe20003f56000 */
[----:B------:R-:W-:Y:S01]  /*5c90*/  FADD.FTZ R11, -R168, R11 ;  /* 0x0000000ba80b7221 */ /* 0x000fe20000010100 */
[-C--:B------:R-:W-:Y:S01]  /*5ca0*/  FSEL R8, R8, R167.reuse, P3 ;  /* 0x000000a708087208 */ /* 0x080fe20001800000 */
[C---:B------:R-:W-:Y:S01]  /*5cb0*/  FADD.FTZ R10, -R168.reuse, R10 ;  /* 0x0000000aa80a7221 */ /* 0x040fe20000010100 */
[----:B------:R-:W-:Y:S01]  /*5cc0*/  FSEL R9, R9, R167, P2 ;  /* 0x000000a709097208 */ /* 0x000fe20001000000 */
[C---:B------:R-:W-:Y:S01]  /*5cd0*/  FADD.FTZ R14, -R168.reuse, R14 ;  /* 0x0000000ea80e7221 */ /* 0x040fe20000010100 */
        /* <DEDUP_REMOVED lines=8> */
[----:B------:R-:W-:Y:S01]  /*5d60*/  FSETP.GE.FTZ.AND P4, PT, R240, RZ, PT ;  /* 0x000000fff000720b */ /* 0x000fe20003f96000 */
[----:B------:R-:W-:Y:S01]  /*5d70*/  FMUL.FTZ R8, R175, R8 ;  /* 0x00000008af087220 */ /* 0x000fe20000410000 */
[----:B------:R-:W-:Y:S01]  /*5d80*/  FSEL R28, R28, R167, P3 ;  /* 0x000000a71c1c7208 */ /* 0x000fe20001800000 */
[----:B------:R-:W-:Y:S01]  /*5d90*/  FMUL.FTZ R12, R227, R12 ;  /* 0x0000000ce30c7220 */ /* 0x000fe20000410000 */
[----:B------:R-:W-:Y:S01]  /*5da0*/  FSETP.GE.FTZ.AND P6, PT, R228, RZ, PT ;  /* 0x000000ffe400720b */ /* 0x000fe20003fd6000 */
[C---:B------:R-:W-:Y:S01]  /*5db0*/  FADD.FTZ R26, -R168.reuse, R26 ;  /* 0x0000001aa81a7221 */ /* 0x040fe20000010100 */
[----:B------:R-:W-:Y:S01]  /*5dc0*/  FSETP.GE.FTZ.AND P5, PT, R239, RZ, PT ;  /* 0x000000ffef00720b */ /* 0x000fe20003fb6000 */
[----:B------:R-:W-:Y:S01]  /*5dd0*/  FADD.FTZ R27, -R168, R27 ;  /* 0x0000001ba81b7221 */ /* 0x000fe20000010100 */
[----:B------:R-:W-:Y:S01]  /*5de0*/  F2FP.F16.F32.PACK_AB R6, R7, R6 ;  /* 0x000000060706723e */ /* 0x000fe200000000ff */
[----:B------:R-:W-:Y:S01]  /*5df0*/  FMUL.FTZ R23, R238, R23 ;  /* 0x00000017ee177220 */ /* 0x000fe20000410000 */
[-C--:B------:R-:W-:Y:S01]  /*5e00*/  FSEL R25, R25, R167.reuse, P4 ;  /* 0x000000a719197208 */ /* 0x080fe20002000000 */
[----:B------:R-:W-:Y:S01]  /*5e10*/  FMUL.FTZ R22, R237, R22 ;  /* 0x00000016ed167220 */ /* 0x000fe20000410000 */
[----:B------:R-:W-:Y:S01]  /*5e20*/  FSETP.GE.FTZ.AND P3, PT, R226, RZ, PT ;  /* 0x000000ffe200720b */ /* 0x000fe20003f76000 */
[----:B------:R3:W-:Y:S01]  /*5e30*/  STS [R187+0x15400], R6 ;  /* 0x01540006bb007388 */ /* 0x0007e20000000800 */
[----:B------:R-:W-:Y:S01]  /*5e40*/  FSETP.GE.FTZ.AND P4, PT, R215, RZ, PT ;  /* 0x000000ffd700720b */ /* 0x000fe20003f96000 */
[----:B------:R-:W-:Y:S01]  /*5e50*/  FADD.FTZ R30, -R168, R30 ;  /* 0x0000001ea81e7221 */ /* 0x000fe20000010100 */
[-C--:B------:R-:W-:Y:S01]  /*5e60*/  FSEL R13, R13, R167.reuse, P6 ;  /* 0x000000a70d0d7208 */ /* 0x080fe20003000000 */
[----:B------:R-:W-:Y:S01]  /*5e70*/  STS [R199+0x15000], R16 ;  /* 0x01500010c7007388 */ /* 0x000fe20000000800 */
[----:B------:R-:W-:Y:S01]  /*5e80*/  FSEL R24, R24, R167, P5 ;  /* 0x000000a718187208 */ /* 0x000fe20002800000 */
[----:B------:R-:W-:Y:S01]  /*5e90*/  @P2 FADD.FTZ R167, -R167, R29 ;  /* 0x0000001da7a72221 */ /* 0x000fe20000010100 */
[-C--:B------:R-:W-:Y:S01]  /*5ea0*/  FSEL R11, R11, R168.reuse, P3 ;  /* 0x000000a80b0b7208 */ /* 0x080fe20001800000 */
[----:B------:R-:W-:Y:S01]  /*5eb0*/  FMUL.FTZ R13, R228, R13 ;  /* 0x0000000de40d7220 */ /* 0x000fe20000410000 */
[----:B------:R-:W-:Y:S01]  /*5ec0*/  FSEL R10, R10, R168, P4 ;  /* 0x000000a80a0a7208 */ /* 0x000fe20002000000 */
[----:B--2---:R-:W-:Y:S01]  /*5ed0*/  FMUL.FTZ R4, R250, R34 ;  /* 0x00000022fa047220 */ /* 0x004fe20000410000 */
[----:B------:R-:W-:Y:S01]  /*5ee0*/  FSETP.GE.FTZ.AND P3, PT, R230, RZ, PT ;  /* 0x000000ffe600720b */ /* 0x000fe20003f76000 */
[----:B------:R-:W-:Y:S01]  /*5ef0*/  FMUL.FTZ R11, R226, R11 ;  /* 0x0000000be20b7220 */ /* 0x000fe20000410000 */
[----:B------:R-:W-:Y:S01]  /*5f00*/  FSETP.GE.FTZ.AND P2, PT, R229, RZ, PT ;  /* 0x000000ffe500720b */ /* 0x000fe20003f56000 */
[----:B------:R-:W-:Y:S01]  /*5f10*/  FMUL.FTZ R10, R215, R10 ;  /* 0x0000000ad70a7220 */ /* 0x000fe20000410000 */
[-C--:B------:R-:W-:Y:S01]  /*5f20*/  FSEL R15, R15, R168.reuse, P3 ;  /* 0x000000a80f0f7208 */ /* 0x080fe20001800000 */
[----:B------:R-:W-:Y:S01]  /*5f30*/  FMUL.FTZ R169, R251, R169 ;  /* 0x000000a9fba97220 */ /* 0x000fe20000410000 */
[----:B------:R-:W-:Y:S01]  /*5f40*/  FSEL R14, R14, R168, P2 ;  /* 0x000000a80e0e7208 */ /* 0x000fe20001000000 */
[----:B------:R-:W-:Y:S01]  /*5f50*/  FMUL.FTZ R25, R240, R25 ;  /* 0x00000019f0197220 */ /* 0x000fe20000410000 */
[----:B------:R-:W-:Y:S01]  /*5f60*/  F2FP.F16.F32.PACK_AB R18, R19, R18 ;  /* 0x000000121312723e */ /* 0x000fe200000000ff */
[----:B------:R-:W-:Y:S01]  /*5f70*/  FMUL.FTZ R230, R230, R15 ;  /* 0x0000000fe6e67220 */ /* 0x000fe20000410000 */
[----:B------:R-:W-:Y:S01]  /*5f80*/  FSETP.GE.FTZ.AND P2, PT, R249, RZ, PT ;  /* 0x000000fff900720b */ /* 0x000fe20003f56000 */
[----:B------:R-:W-:Y:S01]  /*5f90*/  FMUL.FTZ R14, R229, R14 ;  /* 0x0000000ee50e7220 */ /* 0x000fe20000410000 */
[----:B------:R-:W-:Y:S01]  /*5fa0*/  F2FP.F16.F32.PACK_AB R8, R9, R8 ;  /* 0x000000080908723e */ /* 0x000fe200000000ff */
[----:B------:R-:W-:Y:S01]  /*5fb0*/  STS [R199+0x15400], R18 ;  /* 0x01540012c7007388 */ /* 0x000fe20000000800 */
[----:B------:R-:W-:Y:S01]  /*5fc0*/  F2FP.F16.F32.PACK_AB R10, R11, R10 ;  /* 0x0000000a0b0a723e */ /* 0x000fe200000000ff */
[----:B------:R-:W-:Y:S01]  /*5fd0*/  FMUL.FTZ R24, R239, R24 ;  /* 0x00000018ef187220 */ /* 0x000fe20000410000 */
[----:B------:R-:W-:Y:S01]  /*5fe0*/  FSETP.GE.FTZ.AND P5, PT, R243, RZ, PT ;  /* 0x000000fff300720b */ /* 0x000fe20003fb6000 */
[----:B------:R-:W-:Y:S01]  /*5ff0*/  STS [R187+0x16000], R8 ;  /* 0x01600008bb007388 */ /* 0x000fe20000000800 */
[----:B------:R-:W-:Y:S01]  /*6000*/  FSETP.GE.FTZ.AND P4, PT, R242, RZ, PT ;  /* 0x000000fff200720b */ /* 0x000fe20003f96000 */
[----:B---3--:R-:W-:Y:S01]  /*6010*/  FMUL.FTZ R6, R245, R28 ;  /* 0x0000001cf5067220 */ /* 0x008fe20000410000 */
[----:B------:R-:W-:Y:S01]  /*6020*/  F2FP.F16.F32.PACK_AB R12, R13, R12 ;  /* 0x0000000c0d0c723e */ /* 0x000fe200000000ff */
[----:B------:R-:W-:Y:S01]  /*6030*/  STS [R187+0x16400], R10 ;  /* 0x0164000abb007388 */ /* 0x000fe20000000800 */
[----:B------:R-:W-:Y:S01]  /*6040*/  F2FP.F16.F32.PACK_AB R14, R230, R14 ;  /* 0x0000000ee60e723e */ /* 0x000fe200000000ff */
[----:B------:R-:W-:Y:S01]  /*6050*/  FMUL.FTZ R167, R244, R167 ;  /* 0x000000a7f4a77220 */ /* 0x000fe20000410000 */
[-C--:B------:R-:W-:Y:S01]  /*6060*/  FSEL R26, R26, R168.reuse, P5 ;  /* 0x000000a81a1a7208 */ /* 0x080fe20002800000 */
[----:B------:R-:W-:Y:S01]  /*6070*/  STS [R199+0x16000], R12 ;  /* 0x0160000cc7007388 */ /* 0x000fe20000000800 */
[----:B------:R-:W-:Y:S01]  /*6080*/  FSEL R27, R27, R168, P4 ;  /* 0x000000a81b1b7208 */ /* 0x000fe20002000000 */
[----:B------:R-:W-:Y:S01]  /*6090*/  IMAD.SHL.U32 R150, R2, 0x20, RZ ;  /* 0x0000002002967824 */ /* 0x000fe200078e00ff */
[----:B------:R-:W-:Y:S01]  /*60a0*/  FSETP.GE.FTZ.AND P3, PT, R247, RZ, PT ;  /* 0x000000fff700720b */ /* 0x000fe20003f76000 */
[----:B------:R-:W-:Y:S01]  /*60b0*/  STS [R199+0x16400], R14 ;  /* 0x0164000ec7007388 */ /* 0x000fe20000000800 */
[----:B------:R-:W-:Y:S01]  /*60c0*/  F2FP.F16.F32.PACK_AB R22, R23, R22 ;  /* 0x000000161716723e */ /* 0x000fe200000000ff */
[----:B------:R-:W-:Y:S01]  /*60d0*/  FMUL.FTZ R27, R242, R27 ;  /* 0x0000001bf21b7220 */ /* 0x000fe20000410000 */
[----:B------:R-:W-:Y:S01]  /*60e0*/  FSEL R30, R30, R168, P3 ;  /* 0x000000a81e1e7208 */ /* 0x000fe20001800000 */
[----:B------:R-:W-:Y:S01]  /*60f0*/  @P2 FADD.FTZ R168, -R168, R31 ;  /* 0x0000001fa8a82221 */ /* 0x000fe20000010100 */
[----:B------:R-:W-:Y:S01]  /*6100*/  FMUL.FTZ R26, R243, R26 ;  /* 0x0000001af31a7220 */ /* 0x000fe20000410000 */
[----:B------:R-:W-:Y:S01]  /*6110*/  F2FP.F16.F32.PACK_AB R5, R170, R5 ;  /* 0x00000005aa05723e */ /* 0x000fe200000000ff */
[----:B------:R-:W-:Y:S01]  /*6120*/  STS [R183+-0x4000], R20 ;  /* 0xffc00014b7007388 */ /* 0x000fe20000000800 */
[----:B------:R-:W-:Y:S01]  /*6130*/  F2FP.F16.F32.PACK_AB R4, R169, R4 ;  /* 0x00000004a904723e */ /* 0x000fe200000000ff */
[----:B------:R-:W-:Y:S01]  /*6140*/  FMUL.FTZ R30, R247, R30 ;  /* 0x0000001ef71e7220 */ /* 0x000fe20000410000 */
[----:B------:R-:W-:Y:S01]  /*6150*/  FMUL.FTZ R168, R249, R168 ;  /* 0x000000a8f9a87220 */ /* 0x000fe20000410000 */
[----:B------:R-:W-:Y:S01]  /*6160*/  STS [R183+-0x3c00], R22 ;  /* 0xffc40016b7007388 */ /* 0x000fe20000000800 */
[----:B------:R-:W-:Y:S01]  /*6170*/  F2FP.F16.F32.PACK_AB R24, R25, R24 ;  /* 0x000000181918723e */ /* 0x000fe200000000ff */
[----:B------:R-:W-:Y:S01]  /*6180*/  IMAD.SHL.U32 R165, R2, 0x4, RZ ;  /* 0x0000000402a57824 */ /* 0x000fe200078e00ff */
[----:B------:R-:W-:Y:S01]  /*6190*/  F2FP.F16.F32.PACK_AB R26, R27, R26 ;  /* 0x0000001a1b1a723e */ /* 0x000fe200000000ff */
[----:B------:R-:W-:Y:S01]  /*61a0*/  STS [R241+-0x4000], R5 ;  /* 0xffc00005f1007388 */ /* 0x000fe20000000800 */
[----:B------:R-:W-:Y:S01]  /*61b0*/  F2FP.F16.F32.PACK_AB R6, R167, R6 ;  /* 0x00000006a706723e */ /* 0x000fe200000000ff */
[----:B------:R-:W-:Y:S01]  /*61c0*/  IMAD R173, R195, UR10, RZ ;  /* 0x0000000ac3ad7c24 */ /* 0x000fe2000f8e02ff */
[----:B------:R-:W-:Y:S01]  /*61d0*/  F2FP.F16.F32.PACK_AB R30, R168, R30 ;  /* 0x0000001ea81e723e */ /* 0x000fe200000000ff */
[----:B------:R-:W-:Y:S01]  /*61e0*/  STS [R241+-0x3c00], R4 ;  /* 0xffc40004f1007388 */ /* 0x000fe20000000800 */
[--C-:B------:R-:W-:Y:S02]  /*61f0*/  SHF.R.U32.HI R167, RZ, 0x4, R2.reuse ;  /* 0x00000004ffa77819 */ /* 0x100fe40000011602 */
[----:B------:R-:W-:Y:S01]  /*6200*/  LOP3.LUT R172, R149, 0xd8, RZ, 0xc0, !PT ;  /* 0x000000d895ac7812 */ /* 0x000fe200078ec0ff */
[----:B------:R-:W-:Y:S01]  /*6210*/  STS [R183+-0x3000], R24 ;  /* 0xffd00018b7007388 */ /* 0x000fe20000000800 */
[----:B------:R-:W-:Y:S02]  /*6220*/  LOP3.LUT R167, R167, 0x8, RZ, 0xc0, !PT ;  /* 0x00000008a7a77812 */ /* 0x000fe400078ec0ff */
[--C-:B------:R-:W-:Y:S01]  /*6230*/  LOP3.LUT R172, R172, 0x18, R2.reuse, 0x78, !PT ;  /* 0x00000018acac7812 */ /* 0x100fe200078e7802 */
[----:B------:R-:W-:Y:S01]  /*6240*/  STS [R183+-0x2c00], R26 ;  /* 0xffd4001ab7007388 */ /* 0x000fe20000000800 */
[----:B------:R-:W-:Y:S02]  /*6250*/  LOP3.LUT R167, R167, 0x10, R2, 0xf8, !PT ;  /* 0x00000010a7a77812 */ /* 0x000fe400078ef802 */
[----:B------:R-:W-:Y:S01]  /*6260*/  LOP3.LUT R172, R172, 0x1f20, R149, 0xf8, !PT ;  /* 0x00001f20acac7812 */ /* 0x000fe200078ef895 */
[----:B------:R-:W-:Y:S01]  /*6270*/  STS [R241+-0x3000], R6 ;  /* 0xffd00006f1007388 */ /* 0x000fe20000000800 */
[--C-:B------:R-:W-:Y:S02]  /*6280*/  LOP3.LUT R167, R167, 0xc0, R150.reuse, 0xf8, !PT ;  /* 0x000000c0a7a77812 */ /* 0x100fe400078ef896 */
[----:B------:R-:W-:Y:S01]  /*6290*/  LEA R172, R172, UR4, 0x1 ;  /* 0x00000004acac7c11 */ /* 0x000fe2000f8e08ff */
[----:B------:R-:W-:Y:S01]  /*62a0*/  STS [R241+-0x2c00], R30 ;  /* 0xffd4001ef1007388 */ /* 0x000fe20000000800 */
[----:B------:R-:W-:Y:S01]  /*62b0*/  LOP3.LUT R167, R167, 0x18, R165, 0x78, !PT ;  /* 0x00000018a7a77812 */ /* 0x000fe200078e78a5 */
[----:B------:R-:W-:Y:S03]  /*62c0*/  BAR.SYNC.DEFER_BLOCKING 0x0 ;  /* 0x0000000000007b1d */ /* 0x000fe60000010000 */
[----:B------:R-:W-:Y:S04]  /*62d0*/  LOP3.LUT R167, R167, 0x120, R150, 0xf8, !PT ;  /* 0x00000120a7a77812 */ /* 0x000fe800078ef896 */
[----:B------:R-:W-:Y:S01]  /*62e0*/  LEA R167, R167, UR4, 0x1 ;  /* 0x00000004a7a77c11 */ /* 0x000fe2000f8e08ff */
        /* <DEDUP_REMOVED lines=57> */
[----:B------:R-:W-:Y:S04]  /*6680*/  IMAD.U32 R4, R173, -0x40, RZ ;  /* 0xffffffc0ad047824 */ /* 0x000fe800078e00ff */
[-C--:B----4-:R-:W-:Y:S05]  /*6690*/  HMMA.16816.F32 R36, R132, R136.reuse, R36 ;  /* 0x000000888424723c */ /* 0x090fea0000001824 */
[C---:B------:R-:W-:Y:S03]  /*66a0*/  LEA R218, P2, R4.reuse, R218, 0x2 ;  /* 0x000000da04da7211 */ /* 0x040fe600078410ff */
[C---:B------:R-:W-:Y:S04]  /*66b0*/  HMMA.16816.F32 R40, R140.reuse, R136, R40 ;  /* 0x000000888c28723c */ /* 0x040fe80000001828 */
[----:B------:R-:W-:Y:S02]  /*66c0*/  LEA.HI.X.SX32 R219, R4, R219, 0x2, P2 ;  /* 0x000000db04db7211 */ /* 0x000fe400010f16ff */
[----:B------:R-:W-:Y:S02]  /*66d0*/  LOP3.LUT R4, R148, 0x1c0, RZ, 0xc0, !PT ;  /* 0x000001c094047812 */ /* 0x000fe400078ec0ff */
        /* <DEDUP_REMOVED lines=11> */
[----:B------:R-:W-:Y:S11]  /*6790*/  @!P0 BRA `(.L_x_573) ;  /* 0x0000000000608947 */ /* 0x000ff60003800000 */
[----:B------:R-:W-:Y:S02]  /*67a0*/  IADD3 R6, P2, PT, RZ, -UR28, RZ ;  /* 0x8000001cff067c10 */ /* 0x000fe4000ff5e0ff */
[----:B------:R-:W-:Y:S02]  /*67b0*/  ISETP.GE.AND P4, PT, R188, UR5, PT ;  /* 0x00000005bc007c0c */ /* 0x000fe4000bf86270 */
[----:B------:R-:W-:Y:S01]  /*67c0*/  ISETP.GE.AND P3, PT, R185, UR5, PT ;  /* 0x00000005b9007c0c */ /* 0x000fe2000bf66270 */
[----:B------:R-:W-:Y:S01]  /*67d0*/  IMAD.X R5, RZ, RZ, ~UR12, P2 ;  /* 0x8000000cff057e24 */ /* 0x000fe200090e06ff */
[----:B------:R-:W-:Y:S04]  /*67e0*/  ISETP.GE.AND P2, PT, R184, UR5, PT ;  /* 0x00000005b8007c0c */ /* 0x000fe8000bf46270 */
[----:B------:R-:W-:Y:S04]  /*67f0*/  SHF.R.S64 R6, R6, 0x1f, R5 ;  /* 0x0000001f06067819 */ /* 0x000fe80000001005 */
[----:B------:R-:W-:Y:S04]  /*6800*/  IADD3 R220, P5, PT, R220, R6, RZ ;  /* 0x00000006dcdc7210 */ /* 0x000fe80007fbe0ff */
[----:B------:R-:W-:Y:S05]  /*6810*/  LEA.HI.X.SX32 R221, R5, R221, 0x1, P5 ;  /* 0x000000dd05dd7211 */ /* 0x000fea00028f0eff */
        /* <DEDUP_REMOVED lines=16> */
.L_x_573:
[----:B------:R-:W-:Y:S01]  /*6920*/  LOP3.LUT R4, R4, 0x38, R149, 0xf8, !PT ;  /* 0x0000003804047812 */ /* 0x000fe200078ef895 */
[----:B------:R-:W-:Y:S01]  /*6930*/  LDSM.16.MT88.4 R8, [R167+0x9000] ;  /* 0x00900000a708783b */ /* 0x000fe20000004200 */
[----:B------:R-:W-:Y:S01]  /*6940*/  LOP3.LUT R148, R148, 0x200, RZ, 0xc0, !PT ;  /* 0x0000020094947812 */ /* 0x000fe200078ec0ff */
[----:B------:R-:W-:Y:S01]  /*6950*/  VIADD R205, R205, 0xffffffc0 ;  /* 0xffffffc0cdcd7836 */ /* 0x000fe20000000000 */
[----:B------:R-:W-:Y:S01]  /*6960*/  LOP3.LUT R4, R4, 0x8, R152, 0x78, !PT ;  /* 0x0000000804047812 */ /* 0x000fe200078e7898 */
[----:B------:R-:W-:Y:S01]  /*6970*/  LDSM.16.MT88.4 R16, [R167+0xb000] ;  /* 0x00b00000a710783b */ /* 0x000fe20000004200 */
[----:B------:R-:W-:Y:S01]  /*6980*/  LOP3.LUT R148, R148, 0xc00, R150, 0xf8, !PT ;  /* 0x00000c0094947812 */ /* 0x000fe200078ef896 */
[----:B------:R-:W-:Y:S01]  /*6990*/  VIADD R204, R204, 0xfffffffc ;  /* 0xfffffffccccc7836 */ /* 0x000fe20000000000 */
[----:B------:R-:W-:Y:S01]  /*69a0*/  ISETP.GT.AND P3, PT, R212, UR8, PT ;  /* 0x00000008d4007c0c */ /* 0x000fe2000bf64270 */
[----:B------:R-:W-:Y:S01]  /*69b0*/  LDSM.16.MT88.4 R28, [R167+0xd000] ;  /* 0x00d00000a71c783b */ /* 0x000fe20000004200 */
[----:B------:R-:W-:Y:S02]  /*69c0*/  LOP3.LUT R4, R148, R4, RZ, 0xfc, !PT ;  /* 0x0000000494047212 */ /* 0x000fe400078efcff */
[----:B------:R-:W-:Y:S01]  /*69d0*/  @P0 IADD3 R197, P4, PT, R197, -0x100, RZ ;  /* 0xffffff00c5c50810 */ /* 0x000fe20007f9e0ff */
[----:B------:R-:W-:Y:S01]  /*69e0*/  LDSM.16.MT88.4 R132, [R167+0x9400] ;  /* 0x00940000a784783b */ /* 0x000fe20000004200 */
[----:B------:R-:W-:Y:S02]  /*69f0*/  LEA R171, R4, UR4, 0x1 ;  /* 0x0000000404ab7c11 */ /* 0x000fe4000f8e08ff */
[----:B------:R-:W-:Y:S01]  /*6a00*/  @P0 IADD3.X R196, PT, PT, R196, -0x1, RZ, P4, !PT ;  /* 0xffffffffc4c40810 */ /* 0x000fe200027fe4ff */
[----:B------:R-:W-:Y:S02]  /*6a10*/  LDSM.16.MT88.4 R136, [R167+0xb400] ;  /* 0x00b40000a788783b */ /* 0x000fe40000004200 */
[C---:B------:R-:W-:Y:S02]  /*6a20*/  IMAD.IADD R170, R171.reuse, 0x1, R3 ;  /* 0x00000001abaa7824 */ /* 0x040fe400078e0203 */
[----:B------:R-:W2:Y:S01]  /*6a30*/  LDSM.16.M88.4 R24, [R171+0x15000] ;  /* 0x01500000ab18783b */ /* 0x000ea20000000200 */
[C---:B------:R-:W-:Y:S02]  /*6a40*/  VIADD R12, R171.reuse, 0x15000 ;  /* 0x00015000ab0c7836 */ /* 0x040fe40000000000 */
[----:B------:R-:W-:Y:S01]  /*6a50*/  VIADD R169, R171, 0x15040 ;  /* 0x00015040aba97836 */ /* 0x000fe20000000000 */
[----:B------:R-:W3:Y:S01]  /*6a60*/  LDSM.16.M88.4 R32, [R170+0x15000] ;  /* 0x01500000aa20783b */ /* 0x000ee20000000200 */
[----:B------:R-:W-:Y:S03]  /*6a70*/  @P1 VIADD R169, R12, 0xffffffc0 ;  /* 0xffffffc00ca91836 */ /* 0x000fe60000000000 */
[----:B------:R-:W4:Y:S01]  /*6a80*/  LDSM.16.MT88.4 R140, [R167+0xd400] ;  /* 0x00d40000a78c783b */ /* 0x000f220000004200 */
[----:B------:R-:W-:Y:S03]  /*6a90*/  IMAD.IADD R168, R3, 0x1, R169 ;  /* 0x0000000103a87824 */ /* 0x000fe600078e02a9 */
[----:B------:R-:W-:Y:S04]  /*6aa0*/  LDSM.16.MT88.4 R148, [R167+0x9800] ;  /* 0x00980000a794783b */ /* 0x000fe80000004200 */
[----:B------:R-:W1:Y:S04]  /*6ab0*/  LDSM.16.M88.4 R144, [R169] ;  /* 0x00000000a990783b */ /* 0x000e680000000200 */
[----:B------:R-:W1:Y:S04]  /*6ac0*/  LDSM.16.MT88.4 R152, [R167+0xb800] ;  /* 0x00b80000a798783b */ /* 0x000e680000004200 */
[----:B------:R-:W-:Y:S04]  /*6ad0*/  LDSM.16.MT88.4 R156, [R167+0x9c00] ;  /* 0x009c0000a79c783b */ /* 0x000fe80000004200 */
[----:B------:R-:W-:Y:S01]  /*6ae0*/  LDSM.16.MT88.4 R160, [R167+0xbc00] ;  /* 0x00bc0000a7a0783b */ /* 0x000fe20000004200 */
[C---:B--2---:R-:W-:Y:S08]  /*6af0*/  HMMA.16816.F32 R4, R24.reuse, R8, RZ ;  /* 0x000000081804723c */ /* 0x044ff000000018ff */
[C---:B------:R-:W-:Y:S08]  /*6b00*/  HMMA.16816.F32 R8, R24.reuse, R10, RZ ;  /* 0x0000000a1808723c */ /* 0x040ff000000018ff */
[C---:B------:R-:W-:Y:S08]  /*6b10*/  HMMA.16816.F32 R12, R24.reuse, R16, RZ ;  /* 0x00000010180c723c */ /* 0x040ff000000018ff */
[C---:B------:R-:W-:Y:S08]  /*6b20*/  HMMA.16816.F32 R16, R24.reuse, R18, RZ ;  /* 0x000000121810723c */ /* 0x040ff000000018ff */
[C---:B------:R-:W-:Y:S08]  /*6b30*/  HMMA.16816.F32 R20, R24.reuse, R28, RZ ;  /* 0x0000001c1814723c */ /* 0x040ff000000018ff */
[----:B------:R-:W-:Y:S01]  /*6b40*/  HMMA.16816.F32 R24, R24, R30, RZ ;  /* 0x0000001e1818723c */ /* 0x000fe200000018ff */
[----:B------:R-:W2:Y:S07]  /*6b50*/  LDSM.16.MT88.4 R28, [R167+0xd800] ;  /* 0x00d80000a71c783b */ /* 0x000eae0000004200 */
[C---:B---3--:R-:W-:Y:S08]  /*6b60*/  HMMA.16816.F32 R4, R32.reuse, R132, R4 ;  /* 0x000000842004723c */ /* 0x048ff00000001804 */
[C---:B------:R-:W-:Y:S01]  /*6b70*/  HMMA.16816.F32 R8, R32.reuse, R134, R8 ;  /* 0x000000862008723c */ /* 0x040fe20000001808 */
[----:B------:R-:W3:Y:S07]  /*6b80*/  LDSM.16.M88.4 R132, [R168] ;  /* 0x00000000a884783b */ /* 0x000eee0000000200 */
[C---:B------:R-:W-:Y:S08]  /*6b90*/  HMMA.16816.F32 R12, R32.reuse, R136, R12 ;  /* 0x00000088200c723c */ /* 0x040ff0000000180c */
[C---:B------:R-:W-:Y:S01]  /*6ba0*/  HMMA.16816.F32 R16, R32.reuse, R138, R16 ;  /* 0x0000008a2010723c */ /* 0x040fe20000001810 */
[----:B------:R-:W-:Y:S07]  /*6bb0*/  LDSM.16.M88.4 R136, [R171+0x17000] ;  /* 0x01700000ab88783b */ /* 0x000fee0000000200 */
[C---:B----4-:R-:W-:Y:S08]  /*6bc0*/  HMMA.16816.F32 R20, R32.reuse, R140, R20 ;  /* 0x0000008c2014723c */ /* 0x050ff00000001814 */
[----:B------:R-:W-:Y:S01]  /*6bd0*/  HMMA.16816.F32 R24, R32, R142, R24 ;  /* 0x0000008e2018723c */ /* 0x000fe20000001818 */
[----:B------:R-:W4:Y:S04]  /*6be0*/  LDSM.16.MT88.4 R32, [R167+0xdc00] ;  /* 0x00dc0000a720783b */ /* 0x000f280000004200 */
[----:B------:R-:W4:Y:S03]  /*6bf0*/  LDSM.16.MT88.4 R140, [R167+0xa000] ;  /* 0x00a00000a78c783b */ /* 0x000f260000004200 */
[C---:B-1----:R-:W-:Y:S08]  /*6c00*/  HMMA.16816.F32 R4, R144.reuse, R148, R4 ;  /* 0x000000949004723c */ /* 0x042ff00000001804 */
[C---:B------:R-:W-:Y:S01]  /*6c10*/  HMMA.16816.F32 R8, R144.reuse, R150, R8 ;  /* 0x000000969008723c */ /* 0x040fe20000001808 */
[----:B------:R-:W1:Y:S07]  /*6c20*/  LDSM.16.MT88.4 R148, [R167+0xc000] ;  /* 0x00c00000a794783b */ /* 0x000e6e0000004200 */
[C---:B------:R-:W-:Y:S08]  /*6c30*/  HMMA.16816.F32 R12, R144.reuse, R152, R12 ;  /* 0x00000098900c723c */ /* 0x040ff0000000180c */
[C---:B------:R-:W-:Y:S08]  /*6c40*/  HMMA.16816.F32 R16, R144.reuse, R154, R16 ;  /* 0x0000009a9010723c */ /* 0x040ff00000001810 */
[C---:B--2---:R-:W-:Y:S08]  /*6c50*/  HMMA.16816.F32 R20, R144.reuse, R28, R20 ;  /* 0x0000001c9014723c */ /* 0x044ff00000001814 */
[----:B------:R-:W-:Y:S01]  /*6c60*/  HMMA.16816.F32 R24, R144, R30, R24 ;  /* 0x0000001e9018723c */ /* 0x000fe20000001818 */
[----:B------:R-:W2:Y:S04]  /*6c70*/  LDSM.16.MT88.4 R28, [R167+0xe000] ;  /* 0x00e00000a71c783b */ /* 0x000ea80000004200 */
[----:B------:R-:W-:Y:S03]  /*6c80*/  LDSM.16.MT88.4 R144, [R167+0xec00] ;  /* 0x00ec0000a790783b */ /* 0x000fe60000004200 */
[C---:B---3--:R-:W-:Y:S08]  /*6c90*/  HMMA.16816.F32 R4, R132.reuse, R156, R4 ;  /* 0x0000009c8404723c */ /* 0x048ff00000001804 */
[C---:B------:R-:W-:Y:S08]  /*6ca0*/  HMMA.16816.F32 R8, R132.reuse, R158, R8 ;  /* 0x0000009e8408723c */ /* 0x040ff00000001808 */
[C---:B------:R-:W-:Y:S08]  /*6cb0*/  HMMA.16816.F32 R12, R132.reuse, R160, R12 ;  /* 0x000000a0840c723c */ /* 0x040ff0000000180c */
[C---:B------:R-:W-:Y:S08]  /*6cc0*/  HMMA.16816.F32 R16, R132.reuse, R162, R16 ;  /* 0x000000a28410723c */ /* 0x040ff00000001810 */
[C---:B----4-:R-:W-:Y:S08]  /*6cd0*/  HMMA.16816.F32 R20, R132.reuse, R32, R20 ;  /* 0x000000208414723c */ /* 0x050ff00000001814 */
[----:B------:R-:W-:Y:S01]  /*6ce0*/  HMMA.16816.F32 R24, R132, R34, R24 ;  /* 0x000000228418723c */ /* 0x000fe20000001818 */
[----:B------:R-:W-:Y:S04]  /*6cf0*/  LDSM.16.MT88.4 R132, [R167+0xa400] ;  /* 0x00a40000a784783b */ /* 0x000fe80000004200 */
[----:B------:R-:W3:Y:S03]  /*6d00*/  LDSM.16.M88.4 R32, [R170+0x17000] ;  /* 0x01700000aa20783b */ /* 0x000ee60000000200 */
[C---:B------:R-:W-:Y:S08]  /*6d10*/  HMMA.16816.F32 R4, R136.reuse, R140, R4 ;  /* 0x0000008c8804723c */ /* 0x040ff00000001804 */
[C---:B------:R-:W-:Y:S01]  /*6d20*/  HMMA.16816.F32 R8, R136.reuse, R142, R8 ;  /* 0x0000008e8808723c */ /* 0x040fe20000001808 */
[----:B------:R-:W4:Y:S07]  /*6d30*/  LDSM.16.MT88.4 R140, [R167+0xc400] ;  /* 0x00c40000a78c783b */ /* 0x000f2e0000004200 */
[C---:B-1----:R-:W-:Y:S03]  /*6d40*/  HMMA.16816.F32 R12, R136.reuse, R148, R12 ;  /* 0x00000094880c723c */ /* 0x042fe6000000180c */
[C---:B------:R-:W-:Y:S04]  /*6d50*/  LEA R148, P2, R200.reuse, R218, 0x2 ;  /* 0x000000dac8947211 */ /* 0x040fe800078410ff */
[----:B------:R-:W-:Y:S01]  /*6d60*/  LEA.HI.X.SX32 R149, R200, R219, 0x2, P2 ;  /* 0x000000dbc8957211 */ /* 0x000fe200010f16ff */
[C---:B------:R-:W-:Y:S03]  /*6d70*/  HMMA.16816.F32 R16, R136.reuse, R150, R16 ;  /* 0x000000968810723c */ /* 0x040fe60000001810 */
[C---:B------:R-:W-:Y:S04]  /*6d80*/  LEA R150, P2, R173.reuse, R148, 0x5 ;  /* 0x00000094ad967211 */ /* 0x040fe800078428ff */
[C---:B------:R-:W-:Y:S01]  /*6d90*/  LEA.HI.X.SX32 R151, R173.reuse, R149, 0x5, P2 ;  /* 0x00000095ad977211 */ /* 0x040fe200010f2eff */
[C---:B--2---:R-:W-:Y:S03]  /*6da0*/  HMMA.16816.F32 R20, R136.reuse, R28, R20 ;  /* 0x0000001c8814723c */ /* 0x044fe60000001814 */
[C---:B------:R-:W-:Y:S04]  /*6db0*/  LEA R152, P2, R173.reuse, R150, 0x5 ;  /* 0x00000096ad987211 */ /* 0x040fe800078428ff */
[C---:B------:R-:W-:Y:S01]  /*6dc0*/  LEA.HI.X.SX32 R153, R173.reuse, R151, 0x5, P2 ;  /* 0x00000097ad997211 */ /* 0x040fe200010f2eff */
[----:B------:R-:W-:Y:S01]  /*6dd0*/  HMMA.16816.F32 R24, R136, R30, R24 ;  /* 0x0000001e8818723c */ /* 0x000fe20000001818 */
[----:B------:R-:W1:Y:S02]  /*6de0*/  LDSM.16.MT88.4 R28, [R167+0xe400] ;  /* 0x00e40000a71c783b */ /* 0x000e640000004200 */
[C---:B------:R-:W-:Y:S02]  /*6df0*/  LEA R154, P2, R173.reuse, R152, 0x5 ;  /* 0x00000098ad9a7211 */ /* 0x040fe400078428ff */
[----:B------:R-:W-:Y:S02]  /*6e00*/  LDSM.16.MT88.4 R136, [R167+0xa800] ;  /* 0x00a80000a788783b */ /* 0x000fe40000004200 */
[C---:B------:R-:W-:Y:S01]  /*6e10*/  LEA.HI.X.SX32 R155, R173.reuse, R153, 0x5, P2 ;  /* 0x00000099ad9b7211 */ /* 0x040fe200010f2eff */
[C---:B---3--:R-:W-:Y:S05]  /*6e20*/  HMMA.16816.F32 R4, R32.reuse, R132, R4 ;  /* 0x000000842004723c */ /* 0x048fea0000001804 */
[C---:B------:R-:W-:Y:S03]  /*6e30*/  LEA R156, P2, R173.reuse, R154, 0x5 ;  /* 0x0000009aad9c7211 */ /* 0x040fe600078428ff */
[C---:B------:R-:W-:Y:S01]  /*6e40*/  HMMA.16816.F32 R8, R32.reuse, R134, R8 ;  /* 0x000000862008723c */ /* 0x040fe20000001808 */
[----:B------:R-:W2:Y:S02]  /*6e50*/  LDSM.16.M88.4 R132, [R169+0x2000] ;  /* 0x00200000a984783b */ /* 0x000ea40000000200 */
[C---:B------:R-:W-:Y:S02]  /*6e60*/  LEA.HI.X.SX32 R157, R173.reuse, R155, 0x5, P2 ;  /* 0x0000009bad9d7211 */ /* 0x040fe400010f2eff */
[C---:B------:R-:W-:Y:S03]  /*6e70*/  LEA R158, P2, R173.reuse, R156, 0x5 ;  /* 0x0000009cad9e7211 */ /* 0x040fe600078428ff */
[C---:B----4-:R-:W-:Y:S03]  /*6e80*/  HMMA.16816.F32 R12, R32.reuse, R140, R12 ;  /* 0x0000008c200c723c */ /* 0x050fe6000000180c */
[C---:B------:R-:W-:Y:S02]  /*6e90*/  LEA.HI.X.SX32 R159, R173.reuse, R157, 0x5, P2 ;  /* 0x0000009dad9f7211 */ /* 0x040fe400010f2eff */
[C---:B------:R-:W-:Y:S03]  /*6ea0*/  LEA R160, P2, R173.reuse, R158, 0x5 ;  /* 0x0000009eada07211 */ /* 0x040fe600078428ff */
[C---:B------:R-:W-:Y:S01]  /*6eb0*/  HMMA.16816.F32 R16, R32.reuse, R142, R16 ;  /* 0x0000008e2010723c */ /* 0x040fe20000001810 */
[----:B------:R-:W3:Y:S02]  /*6ec0*/  LDSM.16.MT88.4 R140, [R167+0xc800] ;  /* 0x00c80000a78c783b */ /* 0x000ee40000004200 */
[C---:B------:R-:W-:Y:S03]  /*6ed0*/  LEA.HI.X.SX32 R161, R173.reuse, R159, 0x5, P2 ;  /* 0x0000009fada17211 */ /* 0x040fe600010f2eff */
[C---:B------:R-:W-:Y:S02]  /*6ee0*/  IMAD.WIDE R162, R173.reuse, -0xc0, R160 ;  /* 0xffffff40ada27825 */ /* 0x040fe400078e02a0 */
[C---:B-1----:R-:W-:Y:S03]  /*6ef0*/  HMMA.16816.F32 R20, R32.reuse, R28, R20 ;  /* 0x0000001c2014723c */ /* 0x042fe60000001814 */
[C---:B------:R-:W-:Y:S05]  /*6f00*/  LEA R170, P2, R173.reuse, R162, 0x5 ;  /* 0x000000a2adaa7211 */ /* 0x040fea00078428ff */
[----:B------:R-:W-:Y:S01]  /*6f10*/  HMMA.16816.F32 R24, R32, R30, R24 ;  /* 0x0000001e2018723c */ /* 0x000fe20000001818 */
[----:B------:R-:W1:Y:S02]  /*6f20*/  LDSM.16.MT88.4 R28, [R167+0xe800] ;  /* 0x00e80000a71c783b */ /* 0x000e640000004200 */
[C---:B------:R-:W-:Y:S02]  /*6f30*/  LEA.HI.X.SX32 R171, R173.reuse, R163, 0x5, P2 ;  /* 0x000000a3adab7211 */ /* 0x040fe400010f2eff */
[----:B------:R4:W-:Y:S01]  /*6f40*/  LDSM.16.M88.4 R32, [R168+0x2000] ;  /* 0x00200000a820783b */ /* 0x0009e20000000200 */
[C---:B------:R-:W-:Y:S02]  /*6f50*/  LEA R174, P2, R173.reuse, R170, 0x5 ;  /* 0x000000aaadae7211 */ /* 0x040fe400078428ff */
[C---:B--2---:R-:W-:Y:S05]  /*6f60*/  HMMA.16816.F32 R4, R132.reuse, R136, R4 ;  /* 0x000000888404723c */ /* 0x044fea0000001804 */
[C---:B------:R-:W-:Y:S02]  /*6f70*/  LEA.HI.X.SX32 R175, R173.reuse, R171, 0x5, P2 ;  /* 0x000000abadaf7211 */ /* 0x040fe400010f2eff */
[C---:B------:R-:W-:Y:S01]  /*6f80*/  LEA R226, P2, R173.reuse, R174, 0x5 ;  /* 0x000000aeade27211 */ /* 0x040fe200078428ff */
[C---:B------:R-:W-:Y:S01]  /*6f90*/  HMMA.16816.F32 R8, R132.reuse, R138, R8 ;  /* 0x0000008a8408723c */ /* 0x040fe20000001808 */
[----:B------:R-:W2:Y:S02]  /*6fa0*/  LDSM.16.MT88.4 R136, [R167+0xac00] ;  /* 0x00ac0000a788783b */ /* 0x000ea40000004200 */
[C---:B------:R-:W-:Y:S02]  /*6fb0*/  LEA.HI.X.SX32 R227, R173.reuse, R175, 0x5, P2 ;  /* 0x000000afade37211 */ /* 0x040fe400010f2eff */
[C---:B------:R-:W-:Y:S03]  /*6fc0*/  LEA R228, P2, R173.reuse, R226, 0x5 ;  /* 0x000000e2ade47211 */ /* 0x040fe600078428ff */
[C---:B---3--:R-:W-:Y:S03]  /*6fd0*/  HMMA.16816.F32 R12, R132.reuse, R140, R12 ;  /* 0x0000008c840c723c */ /* 0x048fe6000000180c */
[C---:B------:R-:W-:Y:S02]  /*6fe0*/  LEA.HI.X.SX32 R229, R173.reuse, R227, 0x5, P2 ;  /* 0x000000e3ade57211 */ /* 0x040fe400010f2eff */
[C---:B----4-:R-:W-:Y:S03]  /*6ff0*/  LEA R168, P2, R173.reuse, R228, 0x5 ;  /* 0x000000e4ada87211 */ /* 0x050fe600078428ff */
[C---:B------:R-:W-:Y:S01]  /*7000*/  HMMA.16816.F32 R16, R132.reuse, R142, R16 ;  /* 0x0000008e8410723c */ /* 0x040fe20000001810 */
[----:B------:R-:W3:Y:S02]  /*7010*/  LDSM.16.MT88.4 R140, [R167+0xcc00] ;  /* 0x00cc0000a78c783b */ /* 0x000ee40000004200 */
[C---:B------:R-:W-:Y:S02]  /*7020*/  LEA.HI.X.SX32 R169, R173.reuse, R229, 0x5, P2 ;  /* 0x000000e5ada97211 */ /* 0x040fe400010f2eff */
[C---:B------:R-:W-:Y:S03]  /*7030*/  LEA R230, P2, R173.reuse, R168, 0x5 ;  /* 0x000000a8ade67211 */ /* 0x040fe600078428ff */
[C---:B-1----:R-:W-:Y:S03]  /*7040*/  HMMA.16816.F32 R20, R132.reuse, R28, R20 ;  /* 0x0000001c8414723c */ /* 0x042fe60000001814 */
[C---:B------:R-:W-:Y:S05]  /*7050*/  LEA.HI.X.SX32 R231, R173.reuse, R169, 0x5, P2 ;  /* 0x000000a9ade77211 */ /* 0x040fea00010f2eff */
[----:B------:R-:W-:Y:S03]  /*7060*/  HMMA.16816.F32 R24, R132, R30, R24 ;  /* 0x0000001e8418723c */ /* 0x000fe60000001818 */
[C---:B------:R-:W-:Y:S05]  /*7070*/  IMAD.WIDE R28, R173.reuse, -0xc0, R230 ;  /* 0xffffff40ad1c7825 */ /* 0x040fea00078e02e6 */
[C---:B--2---:R-:W-:Y:S05]  /*7080*/  HMMA.16816.F32 R4, R32.reuse, R136, R4 ;  /* 0x000000882004723c */ /* 0x044fea0000001804 */
[C---:B------:R-:W-:Y:S03]  /*7090*/  LEA R30, P2, R173.reuse, R28, 0x5 ;  /* 0x0000001cad1e7211 */ /* 0x040fe600078428ff */
[C---:B------:R-:W-:Y:S03]  /*70a0*/  HMMA.16816.F32 R8, R32.reuse, R138, R8 ;  /* 0x0000008a2008723c */ /* 0x040fe60000001808 */
[----:B------:R-:W-:Y:S01]  /*70b0*/  @P0 IMAD.WIDE.U32 R138, R186, 0x4, R224 ;  /* 0x00000004ba8a0825 */ /* 0x000fe200078e00e0 */
[C---:B------:R-:W-:Y:S02]  /*70c0*/  LEA.HI.X.SX32 R31, R173.reuse, R29, 0x5, P2 ;  /* 0x0000001dad1f7211 */ /* 0x040fe400010f2eff */
[C---:B------:R-:W-:Y:S02]  /*70d0*/  LEA R132, P2, R173.reuse, R30, 0x5 ;  /* 0x0000001ead847211 */ /* 0x040fe400078428ff */
[C---:B---3--:R-:W-:Y:S01]  /*70e0*/  HMMA.16816.F32 R12, R32.reuse, R140, R12 ;  /* 0x0000008c200c723c */ /* 0x048fe2000000180c */
[----:B------:R-:W5:Y:S02]  /*70f0*/  @P0 LDG.E R209, desc[UR24][R138.64+-0x100] ;  /* 0xffff00188ad10981 */ /* 0x000f64000c1e1900 */
[C---:B------:R-:W-:Y:S02]  /*7100*/  LEA.HI.X.SX32 R133, R173.reuse, R31, 0x5, P2 ;  /* 0x0000001fad857211 */ /* 0x040fe400010f2eff */
[----:B------:R-:W5:Y:S01]  /*7110*/  @P0 LDG.E R208, desc[UR24][R138.64+-0xe0] ;  /* 0xffff20188ad00981 */ /* 0x000f62000c1e1900 */
[C---:B------:R-:W-:Y:S02]  /*7120*/  LEA R134, P2, R173.reuse, R132, 0x5 ;  /* 0x00000084ad867211 */ /* 0x040fe400078428ff */
[C---:B------:R-:W-:Y:S01]  /*7130*/  HMMA.16816.F32 R16, R32.reuse, R142, R16 ;  /* 0x0000008e2010723c */ /* 0x040fe20000001810 */
[----:B------:R-:W5:Y:S02]  /*7140*/  @P0 LDG.E R207, desc[UR24][R138.64+-0x80] ;  /* 0xffff80188acf0981 */ /* 0x000f64000c1e1900 */
[C---:B------:R-:W-:Y:S02]  /*7150*/  LEA.HI.X.SX32 R135, R173.reuse, R133, 0x5, P2 ;  /* 0x00000085ad877211 */ /* 0x040fe400010f2eff */
[----:B------:R1:W5:Y:S01]  /*7160*/  @P0 LDG.E R206, desc[UR24][R138.64+-0x60] ;  /* 0xffffa0188ace0981 */ /* 0x000362000c1e1900 */
[C---:B------:R-:W-:Y:S02]  /*7170*/  LEA R136, P2, R173.reuse, R134, 0x5 ;  /* 0x00000086ad887211 */ /* 0x040fe400078428ff */
[C---:B------:R-:W-:Y:S01]  /*7180*/  HMMA.16816.F32 R20, R32.reuse, R144, R20 ;  /* 0x000000902014723c */ /* 0x040fe20000001814 */
[----:B------:R2:W-:Y:S02]  /*7190*/  REDG.E.ADD.F32.FTZ.RN.STRONG.GPU desc[UR24][R218.64], R4 ;  /* 0x00000004da0079a6 */ /* 0x0005e4000c12f318 */
[C---:B------:R-:W-:Y:S02]  /*71a0*/  LEA.HI.X.SX32 R137, R173.reuse, R135, 0x5, P2 ;  /* 0x00000087ad897211 */ /* 0x040fe400010f2eff */
[----:B------:R3:W-:Y:S01]  /*71b0*/  REDG.E.ADD.F32.FTZ.RN.STRONG.GPU desc[UR24][R148.64], R5 ;  /* 0x00000005940079a6 */ /* 0x0007e2000c12f318 */
[C---:B------:R-:W-:Y:S02]  /*71c0*/  LEA R140, P2, R173.reuse, R136, 0x5 ;  /* 0x00000088ad8c7211 */ /* 0x040fe400078428ff */
[----:B------:R-:W-:Y:S01]  /*71d0*/  HMMA.16816.F32 R24, R32, R146, R24 ;  /* 0x000000922018723c */ /* 0x000fe20000001818 */
[----:B------:R-:W-:Y:S02]  /*71e0*/  REDG.E.ADD.F32.FTZ.RN.STRONG.GPU desc[UR24][R150.64], R6 ;  /* 0x00000006960079a6 */ /* 0x000fe4000c12f318 */
[C---:B------:R-:W-:Y:S02]  /*71f0*/  LEA.HI.X.SX32 R141, R173.reuse, R137, 0x5, P2 ;  /* 0x00000089ad8d7211 */ /* 0x040fe400010f2eff */
[----:B------:R-:W-:Y:S04]  /*7200*/  REDG.E.ADD.F32.FTZ.RN.STRONG.GPU desc[UR24][R152.64], R7 ;  /* 0x00000007980079a6 */ /* 0x000fe8000c12f318 */
[----:B------:R-:W-:Y:S04]  /*7210*/  REDG.E.ADD.F32.FTZ.RN.STRONG.GPU desc[UR24][R154.64], R8 ;  /* 0x000000089a0079a6 */ /* 0x000fe8000c12f318 */
[----:B------:R-:W-:Y:S04]  /*7220*/  REDG.E.ADD.F32.FTZ.RN.STRONG.GPU desc[UR24][R156.64], R9 ;  /* 0x000000099c0079a6 */ /* 0x000fe8000c12f318 */
[----:B------:R-:W-:Y:S01]  /*7230*/  REDG.E.ADD.F32.FTZ.RN.STRONG.GPU desc[UR24][R158.64], R10 ;  /* 0x0000000a9e0079a6 */ /* 0x000fe2000c12f318 */
[C---:B--2---:R-:W-:Y:S03]  /*7240*/  LEA R4, P2, R173.reuse, R140, 0x5 ;  /* 0x0000008cad047211 */ /* 0x044fe600078428ff */
[----:B------:R-:W-:Y:S01]  /*7250*/  REDG.E.ADD.F32.FTZ.RN.STRONG.GPU desc[UR24][R160.64], R11 ;  /* 0x0000000ba00079a6 */ /* 0x000fe2000c12f318 */
[----:B---3--:R-:W-:Y:S03]  /*7260*/  LEA.HI.X.SX32 R5, R173, R141, 0x5, P2 ;  /* 0x0000008dad057211 */ /* 0x008fe600010f2eff */
        /* <DEDUP_REMOVED lines=17> */
[----:B------:R-:W2:Y:S04]  /*7380*/  LDSM.16.MT88.4 R8, [R176] ;  /* 0x00000000b008783b */ /* 0x000ea80000004200 */
[----:B------:R-:W3:Y:S04]  /*7390*/  LDSM.16.MT88.4 R12, [R166+UR4+0x17000] ;  /* 0x01700004a60c783b */ /* 0x000ee80008004200 */
[----:B------:R-:W4:Y:S04]  /*73a0*/  LDSM.16.MT88.4 R16, [R176+0x1000] ;  /* 0x00100000b010783b */ /* 0x000f280000004200 */
[----:B------:R-:W4:Y:S04]  /*73b0*/  LDSM.16.MT88.4 R28, [R176+0x2000] ;  /* 0x00200000b01c783b */ /* 0x000f280000004200 */
[----:B------:R-:W-:Y:S04]  /*73c0*/  LDSM.16.MT88.4 R32, [R166+UR4+0x15800] ;  /* 0x01580004a620783b */ /* 0x000fe80008004200 */
[----:B------:R-:W4:Y:S04]  /*73d0*/  LDSM.16.MT88.4 R20, [R176+0x400] ;  /* 0x00040000b014783b */ /* 0x000f280000004200 */
[----:B------:R-:W4:Y:S04]  /*73e0*/  LDSM.16.MT88.4 R132, [R166+UR4+0x17800] ;  /* 0x01780004a684783b */ /* 0x000f280008004200 */
[----:B------:R-:W4:Y:S04]  /*73f0*/  LDSM.16.MT88.4 R24, [R176+0x1400] ;  /* 0x00140000b018783b */ /* 0x000f280000004200 */
[----:B-1----:R-:W-:Y:S04]  /*7400*/  LDSM.16.MT88.4 R136, [R176+0xc00] ;  /* 0x000c0000b088783b */ /* 0x002fe80000004200 */
[----:B------:R-:W-:Y:S01]  /*7410*/  LDSM.16.MT88.4 R140, [R166+UR4+0x18800] ;  /* 0x01880004a68c783b */ /* 0x000fe20008004200 */
[-C--:B--2---:R-:W-:Y:S03]  /*7420*/  HMMA.16816.F32 R84, R4, R8.reuse, R84 ;  /* 0x000000080454723c */ /* 0x084fe60000001854 */
[----:B------:R-:W-:Y:S04]  /*7430*/  LDSM.16.MT88.4 R144, [R176+0x1c00] ;  /* 0x001c0000b090783b */ /* 0x000fe80000004200 */
[----:B------:R-:W-:Y:S01]  /*7440*/  LDSM.16.MT88.4 R148, [R176+0x2c00] ;  /* 0x002c0000b094783b */ /* 0x000fe20000004200 */
        /* <DEDUP_REMOVED lines=42> */
[----:B------:R-:W-:Y:S01]  /*76f0*/  LOP3.LUT R4, R212, 0x1, RZ, 0xc0, !PT ;  /* 0x00000001d4047812 */ /* 0x000fe200078ec0ff */
[----:B------:R-:W-:Y:S01]  /*7700*/  VIADD R6, R176, 0xffffd000 ;  /* 0xffffd000b0067836 */ /* 0x000fe20000000000 */
[----:B------:R-:W-:Y:S02]  /*7710*/  @P0 IADD3 R5, P5, PT, R224, -0x100, RZ ;  /* 0xffffff00e0050810 */ /* 0x000fe40007fbe0ff */
[-C--:B----4-:R-:W-:Y:S05]  /*7720*/  HMMA.16816.F32 R84, R24, R136.reuse, R84 ;  /* 0x000000881854723c */ /* 0x090fea0000001854 */
[----:B------:R-:W-:Y:S01]  /*7730*/  ISETP.NE.U32.AND P2, PT, R4, 0x1, PT ;  /* 0x000000010400780c */ /* 0x000fe20003f45070 */
[----:B------:R-:W-:Y:S01]  /*7740*/  @P0 IMAD.MOV.U32 R224, RZ, RZ, R5 ;  /* 0x000000ffffe00224 */ /* 0x000fe200078e0005 */
[----:B------:R-:W-:Y:S01]  /*7750*/  @P0 IADD3.X R4, PT, PT, R225, -0x1, RZ, P5, !PT ;  /* 0xffffffffe1040810 */ /* 0x000fe20002ffe4ff */
[C---:B------:R-:W-:Y:S04]  /*7760*/  HMMA.16816.F32 R88, R140.reuse, R136, R88 ;  /* 0x000000888c58723c */ /* 0x040fe80000001858 */
[----:B------:R-:W-:Y:S04]  /*7770*/  @P0 IMAD.MOV.U32 R225, RZ, RZ, R4 ;  /* 0x000000ffffe10224 */ /* 0x000fe800078e0004 */
[-C--:B------:R-:W-:Y:S03]  /*7780*/  HMMA.16816.F32 R92, R140, R138.reuse, R92 ;  /* 0x0000008a8c5c723c */ /* 0x080fe6000000185c */
[----:B------:R-:W-:Y:S04]  /*7790*/  @P2 VIADD R6, R176, 0x3000 ;  /* 0x00003000b0062836 */ /* 0x000fe80000000000 */
[----:B------:R-:W-:Y:S01]  /*77a0*/  IMAD.MOV.U32 R176, RZ, RZ, R6 ;  /* 0x000000ffffb07224 */ /* 0x000fe200078e0006 */
        /* <DEDUP_REMOVED lines=10> */
[----:B------:R-:W-:Y:S11]  /*7850*/  @P3 BRA `(.L_x_574) ;  /* 0xffffffbc00283947 */ /* 0x000ff6000383ffff */
[----:B------:R-:W1:Y:S01]  /*7860*/  LDCU UR5, c[0x0][0x500] ;  /* 0x0000a000ff0577ac */ /* 0x000e620008000800 */
[----:B------:R-:W-:Y:S01]  /*7870*/  LOP3.LUT R165, R165, 0x40, RZ, 0xc0, !PT ;  /* 0x00000040a5a57812 */ /* 0x000fe200078ec0ff */
[----:B------:R-:W2:Y:S01]  /*7880*/  S2R R0, SR_CTAID.Y ;  /* 0x0000000000007919 */ /* 0x000ea20000002600 */
[C---:B------:R-:W-:Y:S01]  /*7890*/  ISETP.NE.AND P1, PT, R214.reuse, -0x1, PT ;  /* 0xffffffffd600780c */ /* 0x040fe20003f25270 */
[----:B------:R-:W3:Y:S01]  /*78a0*/  LDCU UR6, c[0x0][0x4fc] ;  /* 0x00009f80ff0677ac */ /* 0x000ee20008000800 */
[----:B------:R-:W-:Y:S02]  /*78b0*/  IADD3 R165, PT, PT, R191, -R165, RZ ;  /* 0x800000a5bfa57210 */ /* 0x000fe40007ffe0ff */
[----:B------:R-:W-:-:S09]  /*78c0*/  ISETP.NE.AND P0, PT, R214, -0x1, PT ;  /* 0xffffffffd600780c */ /* 0x000fd20003f05270 */
[----:B------:R-:W4:Y:S01]  /*78d0*/  @P1 LDC.64 R4, c[0x0][0x5c0] ;  /* 0x00017000ff041b82 */ /* 0x000f220000000a00 */
[----:B------:R-:W-:Y:S01]  /*78e0*/  @P1 IADD3 R6, PT, PT, R213, R214, RZ ;  /* 0x000000d6d5061210 */ /* 0x000fe20007ffe0ff */
        /* <DEDUP_REMOVED lines=56> */
[----:B------:R1:W-:Y:S01]  /*7c70*/  STS [R191], R84 ;  /* 0x00000054bf007388 */ /* 0x0003e20000000800 */
        /* <DEDUP_REMOVED lines=9> */
[----:B---3--:R-:W-:Y:S01]  /*7d10*/  FMUL.FTZ R36, R36, UR6 ;  /* 0x0000000624247c20 */ /* 0x008fe20008410000 */
        /* <DEDUP_REMOVED lines=95> */
[C---:B----4-:R-:W-:Y:S01]  /*8310*/  @P1 IMAD R10, R6.reuse, R5, RZ ;  /* 0x00000005060a1224 */ /* 0x050fe200078e02ff */
[----:B------:R-:W-:Y:S01]  /*8320*/  F2FP.F16.F32.PACK_AB R60, R61, R60 ;  /* 0x0000003c3d3c723e */ /* 0x000fe200000000ff */
[----:B------:R1:W-:Y:S01]  /*8330*/  STS [R165+0x6220], R50 ;  /* 0x00622032a5007388 */ /* 0x0003e20000000800 */
[----:B------:R-:W-:Y:S01]  /*8340*/  F2FP.F16.F32.PACK_AB R62, R63, R62 ;  /* 0x0000003e3f3e723e */ /* 0x000fe200000000ff */
[----:B------:R-:W-:Y:S01]  /*8350*/  @P1 IMAD.WIDE.U32 R6, R6, R4, RZ ;  /* 0x0000000406061225 */ /* 0x000fe200078e00ff */
        /* <DEDUP_REMOVED lines=12> */
[----:B------:R-:W-:Y:S01]  /*8420*/  @P1 IADD3 R10, PT, PT, R7, R10, RZ ;  /* 0x0000000a070a1210 */ /* 0x000fe20007ffe0ff */
[----:B------:R1:W-:Y:S01]  /*8430*/  STS [R191+0x8000], R52 ;  /* 0x00800034bf007388 */ /* 0x0003e20000000800 */
[----:B------:R-:W-:-:S03]  /*8440*/  @P1 MOV R11, R6 ;  /* 0x00000006000b1202 */ /* 0x000fc60000000f00 */
        /* <DEDUP_REMOVED lines=15> */
[----:B--2---:R-:W-:Y:S05]  /*8540*/  @P1 BRA `(.L_x_575) ;  /* 0x0000000000281947 */ /* 0x004fea0003800000 */
[----:B------:R-:W2:Y:S01]  /*8550*/  LDC.64 R4, c[0x0][0x5c0] ;  /* 0x00017000ff047b82 */ /* 0x000ea20000000a00 */
[----:B------:R-:W-:-:S07]  /*8560*/  SHF.R.S32.HI R3, RZ, 0x1f, R213 ;  /* 0x0000001fff037819 */ /* 0x000fce00000114d5 */
[----:B------:R-:W3:Y:S01]  /*8570*/  LDC.64 R6, c[0x0][0x5a8] ;  /* 0x00016a00ff067b82 */ /* 0x000ee20000000a00 */
[-C--:B--2---:R-:W-:Y:S02]  /*8580*/  IMAD R3, R3, R4.reuse, RZ ;  /* 0x0000000403037224 */ /* 0x084fe400078e02ff */
[----:B------:R-:W-:-:S04]  /*8590*/  IMAD.WIDE.U32 R8, R213, R4, RZ ;  /* 0x00000004d5087225 */ /* 0x000fc800078e00ff */
[----:B------:R-:W-:-:S05]  /*85a0*/  IMAD R3, R213, R5, R3 ;  /* 0x00000005d5037224 */ /* 0x000fca00078e0203 */
[----:B------:R-:W-:-:S03]  /*85b0*/  IADD3 R9, PT, PT, R9, R3, RZ ;  /* 0x0000000309097210 */ /* 0x000fc60007ffe0ff */
[----:B---3--:R-:W-:-:S04]  /*85c0*/  IMAD.WIDE.U32 R8, R0, R6, R8 ;  /* 0x0000000600087225 */ /* 0x008fc800078e0008 */
[----:B------:R-:W-:Y:S01]  /*85d0*/  IMAD R10, R0, R7, R9 ;  /* 0x00000007000a7224 */ /* 0x000fe200078e0209 */
[----:B------:R-:W-:Y:S02]  /*85e0*/  MOV R11, R8 ;  /* 0x00000008000b7202 */ /* 0x000fe40000000f00 */
.L_x_575:
[----:B------:R-:W-:Y:S05]  /*85f0*/  @P0 BRA `(.L_x_576) ;  /* 0x00000000002c0947 */ /* 0x000fea0003800000 */
        /* <DEDUP_REMOVED lines=11> */
.L_x_576:
[----:B------:R-:W2:Y:S01]  /*86b0*/  LDCU.64 UR10, c[0x0][0x5c8] ;  /* 0x0000b900ff0a77ac */ /* 0x000ea20008000a00 */
[----:B------:R-:W-:-:S05]  /*86c0*/  IADD3 R6, PT, PT, R213, R214, RZ ;  /* 0x000000d6d5067210 */ /* 0x000fca0007ffe0ff */
[C---:B--2---:R-:W-:Y:S02]  /*86d0*/  IMAD R0, R6.reuse, UR11, RZ ;  /* 0x0000000b06007c24 */ /* 0x044fe4000f8e02ff */
[----:B------:R-:W-:-:S05]  /*86e0*/  IMAD.WIDE.U32 R6, R6, UR10, RZ ;  /* 0x0000000a06067c25 */ /* 0x000fca000f8e00ff */
[----:B------:R-:W-:Y:S02]  /*86f0*/  IADD3 R0, PT, PT, R7, R0, RZ ;  /* 0x0000000007007210 */ /* 0x000fe40007ffe0ff */
[----:B------:R-:W-:-:S07]  /*8700*/  MOV R3, R6 ;  /* 0x0000000600037202 */ /* 0x000fce0000000f00 */
.L_x_577:
[----:B------:R-:W-:Y:S01]  /*8710*/  BAR.SYNC.DEFER_BLOCKING 0x0 ;  /* 0x0000000000007b1d */ /* 0x000fe20000010000 */
[----:B------:R-:W-:Y:S01]  /*8720*/  USHF.L.U32 UR5, UR23, 0x7, URZ ;  /* 0x0000000717057899 */ /* 0x000fe200080006ff */
[----:B------:R-:W-:Y:S01]  /*8730*/  ISETP.GE.AND P3, PT, R190, UR9, PT ;  /* 0x00000009be007c0c */ /* 0x000fe2000bf66270 */
[----:B-1----:R-:W-:Y:S01]  /*8740*/  IMAD.U32 R52, RZ, RZ, UR10 ;  /* 0x0000000aff347e24 */ /* 0x002fe2000f8e00ff */
[----:B------:R-:W-:Y:S01]  /*8750*/  LEA.HI R2, R2, 0x40, RZ, 0x1e ;  /* 0x0000004002027811 */ /* 0x000fe200078ff0ff */
[----:B------:R-:W-:-:S03]  /*8760*/  USHF.R.S32.HI UR8, URZ, 0x1f, UR5 ;  /* 0x0000001fff087899 */ /* 0x000fc60008011405 */
[----:B------:R-:W1:Y:S01]  /*8770*/  LDC.64 R8, c[0x0][0x5d8] ;  /* 0x00017600ff087b82 */ /* 0x000e620000000a00 */
[----:B------:R-:W-:Y:S01]  /*8780*/  IMAD.WIDE.U32 R46, R4, UR5, RZ ;  /* 0x00000005042e7c25 */ /* 0x000fe2000f8e00ff */
[----:B------:R-:W-:Y:S01]  /*8790*/  ISETP.GE.AND P5, PT, R2, UR9, PT ;  /* 0x0000000902007c0c */ /* 0x000fe2000bfa6270 */
[----:B------:R-:W-:Y:S02]  /*87a0*/  BSSY.RECONVERGENT B0, `(.L_x_578) ;  /* 0x0000025000007945 */ /* 0x000fe40003800200 */
[----:B------:R-:W-:Y:S01]  /*87b0*/  IMAD R44, R4, UR8, RZ ;  /* 0x00000008042c7c24 */ /* 0x000fe2000f8e02ff */
[----:B------:R-:W-:Y:S02]  /*87c0*/  LOP3.LUT R45, R46, 0x18, R189, 0xf8, !PT ;  /* 0x000000182e2d7812 */ /* 0x000fe400078ef8bd */
[----:B------:R-:W2:Y:S01]  /*87d0*/  LDC.64 R6, c[0x0][0x5e0] ;  /* 0x00017800ff067b82 */ /* 0x000ea20000000a00 */
[----:B------:R-:W-:Y:S01]  /*87e0*/  IMAD R44, R5, UR5, R44 ;  /* 0x00000005052c7c24 */ /* 0x000fe2000f8e022c */
[----:B------:R-:W-:-:S04]  /*87f0*/  IADD3 R56, P0, PT, R11, R45, RZ ;  /* 0x0000002d0b387210 */ /* 0x000fc80007f1e0ff */
[----:B------:R-:W-:Y:S02]  /*8800*/  IADD3.X R57, PT, PT, R10, R47, R44, P0, !PT ;  /* 0x0000002f0a397210 */ /* 0x000fe400007fe42c */
[----:B------:R-:W-:Y:S01]  /*8810*/  IADD3 R2, P0, PT, R190, 0x40, RZ ;  /* 0x00000040be027810 */ /* 0x000fe20007f1e0ff */
[----:B------:R3:W4:Y:S04]  /*8820*/  LDS.128 R40, [R172+0xa000] ;  /* 0x00a00000ac287984 */ /* 0x0007280000000c00 */
[----:B------:R-:W-:Y:S01]  /*8830*/  IMAD.X R53, RZ, RZ, RZ, P0 ;  /* 0x000000ffff357224 */ /* 0x000fe200000e06ff */
[----:B------:R3:W2:Y:S01]  /*8840*/  LDS.128 R36, [R172+0xc000] ;  /* 0x00c00000ac247984 */ /* 0x0006a20000000c00 */
[----:B-1----:R-:W-:-:S03]  /*8850*/  IMAD.WIDE.U32 R56, R8, UR20, R56 ;  /* 0x0000001408387c25 */ /* 0x002fc6000f8e0038 */
[----:B------:R3:W1:Y:S01]  /*8860*/  LDS.128 R32, [R172+0xf000] ;  /* 0x00f00000ac207984 */ /* 0x0006620000000c00 */
[----:B------:R-:W-:-:S03]  /*8870*/  IMAD R54, R9, UR20, R57 ;  /* 0x0000001409367c24 */ /* 0x000fc6000f8e0239 */
[----:B------:R3:W1:Y:S04]  /*8880*/  LDS.128 R28, [R172+0x10000] ;  /* 0x01000000ac1c7984 */ /* 0x0006680000000c00 */
[----:B------:R3:W1:Y:S04]  /*8890*/  LDS.128 R24, [R172+0x11000] ;  /* 0x01100000ac187984 */ /* 0x0006680000000c00 */
[----:B------:R3:W1:Y:S04]  /*88a0*/  LDS.128 R20, [R172+0x12000] ;  /* 0x01200000ac147984 */ /* 0x0006680000000c00 */
[----:B------:R3:W1:Y:S04]  /*88b0*/  LDS.128 R16, [R172+0x13000] ;  /* 0x01300000ac107984 */ /* 0x0006680000000c00 */
[----:B------:R3:W1:Y:S01]  /*88c0*/  LDS.128 R12, [R172+0x14000] ;  /* 0x01400000ac0c7984 */ /* 0x0006620000000c00 */
[----:B--2-4-:R-:W-:Y:S05]  /*88d0*/  @P3 BRA `(.L_x_579) ;  /* 0x0000000000443947 */ /* 0x014fea0003800000 */
[----:B------:R-:W2:Y:S01]  /*88e0*/  LDCU UR12, c[0x0][0x440] ;  /* 0x00008800ff0c77ac */ /* 0x000ea20008000800 */
[----:B------:R-:W4:Y:S01]  /*88f0*/  LDS.128 R48, [R172+0xb000] ;  /* 0x00b00000ac307984 */ /* 0x000f220000000c00 */
[----:B------:R-:W-:Y:S01]  /*8900*/  IMAD.MOV.U32 R58, RZ, RZ, R56 ;  /* 0x000000ffff3a7224 */ /* 0x000fe200078e0038 */
[----:B------:R-:W3:Y:S02]  /*8910*/  LDCU.64 UR6, c[0x0][0x560] ;  /* 0x0000ac00ff0677ac */ /* 0x000ee40008000a00 */
[----:B------:R-:W1:Y:S01]  /*8920*/  LDS.128 R44, [R172+0xd000] ;  /* 0x00d00000ac2c7984 */ /* 0x000e620000000c00 */
[----:B------:R-:W-:Y:S02]  /*8930*/  IMAD.MOV.U32 R59, RZ, RZ, R54 ;  /* 0x000000ffff3b7224 */ /* 0x000fe400078e0036 */
[----:B------:R-:W-:-:S04]  /*8940*/  IMAD.WIDE.U32 R60, R190, R4, R58 ;  /* 0x00000004be3c7225 */ /* 0x000fc800078e003a */
[----:B------:R-:W-:Y:S01]  /*8950*/  IMAD R55, R190, R5, R61 ;  /* 0x00000005be377224 */ /* 0x000fe200078e023d */
[----:B--2---:R-:W-:Y:S02]  /*8960*/  ISETP.GE.AND P2, PT, R188, UR12, PT ;  /* 0x0000000cbc007c0c */ /* 0x004fe4000bf46270 */
[----:B------:R-:W-:Y:S02]  /*8970*/  ISETP.GE.AND P1, PT, R185, UR12, PT ;  /* 0x0000000cb9007c0c */ /* 0x000fe4000bf26270 */
[----:B------:R-:W-:Y:S02]  /*8980*/  ISETP.GE.AND P0, PT, R184, UR12, PT ;  /* 0x0000000cb8007c0c */ /* 0x000fe4000bf06270 */
[----:B---3--:R-:W-:-:S04]  /*8990*/  LEA R58, P4, R60, UR6, 0x1 ;  /* 0x000000063c3a7c11 */ /* 0x008fc8000f8808ff */
[----:B------:R-:W-:-:S03]  /*89a0*/  LEA.HI.X R59, R60, UR7, R55, 0x1, P4 ;  /* 0x000000073c3b7c11 */ /* 0x000fc6000a0f0c37 */
[----:B------:R-:W2:Y:S04]  /*89b0*/  @!P2 LDS.128 R8, [R172+0x9000] ;  /* 0x00900000ac08a984 */ /* 0x000ea80000000c00 */
[----:B----4-:R4:W-:Y:S04]  /*89c0*/  @!P1 STG.E.128 desc[UR24][R58.64+0x40], R48 ;  /* 0x000040303a009986 */ /* 0x0109e8000c101d18 */
[----:B-1----:R4:W-:Y:S04]  /*89d0*/  @!P0 STG.E.128 desc[UR24][R58.64+0x80], R44 ;  /* 0x0000802c3a008986 */ /* 0x0029e8000c101d18 */
[----:B--2---:R4:W-:Y:S02]  /*89e0*/  @!P2 STG.E.128 desc[UR24][R58.64], R8 ;  /* 0x000000083a00a986 */ /* 0x0049e4000c101d18 */
.L_x_579:
[----:B------:R-:W-:Y:S05]  /*89f0*/  BSYNC.RECONVERGENT B0 ;  /* 0x0000000000007941 */ /* 0x000fea0003800200 */
.L_x_578:
[----:B---3--:R-:W2:Y:S01]  /*8a00*/  LDS.128 R172, [R172+0xe000] ;  /* 0x00e00000acac7984 */ /* 0x008ea20000000c00 */
[----:B------:R-:W-:Y:S04]  /*8a10*/  BSSY.RECONVERGENT B0, `(.L_x_580) ;  /* 0x0000012000007945 */ /* 0x000fe80003800200 */
[----:B------:R-:W-:Y:S05]  /*8a20*/  @P5 BRA `(.L_x_581) ;  /* 0x0000000000405947 */ /* 0x000fea0003800000 */
[----:B------:R-:W3:Y:S01]  /*8a30*/  LDCU UR9, c[0x0][0x440] ;  /* 0x00008800ff0977ac */ /* 0x000ee20008000800 */
[----:B----4-:R-:W-:Y:S01]  /*8a40*/  MOV R11, R54 ;  /* 0x00000036000b7202 */ /* 0x010fe20000000f00 */
[-C--:B------:R-:W-:Y:S01]  /*8a50*/  IMAD R8, R53, R4.reuse, RZ ;  /* 0x0000000435087224 */ /* 0x080fe200078e02ff */
[----:B------:R-:W4:Y:S01]  /*8a60*/  LDCU.64 UR6, c[0x0][0x560] ;  /* 0x0000ac00ff0677ac */ /* 0x000f220008000a00 */
[----:B------:R-:W-:Y:S02]  /*8a70*/  IMAD.MOV.U32 R10, RZ, RZ, R56 ;  /* 0x000000ffff0a7224 */ /* 0x000fe400078e0038 */
[C---:B------:R-:W-:Y:S02]  /*8a80*/  IMAD R8, R2.reuse, R5, R8 ;  /* 0x0000000502087224 */ /* 0x040fe400078e0208 */
[----:B------:R-:W-:-:S04]  /*8a90*/  IMAD.WIDE.U32 R10, R2, R4, R10 ;  /* 0x00000004020a7225 */ /* 0x000fc800078e000a */
[----:B------:R-:W-:Y:S01]  /*8aa0*/  IMAD.IADD R8, R8, 0x1, R11 ;  /* 0x0000000108087824 */ /* 0x000fe200078e020b */
[----:B---3--:R-:W-:Y:S02]  /*8ab0*/  ISETP.GE.AND P2, PT, R188, UR9, PT ;  /* 0x00000009bc007c0c */ /* 0x008fe4000bf46270 */
[----:B------:R-:W-:Y:S02]  /*8ac0*/  ISETP.GE.AND P1, PT, R185, UR9, PT ;  /* 0x00000009b9007c0c */ /* 0x000fe4000bf26270 */
[----:B------:R-:W-:Y:S02]  /*8ad0*/  ISETP.GE.AND P0, PT, R184, UR9, PT ;  /* 0x00000009b8007c0c */ /* 0x000fe4000bf06270 */
[----:B----4-:R-:W-:-:S04]  /*8ae0*/  LEA R4, P4, R10, UR6, 0x1 ;  /* 0x000000060a047c11 */ /* 0x010fc8000f8808ff */
[----:B------:R-:W-:-:S05]  /*8af0*/  LEA.HI.X R5, R10, UR7, R8, 0x1, P4 ;  /* 0x000000070a057c11 */ /* 0x000fca000a0f0c08 */
[----:B------:R3:W-:Y:S04]  /*8b00*/  @!P2 STG.E.128 desc[UR24][R4.64], R40 ;  /* 0x000000280400a986 */ /* 0x0007e8000c101d18 */
[----:B------:R3:W-:Y:S04]  /*8b10*/  @!P1 STG.E.128 desc[UR24][R4.64+0x40], R36 ;  /* 0x0000402404009986 */ /* 0x0007e8000c101d18 */
[----:B--2---:R3:W-:Y:S02]  /*8b20*/  @!P0 STG.E.128 desc[UR24][R4.64+0x80], R172 ;  /* 0x000080ac04008986 */ /* 0x0047e4000c101d18 */
.L_x_581:
[----:B------:R-:W-:Y:S05]  /*8b30*/  BSYNC.RECONVERGENT B0 ;  /* 0x0000000000007941 */ /* 0x000fea0003800200 */
.L_x_580:
[----:B---3--:R-:W-:Y:S01]  /*8b40*/  MOV R4, R188 ;  /* 0x000000bc00047202 */ /* 0x008fe20000000f00 */
[----:B------:R-:W-:Y:S01]  /*8b50*/  UIMAD UR8, UR8, UR10, URZ ;  /* 0x0000000a080872a4 */ /* 0x000fe2000f8e02ff */
[----:B------:R-:W-:Y:S01]  /*8b60*/  MOV R5, RZ ;  /* 0x000000ff00057202 */ /* 0x000fe20000000f00 */
[----:B------:R-:W-:Y:S02]  /*8b70*/  BSSY.RECONVERGENT B0, `(.L_x_582) ;  /* 0x0000015000007945 */ /* 0x000fe40003800200 */
[----:B------:R-:W-:Y:S01]  /*8b80*/  UIMAD UR8, UR5, UR11, UR8 ;  /* 0x0000000b050872a4 */ /* 0x000fe2000f8e0208 */
[----:B------:R-:W-:-:S03]  /*8b90*/  IMAD.WIDE.U32 R4, R52, UR5, R4 ;  /* 0x0000000534047c25 */ /* 0x000fc6000f8e0004 */
[----:B------:R-:W-:-:S04]  /*8ba0*/  IADD3 R4, P0, PT, R3, R4, RZ ;  /* 0x0000000403047210 */ /* 0x000fc80007f1e0ff */
[----:B------:R-:W-:-:S03]  /*8bb0*/  IADD3.X R5, PT, PT, R0, UR8, R5, P0, !PT ;  /* 0x0000000800057c10 */ /* 0x000fc600087fe405 */
[----:B------:R-:W-:-:S04]  /*8bc0*/  IMAD.WIDE.U32 R4, R6, UR20, R4 ;  /* 0x0000001406047c25 */ /* 0x000fc8000f8e0004 */
[----:B------:R-:W-:Y:S01]  /*8bd0*/  IMAD R7, R7, UR20, R5 ;  /* 0x0000001407077c24 */ /* 0x000fe2000f8e0205 */
[----:B------:R-:W-:Y:S06]  /*8be0*/  @P3 BRA `(.L_x_583) ;  /* 0x0000000000343947 */ /* 0x000fec0003800000 */
[----:B------:R-:W3:Y:S01]  /*8bf0*/  LDCU UR5, c[0x0][0x440] ;  /* 0x00008800ff0577ac */ /* 0x000ee20008000800 */
[----:B------:R-:W-:Y:S01]  /*8c00*/  IMAD.MOV.U32 R6, RZ, RZ, R4 ;  /* 0x000000ffff067224 */ /* 0x000fe200078e0004 */
[----:B------:R-:W1:Y:S03]  /*8c10*/  LDCU.64 UR6, c[0x0][0x568] ;  /* 0x0000ad00ff0677ac */ /* 0x000e660008000a00 */
[----:B----4-:R-:W-:-:S04]  /*8c20*/  IMAD.WIDE.U32 R10, R190, UR10, R6 ;  /* 0x0000000abe0a7c25 */ /* 0x010fc8000f8e0006 */
[----:B------:R-:W-:Y:S01]  /*8c30*/  IMAD R0, R190, UR11, R11 ;  /* 0x0000000bbe007c24 */ /* 0x000fe2000f8e020b */
[----:B---3--:R-:W-:Y:S02]  /*8c40*/  ISETP.GE.AND P2, PT, R188, UR5, PT ;  /* 0x00000005bc007c0c */ /* 0x008fe4000bf46270 */
[----:B------:R-:W-:Y:S02]  /*8c50*/  ISETP.GE.AND P1, PT, R185, UR5, PT ;  /* 0x00000005b9007c0c */ /* 0x000fe4000bf26270 */
[----:B------:R-:W-:Y:S02]  /*8c60*/  ISETP.GE.AND P0, PT, R184, UR5, PT ;  /* 0x00000005b8007c0c */ /* 0x000fe4000bf06270 */
[----:B-1----:R-:W-:-:S04]  /*8c70*/  LEA R8, P3, R10, UR6, 0x1 ;  /* 0x000000060a087c11 */ /* 0x002fc8000f8608ff */
[----:B------:R-:W-:-:S05]  /*8c80*/  LEA.HI.X R9, R10, UR7, R0, 0x1, P3 ;  /* 0x000000070a097c11 */ /* 0x000fca00098f0c00 */
[----:B------:R3:W-:Y:S04]  /*8c90*/  @!P2 STG.E.128 desc[UR24][R8.64], R32 ;  /* 0x000000200800a986 */ /* 0x0007e8000c101d18 */
[----:B------:R3:W-:Y:S04]  /*8ca0*/  @!P1 STG.E.128 desc[UR24][R8.64+0x40], R24 ;  /* 0x0000401808009986 */ /* 0x0007e8000c101d18 */
[----:B------:R3:W-:Y:S02]  /*8cb0*/  @!P0 STG.E.128 desc[UR24][R8.64+0x80], R16 ;  /* 0x0000801008008986 */ /* 0x0007e4000c101d18 */
.L_x_583:
[----:B------:R-:W-:Y:S05]  /*8cc0*/  BSYNC.RECONVERGENT B0 ;  /* 0x0000000000007941 */ /* 0x000fea0003800200 */
.L_x_582:
[----:B------:R-:W-:Y:S05]  /*8cd0*/  @P5 BRA `(.L_x_550) ;  /* 0x00000000003c5947 */ /* 0x000fea0003800000 */
[----:B------:R-:W1:Y:S01]  /*8ce0*/  LDCU UR5, c[0x0][0x440] ;  /* 0x00008800ff0577ac */ /* 0x000e620008000800 */
[----:B------:R-:W-:Y:S02]  /*8cf0*/  IMAD R53, R53, UR10, RZ ;  /* 0x0000000a35357c24 */ /* 0x000fe4000f8e02ff */
[----:B------:R-:W-:Y:S01]  /*8d00*/  IMAD.MOV.U32 R5, RZ, RZ, R7 ;  /* 0x000000ffff057224 */ /* 0x000fe200078e0007 */
[----:B------:R-:W2:Y:S01]  /*8d10*/  LDCU.64 UR6, c[0x0][0x568] ;  /* 0x0000ad00ff0677ac */ /* 0x000ea20008000a00 */
[C---:B------:R-:W-:Y:S02]  /*8d20*/  IMAD R53, R2.reuse, UR11, R53 ;  /* 0x0000000b02357c24 */ /* 0x040fe4000f8e0235 */
[----:B------:R-:W-:-:S04]  /*8d30*/  IMAD.WIDE.U32 R4, R2, UR10, R4 ;  /* 0x0000000a02047c25 */ /* 0x000fc8000f8e0004 */
[----:B------:R-:W-:Y:S01]  /*8d40*/  IMAD.IADD R53, R53, 0x1, R5 ;  /* 0x0000000135357824 */ /* 0x000fe200078e0205 */
[----:B-1----:R-:W-:Y:S02]  /*8d50*/  ISETP.GE.AND P2, PT, R188, UR5, PT ;  /* 0x00000005bc007c0c */ /* 0x002fe4000bf46270 */
[----:B------:R-:W-:Y:S02]  /*8d60*/  ISETP.GE.AND P1, PT, R185, UR5, PT ;  /* 0x00000005b9007c0c */ /* 0x000fe4000bf26270 */
[----:B------:R-:W-:Y:S02]  /*8d70*/  ISETP.GE.AND P0, PT, R184, UR5, PT ;  /* 0x00000005b8007c0c */ /* 0x000fe4000bf06270 */
[----:B--2---:R-:W-:-:S04]  /*8d80*/  LEA R2, P3, R4, UR6, 0x1 ;  /* 0x0000000604027c11 */ /* 0x004fc8000f8608ff */
[----:B------:R-:W-:-:S05]  /*8d90*/  LEA.HI.X R3, R4, UR7, R53, 0x1, P3 ;  /* 0x0000000704037c11 */ /* 0x000fca00098f0c35 */
[----:B------:R1:W-:Y:S04]  /*8da0*/  @!P2 STG.E.128 desc[UR24][R2.64], R28 ;  /* 0x0000001c0200a986 */ /* 0x0003e8000c101d18 */
[----:B------:R1:W-:Y:S04]  /*8db0*/  @!P1 STG.E.128 desc[UR24][R2.64+0x40], R20 ;  /* 0x0000401402009986 */ /* 0x0003e8000c101d18 */
[----:B------:R1:W-:Y:S02]  /*8dc0*/  @!P0 STG.E.128 desc[UR24][R2.64+0x80], R12 ;  /* 0x0000800c02008986 */ /* 0x0003e4000c101d18 */
.L_x_550:
[----:B------:R-:W-:Y:S05]  /*8dd0*/  BSYNC.RECONVERGENT B1 ;  /* 0x0000000000017941 */ /* 0x000fea0003800200 */
.L_x_528:
[----:B------:R-:W2:Y:S01]  /*8de0*/  LDCU UR6, c[0x0][0x438] ;  /* 0x00008700ff0677ac */ /* 0x000ea20008000800 */
[----:B------:R-:W1:Y:S01]  /*8df0*/  LDC R0, c[0x0][0x438] ;  /* 0x00010e00ff007b82 */ /* 0x000e620000000800 */
[----:B------:R-:W4:Y:S01]  /*8e00*/  LDCU UR7, c[0x0][0x370] ;  /* 0x00006e00ff0777ac */ /* 0x000f220008000800 */
[----:B--2---:R-:W-:-:S04]  /*8e10*/  UIADD3 UR6, UPT, UPT, UR6, 0x7f, URZ ;  /* 0x0000007f06067890 */ /* 0x004fc8000fffe0ff */
[----:B------:R-:W-:Y:S02]  /*8e20*/  USHF.R.S32.HI UR5, URZ, 0x1f, UR6 ;  /* 0x0000001fff057899 */ /* 0x000fe40008011406 */
[----:B----4-:R-:W-:Y:S02]  /*8e30*/  UIADD3 UR23, UPT, UPT, UR7, UR23, URZ ;  /* 0x0000001707177290 */ /* 0x010fe4000fffe0ff */
[----:B------:R-:W-:-:S04]  /*8e40*/  ULEA.HI UR5, UR5, UR6, URZ, 0x7 ;  /* 0x0000000605057291 */ /* 0x000fc8000f8f38ff */
[----:B------:R-:W-:-:S04]  /*8e50*/  USHF.R.S32.HI UR5, URZ, 0x7, UR5 ;  /* 0x00000007ff057899 */ /* 0x000fc80008011405 */
[----:B------:R-:W-:-:S09]  /*8e60*/  UISETP.GE.AND UP0, UPT, UR23, UR5, UPT ;  /* 0x000000051700728c */ /* 0x000fd2000bf06270 */
[----:B------:R-:W-:Y:S05]  /*8e70*/  BRA.U !UP0, `(.L_x_584) ;  /* 0xffffff7508807547 */ /* 0x000fea000b83ffff */
[----:B------:R-:W-:Y:S05]  /*8e80*/  EXIT ;  /* 0x000000000000794d */ /* 0x000fea0003800000 */
.L_x_585:
        /* <DEDUP_REMOVED lines=15> */
.L_x_891:


//--------------------- .text._ZN5flash44flash_bwd_dq_dk_dv_loop_seqk_parallel_kernelI23Flash_bwd_kernel_traitsILi96ELi64ELi128ELi8ELi2ELi4ELi4ELb0ELb0EN7cutlass6half_tE19Flash_kernel_traitsILi96ELi64ELi128ELi8ES3_EELb0ELb1ELb0ELb0ELb0ELb0ELb1EEEvNS_16Flash_bwd_paramsE --------------------------
	.section	.text._ZN5flash44flash_bwd_dq_dk_dv_loop_seqk_parallel_kernelI23Flash_bwd_kernel_traitsILi96ELi64ELi128ELi8ELi2ELi4ELi4ELb0ELb0EN7cutlass6half_tE19Flash_kernel_traitsILi96ELi64ELi128ELi8ES3_EELb0ELb1ELb0ELb0ELb0ELb0ELb1EEEvNS_16Flash_bwd_paramsE,"ax",@progbits
	.align	128
        .global         _ZN5flash44flash_bwd_dq_dk_dv_loop_seqk_parallel_kernelI23Flash_bwd_kernel_traitsILi96ELi64ELi128ELi8ELi2ELi4ELi4ELb0ELb0EN7cutlass6half_tE19Flash_kernel_traitsILi96ELi64ELi128ELi8ES3_EELb0ELb1ELb0ELb0ELb0ELb0ELb1EEEvNS_16Flash_bwd_paramsE
        .type           _ZN5flash44flash_bwd_dq_dk_dv_loop_seqk_parallel_kernelI23Flash_bwd_kernel_traitsILi96ELi64ELi128ELi8ELi2ELi4ELi4ELb0ELb0EN7cutlass6half_tE19Flash_kernel_traitsILi96ELi64ELi128ELi8ES3_EELb0ELb1ELb0ELb0ELb0ELb0ELb1EEEvNS_16Flash_bwd_paramsE,@function
        .size           _ZN5flash44flash_bwd_dq_dk_dv_loop_seqk_parallel_kernelI23Flash_bwd_kernel_traitsILi96ELi64ELi128ELi8ELi2ELi4ELi4ELb0ELb0EN7cutlass6half_tE19Flash_kernel_traitsILi96ELi64ELi128ELi8ES3_EELb0ELb1ELb0ELb0ELb0ELb0ELb1EEEvNS_16Flash_bwd_paramsE,(.L_x_892 - _ZN5flash44flash_bwd_dq_dk_dv_loop_seqk_parallel_kernelI23Flash_bwd_kernel_traitsILi96ELi64ELi128ELi8ELi2ELi4ELi4ELb0ELb0EN7cutlass6half_tE19Flash_kernel_traitsILi96ELi64ELi128ELi8ES3_EELb0ELb1ELb0ELb0ELb0ELb0ELb1EEEvNS_16Flash_bwd_paramsE)
        .other          _ZN5flash44flash_bwd_dq_dk_dv_loop_seqk_parallel_kernelI23Flash_bwd_kernel_traitsILi96ELi64ELi128ELi8ELi2ELi4ELi4ELb0ELb0EN7cutlass6half_tE19Flash_kernel_traitsILi96ELi64ELi128ELi8ES3_EELb0ELb1ELb0ELb0ELb0ELb0ELb1EEEvNS_16Flash_bwd_paramsE,@"STO_CUDA_ENTRY STV_DEFAULT"
_ZN5flash44flash_bwd_dq_dk_dv_loop_seqk_parallel_kernelI23Flash_bwd_kernel_traitsILi96ELi64ELi128ELi8ELi2ELi4ELi4ELb0ELb0EN7cutlass6half_tE19Flash_kernel_traitsILi96ELi64ELi128ELi8ES3_EELb0ELb1ELb0ELb0ELb0ELb0ELb1EEEvNS_16Flash_bwd_paramsE:
.text._ZN5flash44flash_bwd_dq_dk_dv_loop_seqk_parallel_kernelI23Flash_bwd_kernel_traitsILi96ELi64ELi128ELi8ELi2ELi4ELi4ELb0ELb0EN7cutlass6half_tE19Flash_kernel_traitsILi96ELi64ELi128ELi8ES3_EELb0ELb1ELb0ELb0ELb0ELb0ELb1EEEvNS_16Flash_bwd_paramsE:
        /* <DEDUP_REMOVED lines=12> */
[----:B------:R-:W3:Y:S01]  /*00c0*/  S2UR UR28, SR_CgaCtaId ;  /* 0x00000000001c79c3 */ /* 0x000ee20000008800 */
[----:B------:R-:W4:Y:S01]  /*00d0*/  LDCU.64 UR4, c[0x0][0x468] ;  /* 0x00008d00ff0477ac */ /* 0x000f220008000a00 */
[----:B------:R-:W5:Y:S06]  /*00e0*/  LDCU.U8 UR8, c[0x0][0x532] ;  /* 0x0000a640ff0877ac */ /* 0x000f6c0008000000 */
[----:B------:R-:W-:Y:S01]  /*00f0*/  S2UR UR27, SR_CTAID.Z ;  /* 0x00000000001b79c3 */ /* 0x000fe20000002700 */
[----:B------:R-:W3:Y:S01]  /*0100*/  LDCU UR10, c[0x0][0x438] ;  /* 0x00008700ff0a77ac */ /* 0x000ee20008000800 */
[----:B------:R-:W3:Y:S06]  /*0110*/  LDCU.64 UR38, c[0x0][0x358] ;  /* 0x00006b00ff2677ac */ /* 0x000eec0008000a00 */
[----:B------:R-:W-:Y:S01]  /*0120*/  S2UR UR25, SR_CTAID.X ;  /* 0x00000000001979c3 */ /* 0x000fe20000002500 */
[----:B-1----:R-:W-:-:S02]  /*0130*/  ULEA UR42, UP0, UR45, UR42, 0x2 ;  /* 0x0000002a2d2a7291 */ /* 0x002fc4000f8010ff */
[----:B--2---:R-:W-:Y:S02]  /*0140*/  UISETP.NE.U32.AND UP1, UPT, UR6, URZ, UPT ;  /* 0x000000ff0600728c */ /* 0x004fe4000bf25070 */
[----:B------:R-:W-:Y:S02]  /*0150*/  ULEA.HI.X UR43, UR45, UR43, URZ, 0x2, UP0 ;  /* 0x0000002b2d2b7291 */ /* 0x000fe400080f14ff */
[----:B------:R-:W-:Y:S01]  /*0160*/  UISETP.NE.U32.AND UP0, UPT, UR6, URZ, UPT ;  /* 0x000000ff0600728c */ /* 0x000fe2000bf05070 */
[----:B------:R-:W-:Y:S01]  /*0170*/  S2UR UR22, SR_CTAID.Y ;  /* 0x00000000001679c3 */ /* 0x000fe20000002600 */
[----:B----4-:R-:W-:Y:S02]  /*0180*/  UISETP.EQ.U32.AND UP2, UPT, UR4, URZ, UPT ;  /* 0x000000ff0400728c */ /* 0x010fe4000bf42070 */
[----:B------:R-:W-:Y:S02]  /*0190*/  UISETP.NE.U32.AND UP6, UPT, UR4, URZ, UPT ;  /* 0x000000ff0400728c */ /* 0x000fe4000bfc5070 */
[----:B------:R-:W-:-:S02]  /*01a0*/  UISETP.NE.AND.EX UP5, UPT, UR7, URZ, UPT, UP1 ;  /* 0x000000ff0700728c */ /* 0x000fc4000bfa5310 */
[----:B------:R-:W-:Y:S01]  /*01b0*/  UISETP.NE.AND.EX UP4, UPT, UR7, URZ, UPT, UP0 ;  /* 0x000000ff0700728c */ /* 0x000fe2000bf85300 */
[----:B------:R-:W1:Y:S01]  /*01c0*/  S2UR UR4, SR_CgaCtaId ;  /* 0x00000000000479c3 */ /* 0x000e620000008800 */
[----:B------:R-:W2:Y:S01]  /*01d0*/  LDCU.64 UR6, c[0x0][0x470] ;  /* 0x00008e00ff0677ac */ /* 0x000ea20008000a00 */
[----:B-----5:R-:W-:Y:S02]  /*01e0*/  UISETP.NE.AND UP3, UPT, UR8, URZ, UPT ;  /* 0x000000ff0800728c */ /* 0x020fe4000bf65270 */
[----:B------:R-:W-:-:S04]  /*01f0*/  UISETP.NE.AND.EX UP6, UPT, UR5, URZ, UPT, UP6 ;  /* 0x000000ff0500728c */ /* 0x000fc8000bfc5360 */
[----:B------:R-:W4:Y:S01]  /*0200*/  S2UR UR24, SR_CTAID.Z ;  /* 0x00000000001879c3 */ /* 0x000f220000002700 */
[----:B------:R-:W-:Y:S01]  /*0210*/  UISETP.EQ.OR.EX UP0, UPT, UR5, URZ, !UP3, UP2 ;  /* 0x000000ff0500728c */ /* 0x000fe2000df02720 */
[----:B------:R-:W-:Y:S02]  /*0220*/  UMOV UR8, 0x400 ;  /* 0x0000040000087882 */ /* 0x000fe40000000000 */
[----:B------:R-:W-:Y:S01]  /*0230*/  UMOV UR5, 0x400 ;  /* 0x0000040000057882 */ /* 0x000fe20000000000 */
[----:B------:R-:W-:Y:S02]  /*0240*/  UP2UR UR30, UPR, URZ, 0x1 ;  /* 0x00000001ff1e7883 */ /* 0x000fe40008000000 */
[----:B------:R-:W-:Y:S01]  /*0250*/  UP2UR UR29, UPR, URZ, 0x8 ;  /* 0x00000008ff1d7883 */ /* 0x000fe20008000000 */
[----:B------:R-:W4:Y:S01]  /*0260*/  LDCU.64 UR32, c[0x0][0x460] ;  /* 0x00008c00ff2077ac */ /* 0x000f220008000a00 */
[----:B--2---:R-:W-:Y:S01]  /*0270*/  UISETP.NE.U32.AND UP0, UPT, UR6, URZ, UPT ;  /* 0x000000ff0600728c */ /* 0x004fe2000bf05070 */
[----:B------:R-:W2:Y:S01]  /*0280*/  LDCU UR23, c[0x0][0x438] ;  /* 0x00008700ff1777ac */ /* 0x000ea20008000800 */
[----:B------:R-:W2:Y:S01]  /*0290*/  @!UP4 LDCU UR26, c[0x0][0x434] ;  /* 0x00008680ff1ac7ac */ /* 0x000ea20008000800 */
[----:B---3--:R-:W-:-:S02]  /*02a0*/  ULEA UR28, UR28, UR8, 0x18 ;  /* 0x000000081c1c7291 */ /* 0x008fc4000f8ec0ff */
[----:B-1----:R-:W-:Y:S02]  /*02b0*/  ULEA UR4, UR4, UR5, 0x18 ;  /* 0x0000000504047291 */ /* 0x002fe4000f8ec0ff */
[----:B------:R-:W-:Y:S01]  /*02c0*/  UISETP.NE.AND.EX UP3, UPT, UR7, URZ, UPT, UP0 ;  /* 0x000000ff0700728c */ /* 0x000fe2000bf65300 */
[----:B------:R-:W-:Y:S01]  /*02d0*/  UMOV UR34, 0xffffd000 ;  /* 0xffffd00000227882 */ /* 0x000fe20000000000 */
[----:B------:R-:W-:Y:S01]  /*02e0*/  UMOV UR35, URZ ;  /* 0x000000ff00237c82 */ /* 0x000fe20008000000 */
[----:B------:R-:W-:-:S08]  /*02f0*/  UMOV UR36, URZ ;  /* 0x000000ff00247c82 */ /* 0x000fd00008000000 */
.L_x_644:
        /* <DEDUP_REMOVED lines=9> */
[----:B----4-:R-:W-:Y:S02]  /*0390*/  UIMAD.WIDE.U32 UR12, UR45, 0x4, UR32 ;  /* 0x000000042d0c78a5 */ /* 0x010fe4000f8e0020 */
[----:B-1----:R-:W-:Y:S01]  /*03a0*/  UISETP.NE.U32.AND UP0, UPT, UR8, URZ, UPT ;  /* 0x000000ff0800728c */ /* 0x002fe2000bf05070 */
[----:B------:R-:W-:Y:S02]  /*03b0*/  PLOP3.LUT P3, PT, PT, PT, UP2, 0x80, 0x8 ;  /* 0x000000000008781c */ /* 0x000fe40003f6f028 */
[----:B------:R-:W3:Y:S01]  /*03c0*/  @P1 LDG.E R3, desc[UR38][R2.64] ;  /* 0x0000002602031981 */ /* 0x000ee2000c1e1900 */
[----:B------:R-:W-:-:S06]  /*03d0*/  UISETP.NE.AND.EX UP0, UPT, UR9, URZ, UPT, UP0 ;  /* 0x000000ff0900728c */ /* 0x000fcc000bf05300 */
[----:B------:R-:W-:-:S05]  /*03e0*/  PLOP3.LUT P0, PT, PT, PT, UP0, 0x80, 0x8 ;  /* 0x000000000008781c */ /* 0x000fca0003f0f008 */
[----:B------:R-:W-:Y:S01]  /*03f0*/  @UP0 ULEA UR14, UP1, UR45, UR8, 0x2 ;  /* 0x000000082d0e0291 */ /* 0x000fe2000f8210ff */
[----:B--2---:R-:W-:Y:S01]  /*0400*/  IMAD.U32 R6, RZ, RZ, UR12 ;  /* 0x0000000cff067e24 */ /* 0x004fe2000f8e00ff */
[----:B------:R-:W1:Y:S02]  /*0410*/  @!UP0 LDCU UR5, c[0x0][0x43c] ;  /* 0x00008780ff0587ac */ /* 0x000e640008000800 */
[----:B------:R-:W-:Y:S02]  /*0420*/  @UP0 ULEA.HI.X UR15, UR45, UR9, URZ, 0x2, UP1 ;  /* 0x000000092d0f0291 */ /* 0x000fe400088f14ff */
[----:B------:R-:W-:Y:S01]  /*0430*/  IMAD.U32 R4, RZ, RZ, UR14 ;  /* 0x0000000eff047e24 */ /* 0x000fe2000f8e00ff */
[----:B------:R-:W4:Y:S01]  /*0440*/  @!UP0 LDCU.64 UR8, c[0x0][0x488] ;  /* 0x00009100ff0887ac */ /* 0x000f220008000a00 */
[----:B------:R-:W-:Y:S02]  /*0450*/  IMAD.U32 R7, RZ, RZ, UR13 ;  /* 0x0000000dff077e24 */ /* 0x000fe4000f8e00ff */
[----:B------:R-:W-:-:S03]  /*0460*/  IMAD.U32 R5, RZ, RZ, UR15 ;  /* 0x0000000fff057e24 */ /* 0x000fc6000f8e00ff */
[----:B-----5:R-:W5:Y:S04]  /*0470*/  @P2 LDG.E R2, desc[UR38][R6.64+0x4] ;  /* 0x0000042606022981 */ /* 0x020f68000c1e1900 */
[----:B------:R-:W2:Y:S01]  /*0480*/  @P0 LDG.E R0, desc[UR38][R4.64] ;  /* 0x0000002604000981 */ /* 0x000ea2000c1e1900 */
[----:B------:R-:W-:Y:S01]  /*0490*/  UMOV UR40, URZ ;  /* 0x000000ff00287c82 */ /* 0x000fe20008000000 */
[----:B----4-:R-:W-:-:S04]  /*04a0*/  @!UP0 UISETP.NE.U32.AND UP1, UPT, UR8, URZ, UPT ;  /* 0x000000ff0800828c */ /* 0x010fc8000bf25070 */
[----:B------:R-:W-:Y:S01]  /*04b0*/  @!UP0 UISETP.NE.AND.EX UP1, UPT, UR9, URZ, UPT, UP1 ;  /* 0x000000ff0900828c */ /* 0x000fe2000bf25310 */
[----:B------:R-:W-:Y:S01]  /*04c0*/  UMOV UR12, 0xffffffff ;  /* 0xffffffff000c7882 */ /* 0x000fe20000000000 */
[----:B------:R-:W-:Y:S02]  /*04d0*/  UMOV UR44, 0xffffffff ;  /* 0xffffffff002c7882 */ /* 0x000fe40000000000 */
[----:B-1----:R-:W-:Y:S01]  /*04e0*/  @!UP0 USEL UR8, UR5, URZ, UP1 ;  /* 0x000000ff05088287 */ /* 0x002fe20008800000 */
[----:B------:R1:W4:Y:S02]  /*04f0*/  @P4 LDG.E R4, desc[UR38][R6.64] ;  /* 0x0000002606044981 */ /* 0x000324000c1e1900 */
[----:B-1----:R-:W-:Y:S02]  /*0500*/  IMAD.U32 R6, RZ, RZ, UR42 ;  /* 0x0000002aff067e24 */ /* 0x002fe4000f8e00ff */
[----:B------:R-:W-:-:S05]  /*0510*/  IMAD.U32 R7, RZ, RZ, UR43 ;  /* 0x0000002bff077e24 */ /* 0x000fca000f8e00ff */
[----:B------:R-:W4:Y:S01]  /*0520*/  @!P3 LDG.E R6, desc[UR38][R6.64] ;  /* 0x000000260606b981 */ /* 0x000f22000c1e1900 */
[----:B------:R-:W-:Y:S01]  /*0530*/  USHF.L.U32 UR31, UR41, 0x7, URZ ;  /* 0x00000007291f7899 */ /* 0x000fe200080006ff */
[----:B---3--:R-:W-:Y:S02]  /*0540*/  @P1 R2UR UR40, R3 ;  /* 0x00000000032812ca */ /* 0x008fe400000e0000 */
[----:B-----5:R-:W-:Y:S02]  /*0550*/  @P2 R2UR UR5, R2 ;  /* 0x00000000020522ca */ /* 0x020fe400000e0000 */
[----:B--2---:R-:W-:-:S13]  /*0560*/  @P0 R2UR UR37, R0 ;  /* 0x00000000002502ca */ /* 0x004fda00000e0000 */
[----:B------:R-:W-:Y:S01]  /*0570*/  @UP0 UIADD3 UR37, UPT, UPT, UR37, -UR40, URZ ;  /* 0x8000002825250290 */ /* 0x000fe2000fffe0ff */
        /* <DEDUP_REMOVED lines=12> */
.L_x_586:
        /* <DEDUP_REMOVED lines=33> */
.L_x_588:
[----:B------:R-:W1:Y:S01]  /*0850*/  LDCU.64 UR16, c[0x0][0x3b8] ;  /* 0x00007700ff1077ac */ /* 0x000e620008000a00 */
[----:B------:R-:W-:-:S04]  /*0860*/  UIADD3 UR5, UPT, UPT, UR40, UR44, URZ ;  /* 0x0000002c28057290 */ /* 0x000fc8000fffe0ff */
[----:B-1----:R-:W-:Y:S02]  /*0870*/  UIMAD.WIDE.U32 UR54, UR5, UR16, URZ ;  /* 0x00000010053672a5 */ /* 0x002fe4000f8e00ff */
[----:B------:R-:W-:-:S04]  /*0880*/  UIMAD UR5, UR5, UR17, URZ ;  /* 0x00000011050572a4 */ /* 0x000fc8000f8e02ff */
[----:B------:R-:W-:-:S06]  /*0890*/  UIADD3 UR5, UPT, UPT, UR55, UR5, URZ ;  /* 0x0000000537057290 */ /* 0x000fcc000fffe0ff */
[----:B------:R-:W-:-:S07]  /*08a0*/  MOV R6, UR5 ;  /* 0x0000000500067c02 */ /* 0x000fce0008000f00 */
.L_x_589:
        /* <DEDUP_REMOVED lines=9> */
[----:B-1----:R-:W-:Y:S02]  /*0940*/  IMAD.MOV R3, RZ, RZ, -R9 ;  /* 0x000000ffff037224 */ /* 0x002fe400078e0a09 */
[----:B------:R-:W-:Y:S02]  /*0950*/  IMAD.MOV.U32 R8, RZ, RZ, RZ ;  /* 0x000000ffff087224 */ /* 0x000fe400078e00ff */
[----:B------:R-:W-:-:S04]  /*0960*/  IMAD R3, R3, R4, RZ ;  /* 0x0000000403037224 */ /* 0x000fc800078e02ff */
        /* <DEDUP_REMOVED lines=10> */
[----:B------:R-:W-:-:S04]  /*0a10*/  LOP3.LUT R2, R0, UR27, RZ, 0x3c, !PT ;  /* 0x0000001b00027c12 */ /* 0x000fc8000f8e3cff */
[----:B------:R-:W-:-:S07]  /*0a20*/  ISETP.GE.AND P0, PT, R2, RZ, PT ;  /* 0x000000ff0200720c */ /* 0x000fce0003f06270 */
[----:B------:R-:W-:-:S06]  /*0a30*/  @P2 VIADD R5, R5, 0x1 ;  /* 0x0000000105052836 */ /* 0x000fcc0000000000 */
        /* <DEDUP_REMOVED lines=17> */
.L_x_590:
[----:B------:R-:W1:Y:S01]  /*0b50*/  LDCU.64 UR14, c[0x0][0x3c0] ;  /* 0x00007800ff0e77ac */ /* 0x000e620008000a00 */
[----:B------:R-:W-:-:S04]  /*0b60*/  UIADD3 UR8, UPT, UPT, UR40, UR44, URZ ;  /* 0x0000002c28087290 */ /* 0x000fc8000fffe0ff */
[----:B-1----:R-:W-:Y:S02]  /*0b70*/  UIMAD.WIDE.U32 UR10, UR8, UR14, URZ ;  /* 0x0000000e080a72a5 */ /* 0x002fe4000f8e00ff */
[----:B------:R-:W-:-:S04]  /*0b80*/  UIMAD UR8, UR8, UR15, URZ ;  /* 0x0000000f080872a4 */ /* 0x000fc8000f8e02ff */
[----:B------:R-:W-:Y:S01]  /*0b90*/  UIADD3 UR8, UPT, UPT, UR11, UR8, URZ ;  /* 0x000000080b087290 */ /* 0x000fe2000fffe0ff */
[----:B------:R-:W-:-:S05]  /*0ba0*/  UMOV UR52, UR10 ;  /* 0x0000000a00347c82 */ /* 0x000fca0008000000 */
[----:B------:R-:W-:-:S07]  /*0bb0*/  MOV R7, UR8 ;  /* 0x0000000800077c02 */ /* 0x000fce0008000f00 */
.L_x_591:
        /* <DEDUP_REMOVED lines=27> */
.L_x_592:
[----:B------:R-:W-:Y:S02]  /*0d70*/  UIMAD.WIDE.U32 UR58, UR64, UR12, URZ ;  /* 0x0000000c403a72a5 */ /* 0x000fe4000f8e00ff */
[----:B------:R-:W-:-:S04]  /*0d80*/  UIMAD UR8, UR65, UR12, URZ ;  /* 0x0000000c410872a4 */ /* 0x000fc8000f8e02ff */
[----:B------:R-:W-:Y:S02]  /*0d90*/  UIADD3 UR8, UPT, UPT, UR59, UR8, URZ ;  /* 0x000000083b087290 */ /* 0x000fe4000fffe0ff */
.L_x_593:
        /* <DEDUP_REMOVED lines=20> */
.L_x_594:
[----:B------:R-:W1:Y:S01]  /*0ee0*/  LDCU UR60, c[0x0][0x434] ;  /* 0x00008680ff3c77ac */ /* 0x000e620008000800 */
[----:B------:R-:W-:-:S04]  /*0ef0*/  UIMAD UR10, UR45, UR62, UR27 ;  /* 0x0000003e2d0a72a4 */ /* 0x000fc8000f8e021b */
[----:B-1----:R-:W-:Y:S02]  /*0f00*/  UIMAD UR60, UR10, UR60, URZ ;  /* 0x0000003c0a3c72a4 */ /* 0x002fe4000f8e02ff */
.L_x_595:
        /* <DEDUP_REMOVED lines=11> */
.L_x_596:
[----:B------:R-:W1:Y:S01]  /*0fc0*/  LDCU UR59, c[0x0][0x444] ;  /* 0x00008880ff3b77ac */ /* 0x000e620008000800 */
[----:B------:R-:W-:-:S04]  /*0fd0*/  UIMAD UR10, UR45, UR62, UR27 ;  /* 0x0000003e2d0a72a4 */ /* 0x000fc8000f8e021b */
[----:B-1----:R-:W-:-:S12]  /*0fe0*/  UIMAD UR59, UR10, UR59, URZ ;  /* 0x0000003b0a3b72a4 */ /* 0x002fd8000f8e02ff */
.L_x_597:
        /* <DEDUP_REMOVED lines=20> */
[----:B-1----:R-:W-:Y:S01]  /*1130*/  IMAD.SHL.U32 R3, R0, 0x8, RZ ;  /* 0x0000000800037824 */ /* 0x002fe200078e00ff */
[----:B------:R-:W-:Y:S01]  /*1140*/  USHF.R.S32.HI UR49, URZ, 0x6, UR8 ;  /* 0x00000006ff317899 */ /* 0x000fe20008011408 */
[----:B-----5:R-:W-:Y:S01]  /*1150*/  IMAD.U32 R12, RZ, RZ, UR18 ;  /* 0x00000012ff0c7e24 */ /* 0x020fe2000f8e00ff */
[----:B------:R-:W-:Y:S01]  /*1160*/  UIMAD UR64, UR20, UR13, UR64 ;  /* 0x0000000d144072a4 */ /* 0x000fe2000f8e0240 */
[----:B------:R-:W-:Y:S01]  /*1170*/  MOV R18, UR19 ;  /* 0x0000001300127c02 */ /* 0x000fe20008000f00 */
[----:B------:R-:W1:Y:S01]  /*1180*/  LDCU.64 UR18, c[0x0][0x550] ;  /* 0x0000aa00ff1277ac */ /* 0x000e620008000a00 */
[----:B------:R-:W-:-:S02]  /*1190*/  LOP3.LUT R16, R3, 0x18, RZ, 0xc0, !PT ;  /* 0x0000001803107812 */ /* 0x000fc400078ec0ff */
[----:B------:R-:W2:Y:S01]  /*11a0*/  LDCU.128 UR8, c[0x0][0x590] ;  /* 0x0000b200ff0877ac */ /* 0x000ea20008000c00 */
[----:B------:R-:W-:Y:S01]  /*11b0*/  IMAD.U32 R2, RZ, RZ, UR64 ;  /* 0x00000040ff027e24 */ /* 0x000fe2000f8e00ff */
[----:B------:R-:W-:Y:S01]  /*11c0*/  IADD3 R14, P0, PT, R16, UR66, RZ ;  /* 0x00000042100e7c10 */ /* 0x000fe2000ff1e0ff */
[----:B------:R-:W-:Y:S01]  /*11d0*/  IMAD.WIDE.U32 R10, R10, UR20, R16 ;  /* 0x000000140a0a7c25 */ /* 0x000fe2000f8e0010 */
[----:B------:R-:W-:Y:S02]  /*11e0*/  UISETP.LT.AND UP0, UPT, URZ, UR49, UPT ;  /* 0x00000031ff00728c */ /* 0x000fe4000bf01270 */
[----:B------:R-:W-:Y:S01]  /*11f0*/  IADD3.X R15, PT, PT, RZ, UR63, RZ, P0, !PT ;  /* 0x0000003fff0f7c10 */ /* 0x000fe200087fe4ff */
[----:B------:R-:W4:Y:S01]  /*1200*/  LDCU.64 UR62, c[0x0][0x5e8] ;  /* 0x0000bd00ff3e77ac */ /* 0x000f220008000a00 */
[----:B------:R-:W-:Y:S01]  /*1210*/  IADD3 R10, P1, PT, R10, UR56, RZ ;  /* 0x000000380a0a7c10 */ /* 0x000fe2000ff3e0ff */
[----:B------:R-:W-:-:S03]  /*1220*/  USEL UR49, URZ, UR49, !UP0 ;  /* 0x00000031ff317287 */ /* 0x000fc6000c000000 */
[----:B------:R-:W-:Y:S01]  /*1230*/  IADD3.X R11, PT, PT, R11, UR21, R2, P1, !PT ;  /* 0x000000150b0b7c10 */ /* 0x000fe20008ffe402 */
[----:B------:R-:W5:Y:S01]  /*1240*/  LDCU.64 UR64, c[0x0][0x420] ;  /* 0x00008400ff4077ac */ /* 0x000f620008000a00 */
[----:B------:R-:W-:Y:S01]  /*1250*/  LOP3.LUT R2, R0, 0x1f, RZ, 0xc0, !PT ;  /* 0x0000001f00027812 */ /* 0x000fe200078ec0ff */
[----:B------:R-:W-:Y:S01]  /*1260*/  IMAD.WIDE.U32 R12, R12, UR27, R10 ;  /* 0x0000001b0c0c7c25 */ /* 0x000fe2000f8e000a */
[----:B--2---:R-:W-:Y:S01]  /*1270*/  UIMAD UR53, UR53, UR8, URZ ;  /* 0x00000008353572a4 */ /* 0x004fe2000f8e02ff */
[----:B------:R-:W-:Y:S01]  /*1280*/  SHF.R.U32.HI R10, RZ, 0x5, R0 ;  /* 0x00000005ff0a7819 */ /* 0x000fe20000011600 */
[----:B------:R-:W-:Y:S01]  /*1290*/  UISETP.GT.AND UP0, UPT, UR47, UR49, UPT ;  /* 0x000000312f00728c */ /* 0x000fe2000bf04270 */
[----:B------:R-:W-:Y:S02]  /*12a0*/  IMAD.U32 R20, RZ, RZ, UR8 ;  /* 0x00000008ff147e24 */ /* 0x000fe4000f8e00ff */
[----:B------:R-:W-:Y:S01]  /*12b0*/  IMAD R19, R18, UR27, R13 ;  /* 0x0000001b12137c24 */ /* 0x000fe2000f8e020d */
[----:B------:R-:W-:Y:S01]  /*12c0*/  MOV R18, R12 ;  /* 0x0000000c00127202 */ /* 0x000fe20000000f00 */
[----:B------:R-:W-:Y:S01]  /*12d0*/  IMAD.WIDE.U32 R20, R20, UR20, R14 ;  /* 0x0000001414147c25 */ /* 0x000fe2000f8e000e */
[----:B------:R-:W-:Y:S01]  /*12e0*/  UIMAD UR20, UR20, UR9, UR53 ;  /* 0x00000009141472a4 */ /* 0x000fe2000f8e0235 */
[----:B------:R-:W-:Y:S01]  /*12f0*/  SHF.R.U32.HI R12, RZ, 0x2, R0 ;  /* 0x00000002ff0c7819 */ /* 0x000fe20000011600 */
[----:B------:R-:W-:Y:S01]  /*1300*/  USHF.L.U32 UR53, UR51, 0x6, URZ ;  /* 0x0000000633357899 */ /* 0x000fe200080006ff */
[----:B------:R-:W-:Y:S01]  /*1310*/  IMAD R2, R10, UR51, R2 ;  /* 0x000000330a027c24 */ /* 0x000fe2000f8e0202 */
[----:B----4-:R-:W-:Y:S01]  /*1320*/  UIMAD.WIDE UR62, UR59, 0x4, UR62 ;  /* 0x000000043b3e78a5 */ /* 0x010fe2000f8e023e */
[----:B------:R-:W-:Y:S01]  /*1330*/  IMAD.U32 R14, RZ, RZ, UR10 ;  /* 0x0000000aff0e7e24 */ /* 0x000fe2000f8e00ff */
[----:B------:R-:W-:Y:S01]  /*1340*/  LOP3.LUT R13, R16, 0x40, RZ, 0xfc, !PT ;  /* 0x00000040100d7812 */ /* 0x000fe200078efcff */
[----:B------:R-:W-:Y:S01]  /*1350*/  VIADD R11, R21, UR20 ;  /* 0x00000014150b7c36 */ /* 0x000fe20008000000 */
[----:B-----5:R-:W-:Y:S01]  /*1360*/  UIMAD.WIDE UR64, UR60, 0x4, UR64 ;  /* 0x000000043c4078a5 */ /* 0x020fe2000f8e0240 */
[----:B------:R-:W-:-:S02]  /*1370*/  IMAD.MOV.U32 R10, RZ, RZ, R20 ;  /* 0x000000ffff0a7224 */ /* 0x000fc400078e0014 */
[----:B------:R-:W2:Y:S01]  /*1380*/  LDCU.64 UR20, c[0x0][0x380] ;  /* 0x00007000ff1477ac */ /* 0x000ea20008000a00 */
[----:B------:R-:W-:-:S04]  /*1390*/  IMAD.WIDE.U32 R18, R12, UR12, R18 ;  /* 0x0000000c0c127c25 */ /* 0x000fc8000f8e0012 */
[----:B------:R-:W-:-:S04]  /*13a0*/  IMAD.WIDE.U32 R14, R14, UR27, R10 ;  /* 0x0000001b0e0e7c25 */ /* 0x000fc8000f8e000a */
[----:B---3--:R-:W-:-:S04]  /*13b0*/  IMAD.WIDE.U32 R10, R8, UR25, RZ ;  /* 0x00000019080a7c25 */ /* 0x008fc8000f8e00ff */
[----:B------:R-:W-:Y:S01]  /*13c0*/  IMAD.U32 R8, RZ, RZ, UR11 ;  /* 0x0000000bff087e24 */ /* 0x000fe2000f8e00ff */
[----:B------:R-:W3:Y:S01]  /*13d0*/  LDCU.64 UR10, c[0x0][0x570] ;  /* 0x0000ae00ff0a77ac */ /* 0x000ee20008000a00 */
[----:B------:R-:W-:Y:S01]  /*13e0*/  SEL R10, R10, RZ, P3 ;  /* 0x000000ff0a0a7207 */ /* 0x000fe20001800000 */
[----:B------:R-:W-:Y:S01]  /*13f0*/  IMAD R9, R9, UR25, R11 ;  /* 0x0000001909097c24 */ /* 0x000fe2000f8e020b */
[----:B------:R-:W-:Y:S01]  /*1400*/  IADD3 R11, PT, PT, R12, 0x40, RZ ;  /* 0x000000400c0b7810 */ /* 0x000fe20007ffe0ff */
[----:B------:R-:W-:Y:S01]  /*1410*/  IMAD R15, R8, UR27, R15 ;  /* 0x0000001b080f7c24 */ /* 0x000fe2000f8e020f */
[----:B------:R-:W-:Y:S02]  /*1420*/  IADD3 R10, P1, P0, R2, UR58, R10 ;  /* 0x0000003a020a7c10 */ /* 0x000fe4000f83e00a */
[----:B------:R-:W-:Y:S01]  /*1430*/  SHF.R.S32.HI R2, RZ, 0x1f, R2 ;  /* 0x0000001fff027819 */ /* 0x000fe20000011402 */
[----:B------:R-:W-:Y:S01]  /*1440*/  IMAD.WIDE.U32 R14, R12, UR8, R14 ;  /* 0x000000080c0e7c25 */ /* 0x000fe2000f8e000e */
[----:B------:R-:W-:-:S02]  /*1450*/  SEL R9, R9, RZ, P3 ;  /* 0x000000ff09097207 */ /* 0x000fc40001800000 */
[----:B--2---:R-:W-:Y:S01]  /*1460*/  LEA R204, P2, R18, UR20, 0x1 ;  /* 0x0000001412cc7c11 */ /* 0x004fe2000f8408ff */
[----:B------:R-:W-:Y:S01]  /*1470*/  IMAD R8, R12, UR9, R15 ;  /* 0x000000090c087c24 */ /* 0x000fe2000f8e020f */
[----:B------:R-:W-:Y:S01]  /*1480*/  IADD3.X R2, PT, PT, R2, UR57, R9, P1, P0 ;  /* 0x0000003902027c10 */ /* 0x000fe20008fe0409 */
[----:B------:R-:W-:Y:S01]  /*1490*/  IMAD.U32 R9, RZ, RZ, UR53 ;  /* 0x00000035ff097e24 */ /* 0x000fe2000f8e00ff */
[----:B------:R-:W-:Y:S02]  /*14a0*/  IADD3 R10, P0, PT, R10, UR53, RZ ;  /* 0x000000350a0a7c10 */ /* 0x000fe4000ff1e0ff */
[----:B-1----:R-:W-:Y:S02]  /*14b0*/  LEA R200, P1, R14, UR18, 0x1 ;  /* 0x000000120ec87c11 */ /* 0x002fe4000f8208ff */
[----:B------:R-:W-:Y:S01]  /*14c0*/  LEA.HI.X.SX32 R9, R9, R2, 0x1, P0 ;  /* 0x0000000209097211 */ /* 0x000fe200000f0eff */
[----:B------:R-:W-:Y:S01]  /*14d0*/  IMAD R2, R12, UR13, R19 ;  /* 0x0000000d0c027c24 */ /* 0x000fe2000f8e0213 */
[----:B---3--:R-:W-:Y:S01]  /*14e0*/  LEA R188, P0, R10, UR10, 0x2 ;  /* 0x0000000a0abc7c11 */ /* 0x008fe2000f8010ff */
[----:B------:R-:W-:Y:S01]  /*14f0*/  UMOV UR10, UR62 ;  /* 0x0000003e000a7c82 */ /* 0x000fe20008000000 */
[----:B------:R-:W-:-:S02]  /*1500*/  LEA.HI.X R201, R14, UR19, R8, 0x1, P1 ;  /* 0x000000130ec97c11 */ /* 0x000fc400088f0c08 */
[----:B------:R-:W-:Y:S01]  /*1510*/  LEA.HI.X R189, R10, UR11, R9, 0x2, P0 ;  /* 0x0000000b0abd7c11 */ /* 0x000fe200080f1409 */
[----:B------:R-:W-:Y:S01]  /*1520*/  UMOV UR11, UR63 ;  /* 0x0000003f000b7c82 */ /* 0x000fe20008000000 */
[----:B------:R-:W-:Y:S02]  /*1530*/  IADD3 R9, P0, PT, R12, 0x40, RZ ;  /* 0x000000400c097810 */ /* 0x000fe40007f1e0ff */
[----:B------:R-:W-:Y:S02]  /*1540*/  LEA.HI.X R205, R18, UR21, R2, 0x1, P2 ;  /* 0x0000001512cd7c11 */ /* 0x000fe400090f0c02 */
[----:B------:R-:W-:Y:S01]  /*1550*/  LOP3.LUT R14, R16, 0x20, RZ, 0xfc, !PT ;  /* 0x00000020100e7812 */ /* 0x000fe200078efcff */
[----:B------:R-:W-:Y:S01]  /*1560*/  IMAD.X R8, RZ, RZ, RZ, P0 ;  /* 0x000000ffff087224 */ /* 0x000fe200000e06ff */
[----:B------:R-:W-:Y:S07]  /*1570*/  BRA.U UP0, `(.L_x_598) ;  /* 0x0000000900147547 */ /* 0x000fee000b800000 */
        /* <DEDUP_REMOVED lines=13> */
.L_x_599:
[----:B------:R-:W1:Y:S01]  /*1650*/  LDCU.64 UR12, c[0x0][0x5c0] ;  /* 0x0000b800ff0c77ac */ /* 0x000e620008000a00 */
[----:B------:R-:W-:-:S04]  /*1660*/  UIADD3 UR8, UPT, UPT, UR40, UR44, URZ ;  /* 0x0000002c28087290 */ /* 0x000fc8000fffe0ff */
[----:B-1----:R-:W-:Y:S02]  /*1670*/  UIMAD.WIDE.U32 UR16, UR8, UR12, URZ ;  /* 0x0000000c081072a5 */ /* 0x002fe4000f8e00ff */
[----:B------:R-:W-:-:S04]  /*1680*/  UIMAD UR8, UR8, UR13, URZ ;  /* 0x0000000d080872a4 */ /* 0x000fc8000f8e02ff */
[----:B------:R-:W-:-:S06]  /*1690*/  UIADD3 UR8, UPT, UPT, UR17, UR8, URZ ;  /* 0x0000000811087290 */ /* 0x000fcc000fffe0ff */
[----:B------:R-:W-:Y:S02]  /*16a0*/  MOV R2, UR8 ;  /* 0x0000000800027c02 */ /* 0x000fe40008000f00 */
.L_x_600:
        /* <DEDUP_REMOVED lines=13> */
.L_x_601:
[----:B------:R-:W1:Y:S01]  /*1780*/  LDCU.64 UR10, c[0x0][0x5c8] ;  /* 0x0000b900ff0a77ac */ /* 0x000e620008000a00 */
[----:B------:R-:W-:-:S04]  /*1790*/  UIADD3 UR40, UPT, UPT, UR40, UR44, URZ ;  /* 0x0000002c28287290 */ /* 0x000fc8000fffe0ff */
[----:B-1----:R-:W-:Y:S02]  /*17a0*/  UIMAD.WIDE.U32 UR14, UR40, UR10, URZ ;  /* 0x0000000a280e72a5 */ /* 0x002fe4000f8e00ff */
[----:B------:R-:W-:-:S04]  /*17b0*/  UIMAD UR40, UR40, UR11, URZ ;  /* 0x0000000b282872a4 */ /* 0x000fc8000f8e02ff */
[----:B------:R-:W-:-:S06]  /*17c0*/  UIADD3 UR40, UPT, UPT, UR15, UR40, URZ ;  /* 0x000000280f287290 */ /* 0x000fcc000fffe0ff */
[----:B------:R-:W-:-:S07]  /*17d0*/  MOV R0, UR40 ;  /* 0x0000002800007c02 */ /* 0x000fce0008000f00 */
.L_x_602:
        /* <DEDUP_REMOVED lines=30> */
.L_x_604:
[----:B------:R-:W-:Y:S05]  /*19c0*/  BSYNC.RECONVERGENT B0 ;  /* 0x0000000000007941 */ /* 0x000fea0003800200 */
.L_x_603:
        /* <DEDUP_REMOVED lines=17> */
.L_x_606:
[----:B------:R-:W-:Y:S05]  /*1ae0*/  BSYNC.RECONVERGENT B0 ;  /* 0x0000000000007941 */ /* 0x000fea0003800200 */
.L_x_605:
[----:B------:R-:W3:Y:S01]  /*1af0*/  LDCU.64 UR8, c[0x0][0x5e0] ;  /* 0x0000bc00ff0877ac */ /* 0x000ee20008000a00 */
[----:B--2---:R-:W-:Y:S01]  /*1b00*/  MOV R2, UR10 ;  /* 0x0000000a00027c02 */ /* 0x004fe20008000f00 */
        /* <DEDUP_REMOVED lines=11> */
[----:B------:R-:W2:Y:S01]  /*1bc0*/  LDCU UR5, c[0x0][0x440] ;  /* 0x00008800ff0577ac */ /* 0x000ea20008000800 */
[----:B------:R-:W-:Y:S02]  /*1bd0*/  IMAD.MOV.U32 R4, RZ, RZ, R2 ;  /* 0x000000ffff047224 */ /* 0x000fe400078e0002 */
[----:B------:R-:W-:Y:S01]  /*1be0*/  IMAD.MOV.U32 R5, RZ, RZ, R0 ;  /* 0x000000ffff057224 */ /* 0x000fe200078e0000 */
[----:B------:R-:W1:Y:S01]  /*1bf0*/  LDCU.64 UR8, c[0x0][0x568] ;  /* 0x0000ad00ff0877ac */ /* 0x000e620008000a00 */
[----:B------:R-:W-:-:S04]  /*1c00*/  IMAD.WIDE.U32 R4, R12, UR10, R4 ;  /* 0x0000000a0c047c25 */ /* 0x000fc8000f8e0004 */
[----:B------:R-:W-:Y:S01]  /*1c10*/  IMAD R12, R12, UR11, R5 ;  /* 0x0000000b0c0c7c24 */ /* 0x000fe2000f8e0205 */
        /* <DEDUP_REMOVED lines=8> */
.L_x_608:
[----:B------:R-:W-:Y:S05]  /*1ca0*/  BSYNC.RECONVERGENT B0 ;  /* 0x0000000000007941 */ /* 0x000fea0003800200 */
.L_x_607:
        /* <DEDUP_REMOVED lines=18> */
.L_x_598:
[----:B------:R-:W-:Y:S01]  /*1dd0*/  ULOP3.LUT UR8, UR55, 0x80000001, URZ, 0xc0, !UPT ;  /* 0x8000000137087892 */ /* 0x000fe2000f8ec0ff */
[----:B------:R-:W-:Y:S01]  /*1de0*/  LOP3.LUT R2, R3, 0xd8, RZ, 0xc0, !PT ;  /* 0x000000d803027812 */ /* 0x000fe200078ec0ff */
[----:B------:R-:W-:Y:S01]  /*1df0*/  UIMAD UR55, UR55, -0x40, UR48 ;  /* 0xffffffc0373778a4 */ /* 0x000fe2000f8e0230 */
[----:B------:R-:W-:Y:S01]  /*1e00*/  @P3 BAR.SYNC.DEFER_BLOCKING 0x0 ;  /* 0x0000000000003b1d */ /* 0x000fe20000010000 */
[----:B------:R-:W-:Y:S01]  /*1e10*/  UISETP.NE.AND UP0, UPT, UR8, 0x1, UPT ;  /* 0x000000010800788c */ /* 0x000fe2000bf05270 */
[----:B------:R-:W-:-:S03]  /*1e20*/  LOP3.LUT R2, R2, 0x18, R0, 0x78, !PT ;  /* 0x0000001802027812 */ /* 0x000fc600078e7800 */
[----:B------:R-:W-:Y:S01]  /*1e30*/  ISETP.GE.AND P2, PT, R12, UR55, PT ;  /* 0x000000370c007c0c */ /* 0x000fe2000bf46270 */
[----:B------:R-:W-:Y:S01]  /*1e40*/  USEL UR12, URZ, 0x3000, UP0 ;  /* 0x00003000ff0c7887 */ /* 0x000fe20008000000 */
[----:B------:R-:W-:Y:S01]  /*1e50*/  LOP3.LUT R2, R2, 0x1f20, R3, 0xf8, !PT ;  /* 0x00001f2002027812 */ /* 0x000fe200078ef803 */
[----:B------:R-:W-:Y:S03]  /*1e60*/  BSSY.RECONVERGENT B0, `(.L_x_610) ;  /* 0x000001c000007945 */ /* 0x000fe60003800200 */
[----:B------:R-:W-:-:S07]  /*1e70*/  LEA R10, R2, UR28, 0x1 ;  /* 0x0000001c020a7c11 */ /* 0x000fce000f8e08ff */
[----:B------:R-:W-:Y:S05]  /*1e80*/  @P2 BRA `(.L_x_611) ;  /* 0x0000000000582947 */ /* 0x000fea0003800000 */
        /* <DEDUP_REMOVED lines=20> */
.L_x_612:
[----:B------:R2:W-:Y:S01]  /*1fd0*/  STS.128 [R10+0x8000], RZ ;  /* 0x008000ff0a007388 */ /* 0x0005e20000000c00 */
[----:B------:R-:W-:Y:S05]  /*1fe0*/  BRA `(.L_x_613) ;  /* 0x00000000000c7947 */ /* 0x000fea0003800000 */
.L_x_611:
[----:B------:R1:W-:Y:S04]  /*1ff0*/  STS.128 [R10+0x6000], RZ ;  /* 0x006000ff0a007388 */ /* 0x0003e80000000c00 */
[----:B------:R1:W-:Y:S04]  /*2000*/  STS.128 [R10+0x7000], RZ ;  /* 0x007000ff0a007388 */ /* 0x0003e80000000c00 */
[----:B------:R1:W-:Y:S02]  /*2010*/  STS.128 [R10+0x8000], RZ ;  /* 0x008000ff0a007388 */ /* 0x0003e40000000c00 */
.L_x_613:
[----:B------:R-:W-:Y:S05]  /*2020*/  BSYNC.RECONVERGENT B0 ;  /* 0x0000000000007941 */ /* 0x000fea0003800200 */
.L_x_610:
[----:B------:R-:W-:Y:S01]  /*2030*/  BSSY.RECONVERGENT B0, `(.L_x_614) ;  /* 0x000001c000007945 */ /* 0x000fe20003800200 */
[----:B------:R-:W-:-:S03]  /*2040*/  IADD3 R187, PT, PT, R10, UR12, RZ ;  /* 0x0000000c0abb7c10 */ /* 0x000fc6000fffe0ff */
        /* <DEDUP_REMOVED lines=21> */
.L_x_616:
[----:B------:R1:W-:Y:S01]  /*21a0*/  STS.128 [R187+0x2000], RZ ;  /* 0x002000ffbb007388 */ /* 0x0003e20000000c00 */
[----:B------:R-:W-:Y:S05]  /*21b0*/  BRA `(.L_x_617) ;  /* 0x00000000000c7947 */ /* 0x000fea0003800000 */
.L_x_615:
[----:B------:R4:W-:Y:S04]  /*21c0*/  STS.128 [R187], RZ ;  /* 0x000000ffbb007388 */ /* 0x0009e80000000c00 */
[----:B------:R4:W-:Y:S04]  /*21d0*/  STS.128 [R187+0x1000], RZ ;  /* 0x001000ffbb007388 */ /* 0x0009e80000000c00 */
[----:B------:R4:W-:Y:S02]  /*21e0*/  STS.128 [R187+0x2000], RZ ;  /* 0x002000ffbb007388 */ /* 0x0009e40000000c00 */
.L_x_617:
[----:B------:R-:W-:Y:S05]  /*21f0*/  BSYNC.RECONVERGENT B0 ;  /* 0x0000000000007941 */ /* 0x000fea0003800200 */
.L_x_614:
[----:B------:R-:W-:Y:S01]  /*2200*/  SHF.R.U32.HI R2, RZ, 0x1, R0 ;  /* 0x00000001ff027819 */ /* 0x000fe20000011600 */
[----:B------:R-:W2:Y:S01]  /*2210*/  LDCU.64 UR8, c[0x0][0x3d0] ;  /* 0x00007a00ff0877ac */ /* 0x000ea20008000a00 */
[----:B------:R-:W-:Y:S01]  /*2220*/  MOV R185, 0x7f800000 ;  /* 0x7f80000000b97802 */ /* 0x000fe20000000f00 */
[----:B------:R-:W-:Y:S01]  /*2230*/  IMAD.MOV.U32 R184, RZ, RZ, 0x7f800000 ;  /* 0x7f800000ffb87424 */ /* 0x000fe200078e00ff */
[----:B------:R-:W-:Y:S01]  /*2240*/  LOP3.LUT R186, R2, 0x10, RZ, 0xc0, !PT ;  /* 0x0000001002ba7812 */ /* 0x000fe200078ec0ff */
[----:B------:R-:W-:Y:S01]  /*2250*/  IMAD.MOV.U32 R183, RZ, RZ, 0x7f800000 ;  /* 0x7f800000ffb77424 */ /* 0x000fe200078e00ff */
[----:B------:R-:W-:Y:S02]  /*2260*/  MOV R182, 0x7f800000 ;  /* 0x7f80000000b67802 */ /* 0x000fe40000000f00 */
[----:B------:R-:W-:-:S04]  /*2270*/  LOP3.LUT R186, R186, 0x7, R12, 0xf8, !PT ;  /* 0x00000007baba7812 */ /* 0x000fc800078ef80c */
[C---:B------:R-:W-:Y:S01]  /*2280*/  LOP3.LUT R15, R186.reuse, 0x20, RZ, 0xfc, !PT ;  /* 0x00000020ba0f7812 */ /* 0x040fe200078efcff */
        /* <DEDUP_REMOVED lines=8> */
[----:B------:R-:W-:-:S03]  /*2310*/  UIADD3 UR13, UPT, UPT, -UR31, UR37, URZ ;  /* 0x000000251f0d7290 */ /* 0x000fc6000fffe1ff */
[----:B------:R-:W-:Y:S01]  /*2320*/  IMAD.U32 R3, RZ, RZ, UR16 ;  /* 0x00000010ff037e24 */ /* 0x000fe2000f8e00ff */
        /* <DEDUP_REMOVED lines=10> */
[----:B------:R-:W-:-:S03]  /*23d0*/  IADD3 R18, P0, PT, R18, UR54, RZ ;  /* 0x0000003612127c10 */ /* 0x000fc6000ff1e0ff */
[----:B------:R-:W-:Y:S01]  /*23e0*/  IMAD R3, R5, UR9, R3 ;  /* 0x0000000905037c24 */ /* 0x000fe2000f8e0203 */
[----:B------:R-:W-:-:S03]  /*23f0*/  IADD3.X R19, PT, PT, R6, UR18, R19, P0, !PT ;  /* 0x0000001206137c10 */ /* 0x000fc600087fe413 */
[----:B------:R-:W-:-:S05]  /*2400*/  IMAD.WIDE.U32 R18, R5, UR8, R18 ;  /* 0x0000000805127c25 */ /* 0x000fca000f8e0012 */
        /* <DEDUP_REMOVED lines=29> */
.L_x_620:
[----:B------:R3:W-:Y:S01]  /*25e0*/  STS.128 [R10+0xd000], RZ ;  /* 0x00d000ff0a007388 */ /* 0x0007e20000000c00 */
[----:B------:R-:W-:Y:S05]  /*25f0*/  BRA `(.L_x_621) ;  /* 0x00000000000c7947 */ /* 0x000fea0003800000 */
.L_x_619:
[----:B------:R2:W-:Y:S04]  /*2600*/  STS.128 [R10+0x9000], RZ ;  /* 0x009000ff0a007388 */ /* 0x0005e80000000c00 */
[----:B------:R2:W-:Y:S04]  /*2610*/  STS.128 [R10+0xb000], RZ ;  /* 0x00b000ff0a007388 */ /* 0x0005e80000000c00 */
[----:B------:R2:W-:Y:S02]  /*2620*/  STS.128 [R10+0xd000], RZ ;  /* 0x00d000ff0a007388 */ /* 0x0005e40000000c00 */
.L_x_621:
[----:B------:R-:W-:Y:S05]  /*2630*/  BSYNC.RECONVERGENT B0 ;  /* 0x0000000000007941 */ /* 0x000fea0003800200 */
.L_x_618:
[----:B------:R-:W-:Y:S01]  /*2640*/  ISETP.GE.AND P3, PT, R11, UR13, PT ;  /* 0x0000000d0b007c0c */ /* 0x000fe2000bf66270 */
[----:B------:R-:W-:-:S12]  /*2650*/  BSSY.RECONVERGENT B0, `(.L_x_622) ;  /* 0x0000022000007945 */ /* 0x000fd80003800200 */
[----:B------:R1:W-:Y:S04]  /*2660*/  @P3 STS.128 [R10+0xa000], RZ ;  /* 0x00a000ff0a003388 */ /* 0x0003e80000000c00 */
[----:B------:R1:W-:Y:S04]  /*2670*/  @P3 STS.128 [R10+0xc000], RZ ;  /* 0x00c000ff0a003388 */ /* 0x0003e80000000c00 */
[----:B------:R1:W-:Y:S01]  /*2680*/  @P3 STS.128 [R10+0xe000], RZ ;  /* 0x00e000ff0a003388 */ /* 0x0003e20000000c00 */
        /* <DEDUP_REMOVED lines=29> */
.L_x_624:
[----:B------:R3:W-:Y:S02]  /*2860*/  STS.128 [R10+0xe000], RZ ;  /* 0x00e000ff0a007388 */ /* 0x0007e40000000c00 */
.L_x_623:
[----:B------:R-:W-:Y:S05]  /*2870*/  BSYNC.RECONVERGENT B0 ;  /* 0x0000000000007941 */ /* 0x000fea0003800200 */
.L_x_622:
[----:B------:R-:W2:Y:S01]  /*2880*/  LDCU.64 UR8, c[0x0][0x3d8] ;  /* 0x00007b00ff0877ac */ /* 0x000ea20008000a00 */
[----:B------:R-:W-:Y:S01]  /*2890*/  MOV R3, UR14 ;  /* 0x0000000e00037c02 */ /* 0x000fe20008000f00 */
[----:B------:R-:W-:Y:S01]  /*28a0*/  BSSY.RECONVERGENT B0, `(.L_x_625) ;  /* 0x000002b000007945 */ /* 0x000fe20003800200 */
[----:B------:R-:W-:-:S03]  /*28b0*/  UIMAD UR5, UR5, UR14, URZ ;  /* 0x0000000e050572a4 */ /* 0x000fc6000f8e02ff */
[----:B------:R-:W-:Y:S01]  /*28c0*/  IMAD.WIDE.U32 R18, R3, UR31, R16 ;  /* 0x0000001f03127c25 */ /* 0x000fe2000f8e0010 */
[----:B------:R-:W-:Y:S02]  /*28d0*/  UIMAD UR5, UR31, UR15, UR5 ;  /* 0x0000000f1f0572a4 */ /* 0x000fe4000f8e0205 */
[----:B------:R-:W-:-:S04]  /*28e0*/  IADD3 R6, P0, PT, R18, UR52, RZ ;  /* 0x0000003412067c10 */ /* 0x000fc8000ff1e0ff */
[----:B------:R-:W-:Y:S01]  /*28f0*/  IADD3.X R7, PT, PT, R7, UR5, R19, P0, !PT ;  /* 0x0000000507077c10 */ /* 0x000fe200087fe413 */
[----:B--2---:R-:W-:Y:S02]  /*2900*/  IMAD R4, R4, UR8, RZ ;  /* 0x0000000804047c24 */ /* 0x004fe4000f8e02ff */
        /* <DEDUP_REMOVED lines=31> */
.L_x_627:
[----:B------:R3:W-:Y:S01]  /*2b00*/  STS.128 [R10+0x13000], RZ ;  /* 0x013000ff0a007388 */ /* 0x0007e20000000c00 */
[----:B------:R-:W-:Y:S05]  /*2b10*/  BRA `(.L_x_628) ;  /* 0x00000000000c7947 */ /* 0x000fea0003800000 */
.L_x_626:
[----:B------:R2:W-:Y:S04]  /*2b20*/  STS.128 [R10+0xf000], RZ ;  /* 0x00f000ff0a007388 */ /* 0x0005e80000000c00 */
[----:B------:R2:W-:Y:S04]  /*2b30*/  STS.128 [R10+0x11000], RZ ;  /* 0x011000ff0a007388 */ /* 0x0005e80000000c00 */
[----:B------:R2:W-:Y:S02]  /*2b40*/  STS.128 [R10+0x13000], RZ ;  /* 0x013000ff0a007388 */ /* 0x0005e40000000c00 */
.L_x_628:
[----:B------:R-:W-:Y:S05]  /*2b50*/  BSYNC.RECONVERGENT B0 ;  /* 0x0000000000007941 */ /* 0x000fea0003800200 */
.L_x_625:
[----:B------:R1:W-:Y:S01]  /*2b60*/  @P3 STS.128 [R10+0x10000], RZ ;  /* 0x010000ff0a003388 */ /* 0x0003e20000000c00 */
[----:B------:R-:W-:Y:S03]  /*2b70*/  BSSY.RECONVERGENT B0, `(.L_x_629) ;  /* 0x0000022000007945 */ /* 0x000fe60003800200 */
[----:B------:R1:W-:Y:S04]  /*2b80*/  @P3 STS.128 [R10+0x12000], RZ ;  /* 0x012000ff0a003388 */ /* 0x0003e80000000c00 */
[----:B------:R1:W-:Y:S01]  /*2b90*/  @P3 STS.128 [R10+0x14000], RZ ;  /* 0x014000ff0a003388 */ /* 0x0003e20000000c00 */
[----:B------:R-:W-:Y:S05]  /*2ba0*/  @P3 BRA `(.L_x_630) ;  /* 0x0000000000783947 */ /* 0x000fea0003800000 */
[----:B------:R-:W4:Y:S01]  /*2bb0*/  LDCU UR5, c[0x0][0x440] ;  /* 0x00008800ff0577ac */ /* 0x000f220008000800 */
[----:B------:R-:W-:Y:S01]  /*2bc0*/  IMAD.MOV.U32 R5, RZ, RZ, R4 ;  /* 0x000000ffff057224 */ /* 0x000fe200078e0004 */
[----:B------:R-:W-:Y:S01]  /*2bd0*/  MOV R4, R6 ;  /* 0x0000000600047202 */ /* 0x000fe20000000f00 */
[----:B------:R-:W-:Y:S01]  /*2be0*/  IMAD R8, R8, UR14, RZ ;  /* 0x0000000e08087c24 */ /* 0x000fe2000f8e02ff */
[----:B------:R-:W3:Y:S03]  /*2bf0*/  LDCU.64 UR8, c[0x0][0x390] ;  /* 0x00007200ff0877ac */ /* 0x000ee60008000a00 */
[----:B------:R-:W-:-:S04]  /*2c00*/  IMAD.WIDE.U32 R4, R9, UR14, R4 ;  /* 0x0000000e09047c25 */ /* 0x000fc8000f8e0004 */
[----:B------:R-:W-:-:S04]  /*2c10*/  IMAD R8, R9, UR15, R8 ;  /* 0x0000000f09087c24 */ /* 0x000fc8000f8e0208 */
[----:B------:R-:W-:Y:S01]  /*2c20*/  IMAD.IADD R8, R5, 0x1, R8 ;  /* 0x0000000105087824 */ /* 0x000fe200078e0208 */
[----:B----4-:R-:W-:Y:S02]  /*2c30*/  ISETP.GE.AND P1, PT, R16, UR5, PT ;  /* 0x0000000510007c0c */ /* 0x010fe4000bf26270 */
        /* <DEDUP_REMOVED lines=20> */
.L_x_631:
[----:B------:R4:W-:Y:S02]  /*2d80*/  STS.128 [R10+0x14000], RZ ;  /* 0x014000ff0a007388 */ /* 0x0009e40000000c00 */
.L_x_630:
[----:B------:R-:W-:Y:S05]  /*2d90*/  BSYNC.RECONVERGENT B0 ;  /* 0x0000000000007941 */ /* 0x000fea0003800200 */
.L_x_629:
[----:B------:R-:W2:Y:S01]  /*2da0*/  S2R R3, SR_TID.X ;  /* 0x0000000000037919 */ /* 0x000ea20000002100 */
[----:B------:R-:W-:Y:S01]  /*2db0*/  IMAD.U32 R5, RZ, RZ, UR46 ;  /* 0x0000002eff057e24 */ /* 0x000fe2000f8e00ff */
[----:B---34-:R-:W-:Y:S01]  /*2dc0*/  SHF.R.U32.HI R6, RZ, 0x4, R0 ;  /* 0x00000004ff067819 */ /* 0x018fe20000011600 */
[----:B------:R-:W-:Y:S01]  /*2dd0*/  IMAD.U32 R181, RZ, RZ, UR48 ;  /* 0x00000030ffb57e24 */ /* 0x000fe2000f8e00ff */
[C---:B------:R-:W-:Y:S01]  /*2de0*/  LOP3.LUT P0, RZ, R0.reuse, 0x4, RZ, 0xc0, !PT ;  /* 0x0000000400ff7812 */ /* 0x040fe2000780c0ff */
[C---:B------:R-:W-:Y:S01]  /*2df0*/  IMAD.SHL.U32 R173, R0.reuse, 0x20, RZ ;  /* 0x0000002000ad7824 */ /* 0x040fe200078e00ff */
[----:B------:R-:W-:Y:S01]  /*2e00*/  IADD3 R5, PT, PT, R5, UR37, R186 ;  /* 0x0000002505057c10 */ /* 0x000fe2000fffe0ba */
[----:B------:R-:W-:Y:S01]  /*2e10*/  IMAD.SHL.U32 R4, R0, 0x10, RZ ;  /* 0x0000001000047824 */ /* 0x000fe200078e00ff */
[----:B------:R-:W-:Y:S01]  /*2e20*/  LOP3.LUT R6, R6, 0x8, RZ, 0xc0, !PT ;  /* 0x0000000806067812 */ /* 0x000fe200078ec0ff */
[----:B------:R-:W0:Y:S01]  /*2e30*/  LDGDEPBAR ;  /* 0x00000000000079af */ /* 0x000e220000000000 */
[----:B------:R-:W-:Y:S01]  /*2e40*/  IADD3 R181, PT, PT, R5, -0x1f, -R181 ;  /* 0xffffffe105b57810 */ /* 0x000fe20007ffe8b5 */
[----:B------:R-:W-:Y:S01]  /*2e50*/  IMAD.SHL.U32 R5, R0, 0x4, RZ ;  /* 0x0000000400057824 */ /* 0x000fe200078e00ff */
[C---:B------:R-:W-:Y:S01]  /*2e60*/  LOP3.LUT R176, R173.reuse, 0x20, RZ, 0xc0, !PT ;  /* 0x00000020adb07812 */ /* 0x040fe200078ec0ff */
[----:B------:R-:W3:Y:S01]  /*2e70*/  LDC R194, c[0x0][0x44c] ;  /* 0x00011300ffc27b82 */ /* 0x000ee20000000800 */
[----:B------:R-:W-:Y:S01]  /*2e80*/  LOP3.LUT R174, R173, 0x120, RZ, 0xc0, !PT ;  /* 0x00000120adae7812 */ /* 0x000fe200078ec0ff */
[----:B------:R-:W4:Y:S01]  /*2e90*/  LDCU UR14, c[0x0][0x3b0] ;  /* 0x00007600ff0e77ac */ /* 0x000f220008000800 */
[----:B------:R-:W-:Y:S01]  /*2ea0*/  LOP3.LUT R5, R5, 0x18, RZ, 0xc0, !PT ;  /* 0x0000001805057812 */ /* 0x000fe200078ec0ff */
[----:B------:R-:W-:Y:S01]  /*2eb0*/  IMAD.MOV.U32 R160, RZ, RZ, 0x20 ;  /* 0x00000020ffa07424 */ /* 0x000fe200078e00ff */
[----:B------:R-:W-:Y:S01]  /*2ec0*/  LOP3.LUT R176, R176, 0x3c00, R4, 0xf8, !PT ;  /* 0x00003c00b0b07812 */ /* 0x000fe200078ef804 */
[----:B------:R-:W1:Y:S01]  /*2ed0*/  LDCU UR15, c[0x0][0x590] ;  /* 0x0000b200ff0f77ac */ /* 0x000e620008000800 */
[----:B------:R-:W-:Y:S01]  /*2ee0*/  LOP3.LUT R8, R5, 0xc0, R173, 0xf8, !PT ;  /* 0x000000c005087812 */ /* 0x000fe200078ef8ad */
[----:B------:R-:W-:Y:S01]  /*2ef0*/  IMAD.MOV.U32 R198, RZ, RZ, 0x10 ;  /* 0x00000010ffc67424 */ /* 0x000fe200078e00ff */
[----:B------:R-:W-:Y:S01]  /*2f00*/  LOP3.LUT R6, R6, 0x10, R0, 0xf8, !PT ;  /* 0x0000001006067812 */ /* 0x000fe200078ef800 */
[----:B------:R-:W-:Y:S01]  /*2f10*/  IMAD.MOV.U32 R172, RZ, RZ, 0x20 ;  /* 0x00000020ffac7424 */ /* 0x000fe200078e00ff */
[--C-:B------:R-:W-:Y:S01]  /*2f20*/  LOP3.LUT R174, R174, 0x200, R4.reuse, 0xf8, !PT ;  /* 0x00000200aeae7812 */ /* 0x100fe200078ef804 */
[----:B------:R-:W-:Y:S01]  /*2f30*/  IMAD.MOV.U32 R199, RZ, RZ, R187 ;  /* 0x000000ffffc77224 */ /* 0x000fe200078e00bb */
[----:B------:R-:W-:Y:S01]  /*2f40*/  LOP3.LUT R176, R176, 0x100, R4, 0xf8, !PT ;  /* 0x00000100b0b07812 */ /* 0x000fe200078ef804 */
[----:B------:R-:W-:Y:S01]  /*2f50*/  IMAD.MOV.U32 R193, RZ, RZ, 0x20 ;  /* 0x00000020ffc17424 */ /* 0x000fe200078e00ff */
[----:B------:R-:W-:Y:S01]  /*2f60*/  LOP3.LUT R7, R8, 0x8, R2, 0x78, !PT ;  /* 0x0000000808077812 */ /* 0x000fe200078e7802 */
[----:B------:R-:W-:Y:S01]  /*2f70*/  IMAD.MOV.U32 R192, RZ, RZ, 0x18 ;  /* 0x00000018ffc07424 */ /* 0x000fe200078e00ff */
[----:B------:R-:W-:Y:S01]  /*2f80*/  LOP3.LUT R6, R6, 0xc0, R173, 0xf8, !PT ;  /* 0x000000c006067812 */ /* 0x000fe200078ef8ad */
[----:B------:R-:W-:Y:S01]  /*2f90*/  IMAD.MOV.U32 R191, RZ, RZ, 0x8 ;  /* 0x00000008ffbf7424 */ /* 0x000fe200078e00ff */
[----:B------:R-:W-:Y:S01]  /*2fa0*/  LOP3.LUT R2, R8, 0x8, R0, 0x78, !PT ;  /* 0x0000000808027812 */ /* 0x000fe200078e7800 */
[C---:B--2---:R-:W-:Y:S01]  /*2fb0*/  IMAD.SHL.U32 R4, R3.reuse, 0x20, RZ ;  /* 0x0000002003047824 */ /* 0x044fe200078e00ff */
[----:B------:R-:W-:Y:S01]  /*2fc0*/  LOP3.LUT R6, R6, R5, RZ, 0x3c, !PT ;  /* 0x0000000506067212 */ /* 0x000fe200078e3cff */
[C---:B------:R-:W-:Y:S01]  /*2fd0*/  IMAD.SHL.U32 R0, R3.reuse, 0x4, RZ ;  /* 0x0000000403007824 */ /* 0x040fe200078e00ff */
[----:B------:R-:W-:Y:S01]  /*2fe0*/  LOP3.LUT R176, R176, R2, RZ, 0xfc, !PT ;  /* 0x00000002b0b07212 */ /* 0x000fe200078efcff */
[C---:B------:R-:W-:Y:S01]  /*2ff0*/  IMAD.SHL.U32 R197, R3.reuse, 0x10, RZ ;  /* 0x0000001003c57824 */ /* 0x040fe200078e00ff */
[C---:B------:R-:W-:Y:S01]  /*3000*/  LOP3.LUT R8, R4.reuse, 0xc0, RZ, 0xc0, !PT ;  /* 0x000000c004087812 */ /* 0x040fe200078ec0ff */
[----:B------:R-:W-:Y:S01]  /*3010*/  IMAD.SHL.U32 R180, R3, 0x2, RZ ;  /* 0x0000000203b47824 */ /* 0x000fe200078e00ff */
[----:B------:R-:W-:Y:S01]  /*3020*/  LOP3.LUT R5, R4, 0x20, RZ, 0xc0, !PT ;  /* 0x0000002004057812 */ /* 0x000fe200078ec0ff */
[----:B------:R-:W-:Y:S01]  /*3030*/  IMAD.MOV.U32 R195, RZ, RZ, 0x20 ;  /* 0x00000020ffc37424 */ /* 0x000fe200078e00ff */
[----:B------:R-:W-:Y:S01]  /*3040*/  LOP3.LUT R0, R8, 0x18, R0, 0xf8, !PT ;  /* 0x0000001808007812 */ /* 0x000fe200078ef800 */
[----:B------:R-:W-:Y:S01]  /*3050*/  IMAD.MOV.U32 R190, RZ, RZ, 0x4 ;  /* 0x00000004ffbe7424 */ /* 0x000fe200078e00ff */
[----:B------:R-:W-:-:S02]  /*3060*/  LOP3.LUT R2, R4, 0x120, RZ, 0xc0, !PT ;  /* 0x0000012004027812 */ /* 0x000fc400078ec0ff */
[----:B------:R-:W-:Y:S02]  /*3070*/  CS2R R126, SRZ ;  /* 0x00000000007e7805 */ /* 0x000fe4000001ff00 */
[----:B------:R-:W-:Y:S02]  /*3080*/  SHF.R.U32.HI R179, RZ, 0x1, R3 ;  /* 0x00000001ffb37819 */ /* 0x000fe40000011603 */
[----:B------:R-:W-:Y:S02]  /*3090*/  CS2R R124, SRZ ;  /* 0x00000000007c7805 */ /* 0x000fe4000001ff00 */
[----:B------:R-:W-:Y:S02]  /*30a0*/  LOP3.LUT R5, R5, 0x3c00, R197, 0xf8, !PT ;  /* 0x00003c0005057812 */ /* 0x000fe400078ef8c5 */
[----:B------:R-:W-:Y:S02]  /*30b0*/  CS2R R130, SRZ ;  /* 0x0000000000827805 */ /* 0x000fe4000001ff00 */
[----:B------:R-:W-:-:S02]  /*30c0*/  LOP3.LUT R178, R0, 0x8, R3, 0x78, !PT ;  /* 0x0000000800b27812 */ /* 0x000fc400078e7803 */
[----:B------:R-:W-:Y:S02]  /*30d0*/  CS2R R128, SRZ ;  /* 0x0000000000807805 */ /* 0x000fe4000001ff00 */
[----:B------:R-:W-:Y:S02]  /*30e0*/  LOP3.LUT R2, R2, 0x200, R197, 0xf8, !PT ;  /* 0x0000020002027812 */ /* 0x000fe400078ef8c5 */
[----:B------:R-:W-:Y:S02]  /*30f0*/  CS2R R122, SRZ ;  /* 0x00000000007a7805 */ /* 0x000fe4000001ff00 */
[----:B------:R-:W-:Y:S02]  /*3100*/  LOP3.LUT R0, R0, 0x8, R179, 0x78, !PT ;  /* 0x0000000800007812 */ /* 0x000fe400078e78b3 */
[----:B------:R-:W-:Y:S02]  /*3110*/  CS2R R120, SRZ ;  /* 0x0000000000787805 */ /* 0x000fe4000001ff00 */
[----:B------:R-:W-:-:S02]  /*3120*/  LOP3.LUT R5, R5, 0x100, R197, 0xf8, !PT ;  /* 0x0000010005057812 */ /* 0x000fc400078ef8c5 */
[----:B------:R-:W-:Y:S02]  /*3130*/  CS2R R118, SRZ ;  /* 0x0000000000767805 */ /* 0x000fe4000001ff00 */
[----:B------:R-:W-:Y:S02]  /*3140*/  LOP3.LUT R197, R197, 0x1c0, RZ, 0xc0, !PT ;  /* 0x000001c0c5c57812 */ /* 0x000fe400078ec0ff */
[----:B------:R-:W-:Y:S02]  /*3150*/  CS2R R116, SRZ ;  /* 0x0000000000747805 */ /* 0x000fe4000001ff00 */
[----:B------:R-:W-:Y:S01]  /*3160*/  LOP3.LUT R0, R2, R0, RZ, 0xfc, !PT ;  /* 0x0000000002007212 */ /* 0x000fe200078efcff */
[----:B------:R-:W-:Y:S01]  /*3170*/  IMAD.SHL.U32 R2, R3, 0x8, RZ ;  /* 0x0000000803027824 */ /* 0x000fe200078e00ff */
[----:B------:R-:W-:Y:S02]  /*3180*/  LOP3.LUT R174, R174, R7, RZ, 0xfc, !PT ;  /* 0x00000007aeae7212 */ /* 0x000fe400078efcff */
[----:B------:R-:W-:-:S02]  /*3190*/  CS2R R110, SRZ ;  /* 0x00000000006e7805 */ /* 0x000fc4000001ff00 */
[----:B------:R-:W-:Y:S02]  /*31a0*/  LOP3.LUT R173, R6, 0x120, R173, 0xf8, !PT ;  /* 0x0000012006ad7812 */ /* 0x000fe400078ef8ad */
[----:B------:R-:W-:Y:S02]  /*31b0*/  CS2R R108, SRZ ;  /* 0x00000000006c7805 */ /* 0x000fe4000001ff00 */
[----:B------:R-:W-:Y:S02]  /*31c0*/  LOP3.LUT R4, R4, 0x7400, RZ, 0xc0, !PT ;  /* 0x0000740004047812 */ /* 0x000fe400078ec0ff */
[----:B------:R-:W-:Y:S02]  /*31d0*/  CS2R R114, SRZ ;  /* 0x0000000000727805 */ /* 0x000fe4000001ff00 */
[----:B------:R-:W-:Y:S02]  /*31e0*/  LOP3.LUT R197, R197, 0x38, R180, 0xf8, !PT ;  /* 0x00000038c5c57812 */ /* 0x000fe400078ef8b4 */
[----:B------:R-:W-:-:S02]  /*31f0*/  CS2R R112, SRZ ;  /* 0x0000000000707805 */ /* 0x000fc4000001ff00 */
[----:B------:R-:W-:Y:S02]  /*3200*/  SEL R160, R160, 0xffffffe0, !P0 ;  /* 0xffffffe0a0a07807 */ /* 0x000fe40004000000 */
[----:B------:R-:W-:Y:S02]  /*3210*/  CS2R R106, SRZ ;  /* 0x00000000006a7805 */ /* 0x000fe4000001ff00 */
[----:B------:R-:W-:Y:S02]  /*3220*/  LEA R174, R174, UR28, 0x1 ;  /* 0x0000001caeae7c11 */ /* 0x000fe4000f8e08ff */
[----:B------:R-:W-:Y:S02]  /*3230*/  CS2R R104, SRZ ;  /* 0x0000000000687805 */ /* 0x000fe4000001ff00 */
[----:B------:R-:W-:Y:S02]  /*3240*/  LEA R173, R173, UR28, 0x1 ;  /* 0x0000001cadad7c11 */ /* 0x000fe4000f8e08ff */
[----:B------:R-:W-:-:S02]  /*3250*/  CS2R R102, SRZ ;  /* 0x0000000000667805 */ /* 0x000fc4000001ff00 */
[----:B------:R-:W-:Y:S02]  /*3260*/  LEA R176, R176, UR28, 0x1 ;  /* 0x0000001cb0b07c11 */ /* 0x000fe4000f8e08ff */
[----:B------:R-:W-:Y:S02]  /*3270*/  CS2R R100, SRZ ;  /* 0x0000000000647805 */ /* 0x000fe4000001ff00 */
[----:B------:R-:W-:Y:S02]  /*3280*/  LOP3.LUT R4, R4, 0x6, R180, 0xf8, !PT ;  /* 0x0000000604047812 */ /* 0x000fe400078ef8b4 */
[----:B------:R-:W-:Y:S02]  /*3290*/  CS2R R94, SRZ ;  /* 0x00000000005e7805 */ /* 0x000fe4000001ff00 */
[----:B------:R-:W-:Y:S02]  /*32a0*/  LOP3.LUT R197, R197, 0x20, R179, 0x78, !PT ;  /* 0x00000020c5c57812 */ /* 0x000fe400078e78b3 */
[----:B------:R-:W-:-:S02]  /*32b0*/  CS2R R92, SRZ ;  /* 0x00000000005c7805 */ /* 0x000fc4000001ff00 */
[C---:B------:R-:W-:Y:S02]  /*32c0*/  LOP3.LUT P1, RZ, R3.reuse, 0x4, RZ, 0xc0, !PT ;  /* 0x0000000403ff7812 */ /* 0x040fe4000782c0ff */
[----:B------:R-:W-:Y:S02]  /*32d0*/  CS2R R98, SRZ ;  /* 0x0000000000627805 */ /* 0x000fe4000001ff00 */
[----:B------:R-:W-:Y:S02]  /*32e0*/  LOP3.LUT P0, RZ, R3, 0x2, RZ, 0xc0, !PT ;  /* 0x0000000203ff7812 */ /* 0x000fe4000780c0ff */
[----:B------:R-:W-:Y:S02]  /*32f0*/  CS2R R96, SRZ ;  /* 0x0000000000607805 */ /* 0x000fe4000001ff00 */
[----:B------:R-:W-:Y:S02]  /*3300*/  LOP3.LUT R196, R2, 0x18, RZ, 0xc0, !PT ;  /* 0x0000001802c47812 */ /* 0x000fe400078ec0ff */
[----:B------:R-:W-:-:S02]  /*3310*/  CS2R R90, SRZ ;  /* 0x00000000005a7805 */ /* 0x000fc4000001ff00 */
[----:B------:R-:W-:Y:S02]  /*3320*/  LOP3.LUT R178, R5, R178, RZ, 0xfc, !PT ;  /* 0x000000b205b27212 */ /* 0x000fe400078efcff */
[----:B------:R-:W-:Y:S02]  /*3330*/  CS2R R88, SRZ ;  /* 0x0000000000587805 */ /* 0x000fe4000001ff00 */
[----:B------:R-:W-:Y:S02]  /*3340*/  LOP3.LUT R197, R4, R197, RZ, 0xfc, !PT ;  /* 0x000000c504c57212 */ /* 0x000fe400078efcff */
        /* <DEDUP_REMOVED lines=26> */
[----:B------:R-:W-:Y:S01]  /*34f0*/  LOP3.LUT P2, RZ, R3, 0x8, RZ, 0xc0, !PT ;  /* 0x0000000803ff7812 */ /* 0x000fe2000784c0ff */
[----:B------:R-:W-:Y:S01]  /*3500*/  VIADD R174, R174, UR12 ;  /* 0x0000000caeae7c36 */ /* 0x000fe20008000000 */
[----:B------:R-:W-:Y:S01]  /*3510*/  SEL R198, R198, 0xfffffff0, !P1 ;  /* 0xfffffff0c6c67807 */ /* 0x000fe20004800000 */
[----:B------:R-:W-:Y:S01]  /*3520*/  VIADD R173, R173, UR12 ;  /* 0x0000000cadad7c36 */ /* 0x000fe20008000000 */
[----:B------:R-:W-:Y:S01]  /*3530*/  SEL R172, R172, 0xffffffe0, !P0 ;  /* 0xffffffe0acac7807 */ /* 0x000fe20004000000 */
[----:B------:R-:W-:Y:S01]  /*3540*/  IMAD.IADD R175, R160, 0x1, R176 ;  /* 0x00000001a0af7824 */ /* 0x000fe200078e02b0 */
[C---:B------:R-:W-:Y:S01]  /*3550*/  LOP3.LUT R203, R196.reuse, 0x20, RZ, 0xfc, !PT ;  /* 0x00000020c4cb7812 */ /* 0x040fe200078efcff */
[----:B------:R-:W-:Y:S01]  /*3560*/  UIADD3 UR50, UPT, UPT, UR50, 0x80, -UR37 ;  /* 0x0000008032327890 */ /* 0x000fe2000fffe825 */
[----:B------:R-:W-:Y:S01]  /*3570*/  LOP3.LUT R202, R196, 0x40, RZ, 0xfc, !PT ;  /* 0x00000040c4ca7812 */ /* 0x000fe200078efcff */
[----:B------:R-:W-:Y:S01]  /*3580*/  USHF.L.U32 UR51, UR51, 0x3, URZ ;  /* 0x0000000333337899 */ /* 0x000fe200080006ff */
[----:B------:R-:W2:Y:S01]  /*3590*/  LDCU UR5, c[0x0][0x440] ;  /* 0x00008800ff0577ac */ /* 0x000ea20008000800 */
[----:B------:R-:W2:Y:S01]  /*35a0*/  LDCU UR8, c[0x0][0x3e0] ;  /* 0x00007c00ff0877ac */ /* 0x000ea20008000800 */
[----:B------:R-:W2:Y:S01]  /*35b0*/  LDCU UR13, c[0x0][0x50c] ;  /* 0x0000a180ff0d77ac */ /* 0x000ea20008000800 */
[----:B------:R-:W2:Y:S01]  /*35c0*/  LDCU UR9, c[0x0][0x45c] ;  /* 0x00008b80ff0977ac */ /* 0x000ea20008000800 */
[----:B----4-:R-:W-:-:S02]  /*35d0*/  USHF.L.U32 UR14, UR14, 0x6, URZ ;  /* 0x000000060e0e7899 */ /* 0x010fc400080006ff */
[----:B-1-3--:R-:W-:-:S12]  /*35e0*/  USHF.L.U32 UR15, UR15, 0x6, URZ ;  /* 0x000000060f0f7899 */ /* 0x00afd800080006ff */
.L_x_634:
[----:B------:R-:W0:Y:S01]  /*35f0*/  LDGDEPBAR ;  /* 0x00000000000079af */ /* 0x000e220000000000 */
[----:B------:R-:W-:Y:S01]  /*3600*/  IADD3 R177, PT, PT, R174, R160, RZ ;  /* 0x000000a0aeb17210 */ /* 0x000fe20007ffe0ff */
[----:B------:R-:W-:Y:S01]  /*3610*/  UIADD3 UR46, UPT, UPT, UR46, -0x40, URZ ;  /* 0xffffffc02e2e7890 */ /* 0x000fe2000fffe0ff */
[----:B-----5:R-:W-:Y:S01]  /*3620*/  FSETP.NEU.FTZ.AND P4, PT, R185, -INF , PT ;  /* 0xff800000b900780b */ /* 0x020fe20003f9d000 */
[----:B------:R-:W-:Y:S01]  /*3630*/  USHF.L.U32 UR12, UR41, 0x7, URZ ;  /* 0x00000007290c7899 */ /* 0x000fe200080006ff */
[----:B------:R-:W-:Y:S01]  /*3640*/  FSETP.NEU.FTZ.AND P3, PT, R184, -INF , PT ;  /* 0xff800000b800780b */ /* 0x000fe20003f7d000 */
[----:B------:R-:W-:Y:S02]  /*3650*/  UISETP.GE.AND UP0, UPT, UR46, UR50, UPT ;  /* 0x000000322e00728c */ /* 0x000fe4000bf06270 */
        /* <DEDUP_REMOVED lines=53> */
[----:B------:R1:W4:Y:S07]  /*39b0*/  LDSM.16.M88.4 R152, [R176+0xd400] ;  /* 0x00d40000b098783b */ /* 0x00032e0000000200 */
[C---:B--2---:R-:W-:Y:S08]  /*39c0*/  HMMA.16816.F32 R8, R136.reuse, R164, R8 ;  /* 0x000000a48808723c */ /* 0x044ff00000001808 */
[-C--:B------:R-:W-:Y:S08]  /*39d0*/  HMMA.16816.F32 R12, R136, R166.reuse, R12 ;  /* 0x000000a6880c723c */ /* 0x080ff0000000180c */
[C---:B------:R-:W-:Y:S04]  /*39e0*/  HMMA.16816.F32 R16, R140.reuse, R166, R16 ;  /* 0x000000a68c10723c */ /* 0x040fe80000001810 */
[----:B-1----:R-:W-:Y:S04]  /*39f0*/  LEA R176, R178, UR4, 0x1 ;  /* 0x00000004b2b07c11 */ /* 0x002fe8000f8e08ff */
[-C--:B------:R-:W-:Y:S08]  /*3a00*/  HMMA.16816.F32 R20, R140, R144.reuse, R20 ;  /* 0x000000908c14723c */ /* 0x080ff00000001814 */
[C---:B------:R-:W-:Y:S08]  /*3a10*/  HMMA.16816.F32 R24, R136.reuse, R144, R24 ;  /* 0x000000908818723c */ /* 0x040ff00000001818 */
[-C--:B------:R-:W-:Y:S01]  /*3a20*/  HMMA.16816.F32 R28, R136, R146.reuse, R28 ;  /* 0x00000092881c723c */ /* 0x080fe2000000181c */
[----:B------:R-:W1:Y:S07]  /*3a30*/  LDSM.16.M88.4 R136, [R177+0x2800] ;  /* 0x00280000b188783b */ /* 0x000e6e0000000200 */
[----:B------:R-:W-:Y:S08]  /*3a40*/  HMMA.16816.F32 R32, R140, R146, R32 ;  /* 0x000000928c20723c */ /* 0x000ff00000001820 */
[-C--:B---3--:R-:W-:Y:S08]  /*3a50*/  HMMA.16816.F32 R4, R148, R168.reuse, R4 ;  /* 0x000000a89404723c */ /* 0x088ff00000001804 */
[C---:B----4-:R-:W-:Y:S08]  /*3a60*/  HMMA.16816.F32 R8, R132.reuse, R168, R8 ;  /* 0x000000a88408723c */ /* 0x050ff00000001808 */
[-C--:B------:R-:W-:Y:S08]  /*3a70*/  HMMA.16816.F32 R12, R132, R170.reuse, R12 ;  /* 0x000000aa840c723c */ /* 0x080ff0000000180c */
[C---:B------:R-:W-:Y:S08]  /*3a80*/  HMMA.16816.F32 R16, R148.reuse, R170, R16 ;  /* 0x000000aa9410723c */ /* 0x040ff00000001810 */
[-C--:B------:R-:W-:Y:S08]  /*3a90*/  HMMA.16816.F32 R20, R148, R152.reuse, R20 ;  /* 0x000000989414723c */ /* 0x080ff00000001814 */
[C---:B------:R-:W-:Y:S08]  /*3aa0*/  HMMA.16816.F32 R24, R132.reuse, R152, R24 ;  /* 0x000000988418723c */ /* 0x040ff00000001818 */
[-C--:B------:R-:W-:Y:S08]  /*3ab0*/  HMMA.16816.F32 R28, R132, R154.reuse, R28 ;  /* 0x0000009a841c723c */ /* 0x080ff0000000181c */
[----:B------:R-:W-:Y:S04]  /*3ac0*/  HMMA.16816.F32 R32, R148, R154, R32 ;  /* 0x0000009a9420723c */ /* 0x000fe80000001820 */
[----:B------:R-:W-:Y:S04]  /*3ad0*/  LEA R149, R0, UR4, 0x1 ;  /* 0x0000000400957c11 */ /* 0x000fe8000f8e08ff */
[-C--:B------:R-:W-:Y:S08]  /*3ae0*/  HMMA.16816.F32 R4, R156, R160.reuse, R4 ;  /* 0x000000a09c04723c */ /* 0x080ff00000001804 */
[C---:B-1----:R-:W-:Y:S04]  /*3af0*/  HMMA.16816.F32 R8, R136.reuse, R160, R8 ;  /* 0x000000a08808723c */ /* 0x042fe80000001808 */
[----:B------:R-:W-:Y:S04]  /*3b00*/  SEL R160, R195, 0xffffffe0, !P1 ;  /* 0xffffffe0c3a07807 */ /* 0x000fe80004800000 */
[-C--:B------:R-:W-:Y:S03]  /*3b10*/  HMMA.16816.F32 R12, R136, R162.reuse, R12 ;  /* 0x000000a2880c723c */ /* 0x080fe6000000180c */
[----:B------:R-:W-:Y:S01]  /*3b20*/  FMUL.FTZ R4, R4, UR13 ;  /* 0x0000000d04047c20 */ /* 0x000fe20008410000 */
[----:B------:R-:W-:Y:S01]  /*3b30*/  FMUL.FTZ R5, R5, UR13 ;  /* 0x0000000d05057c20 */ /* 0x000fe20008410000 */
[----:B------:R-:W-:Y:S01]  /*3b40*/  FMUL.FTZ R6, R6, UR13 ;  /* 0x0000000d06067c20 */ /* 0x000fe20008410000 */
[----:B------:R-:W-:Y:S01]  /*3b50*/  FMUL.FTZ R7, R7, UR13 ;  /* 0x0000000d07077c20 */ /* 0x000fe20008410000 */
[----:B------:R-:W1:Y:S01]  /*3b60*/  MUFU.TANH R153, R4 ;  /* 0x0000000400997308 */ /* 0x000e620000002400 */
[----:B------:R-:W-:Y:S01]  /*3b70*/  IMAD.IADD R148, R149, 0x1, R160 ;  /* 0x0000000195947824 */ /* 0x000fe200078e02a0 */
[C---:B------:R-:W-:Y:S04]  /*3b80*/  HMMA.16816.F32 R16, R156.reuse, R162, R16 ;  /* 0x000000a29c10723c */ /* 0x040fe80000001810 */
[----:B------:R-:W-:Y:S01]  /*3b90*/  FMUL.FTZ R9, R9, UR13 ;  /* 0x0000000d09097c20 */ /* 0x000fe20008410000 */
[----:B------:R-:W-:Y:S03]  /*3ba0*/  FMUL.FTZ R11, R11, UR13 ;  /* 0x0000000d0b0b7c20 */ /* 0x000fe60008410000 */
[----:B------:R-:W-:Y:S01]  /*3bb0*/  MUFU.TANH R155, R5 ;  /* 0x00000005009b7308 */ /* 0x000fe20000002400 */
[----:B------:R-:W-:Y:S01]  /*3bc0*/  FMUL.FTZ R8, R8, UR13 ;  /* 0x0000000d08087c20 */ /* 0x000fe20008410000 */
[----:B------:R-:W-:Y:S01]  /*3bd0*/  FMUL.FTZ R10, R10, UR13 ;  /* 0x0000000d0a0a7c20 */ /* 0x000fe20008410000 */
[----:B------:R-:W-:Y:S01]  /*3be0*/  FMUL.FTZ R12, R12, UR13 ;  /* 0x0000000d0c0c7c20 */ /* 0x000fe20008410000 */
[----:B------:R-:W-:Y:S01]  /*3bf0*/  FMUL.FTZ R13, R13, UR13 ;  /* 0x0000000d0d0d7c20 */ /* 0x000fe20008410000 */
[----:B------:R-:W-:Y:S01]  /*3c00*/  FMUL.FTZ R14, R14, UR13 ;  /* 0x0000000d0e0e7c20 */ /* 0x000fe20008410000 */
[----:B------:R-:W-:Y:S04]  /*3c10*/  FMUL.FTZ R15, R15, UR13 ;  /* 0x0000000d0f0f7c20 */ /* 0x000fe80008410000 */
[----:B------:R2:W-:Y:S01]  /*3c20*/  MUFU.TANH R154, R9 ;  /* 0x00000009009a7308 */ /* 0x0005e20000002400 */
[----:B------:R-:W-:Y:S01]  /*3c30*/  FMUL.FTZ R19, R19, UR13 ;  /* 0x0000000d13137c20 */ /* 0x000fe20008410000 */
[----:B------:R-:W-:Y:S01]  /*3c40*/  FMUL.FTZ R18, R18, UR13 ;  /* 0x0000000d12127c20 */ /* 0x000fe20008410000 */
[----:B------:R-:W-:Y:S07]  /*3c50*/  FMUL.FTZ R16, R16, UR13 ;  /* 0x0000000d10107c20 */ /* 0x000fee0008410000 */
[----:B------:R-:W-:Y:S01]  /*3c60*/  MUFU.TANH R150, R6 ;  /* 0x0000000600967308 */ /* 0x000fe20000002400 */
[----:B------:R-:W-:Y:S09]  /*3c70*/  FMUL.FTZ R17, R17, UR13 ;  /* 0x0000000d11117c20 */ /* 0x000ff20008410000 */
[----:B------:R3:W-:Y:S01]  /*3c80*/  MUFU.TANH R152, R8 ;  /* 0x0000000800987308 */ /* 0x0007e20000002400 */
[----:B--2---:R-:W-:Y:S04]  /*3c90*/  @!P0 LOP3.LUT R9, R180, 0x6, RZ, 0xc0, !PT ;  /* 0x00000006b4098812 */ /* 0x004fe800078ec0ff */
[----:B------:R-:W-:Y:S05]  /*3ca0*/  @!P0 LOP3.LUT R9, R9, 0x1e0, R179, 0xf8, !PT ;  /* 0x000001e009098812 */ /* 0x000fea00078ef8b3 */
[----:B------:R2:W4:Y:S10]  /*3cb0*/  MUFU.TANH R151, R7 ;  /* 0x0000000700977308 */ /* 0x0005340000002400 */
[----:B------:R1:W-:Y:S01]  /*3cc0*/  MUFU.TANH R165, R11 ;  /* 0x0000000b00a57308 */ /* 0x0003e20000002400 */
[----:B---3--:R-:W-:Y:S05]  /*3cd0*/  IMAD.U32 R8, RZ, RZ, UR41 ;  /* 0x00000029ff087e24 */ /* 0x008fea000f8e00ff */
[----:B------:R-:W-:Y:S01]  /*3ce0*/  @!P0 LEA R8, R8, R9, 0x7 ;  /* 0x0000000908088211 */ /* 0x000fe200078e38ff */
[----:B------:R-:W-:Y:S03]  /*3cf0*/  FMUL.FTZ R9, R185, 1.4426950216293334961 ;  /* 0x3fb8aa3bb9097820 */ /* 0x000fe60000410000 */
[----:B------:R3:W-:Y:S01]  /*3d00*/  MUFU.TANH R166, R13 ;  /* 0x0000000d00a67308 */ /* 0x0007e20000002400 */
[----:B--2---:R2:W4:Y:S01]  /*3d10*/  LDSM.16.M88.4 R4, [R175+0xd400] ;  /* 0x00d40000af04783b */ /* 0x0045220000000200 */
[----:B------:R-:W-:Y:S08]  /*3d20*/  FSEL R9, R9, RZ, P4 ;  /* 0x000000ff09097208 */ /* 0x000ff00002000000 */
[----:B------:R2:W-:Y:S01]  /*3d30*/  MUFU.TANH R161, R10 ;  /* 0x0000000a00a17308 */ /* 0x0005e20000002400 */
[----:B-1----:R-:W-:Y:S04]  /*3d40*/  @!P0 VIADDMNMX R11, R181, -R193, UR37, PT ;  /* 0x00000025b50b8e46 */ /* 0x002fe8000b8009c1 */
[CC--:B------:R-:W-:Y:S05]  /*3d50*/  @!P0 ISETP.GE.AND P5, PT, R8.reuse, R11.reuse, PT ;  /* 0x0000000b0800820c */ /* 0x0c0fea0003fa6270 */
[----:B------:R1:W-:Y:S01]  /*3d60*/  MUFU.TANH R162, R12 ;  /* 0x0000000c00a27308 */ /* 0x0003e20000002400 */
[----:B---3--:R-:W-:Y:S04]  /*3d70*/  @!P0 IADD3 R13, PT, PT, R8, 0x1, RZ ;  /* 0x00000001080d8810 */ /* 0x008fe80007ffe0ff */
[----:B------:R-:W-:Y:S05]  /*3d80*/  @!P0 ISETP.GE.AND P4, PT, R13, R11, PT ;  /* 0x0000000b0d00820c */ /* 0x000fea0003f86270 */
[----:B------:R3:W-:Y:S01]  /*3d90*/  MUFU.TANH R167, R14 ;  /* 0x0000000e00a77308 */ /* 0x0007e20000002400 */
[----:B--2---:R-:W-:Y:S01]  /*3da0*/  IADD3 R175, PT, PT, R160, R176, RZ ;  /* 0x000000b0a0af7210 */ /* 0x004fe20007ffe0ff */
[----:B------:R-:W-:Y:S01]  /*3db0*/  IMAD.MOV.U32 R10, RZ, RZ, R153 ;  /* 0x000000ffff0a7224 */ /* 0x000fe200078e0099 */
[C---:B------:R-:W-:Y:S01]  /*3dc0*/  @!P0 FSEL R10, R153.reuse, -INF , !P5 ;  /* 0xff800000990a8808 */ /* 0x040fe20006800000 */
[----:B------:R-:W-:Y:S06]  /*3dd0*/  FFMA.FTZ R153, -R153, R153, 1 ;  /* 0x3f80000099997423 */ /* 0x000fec0000010199 */
[----:B------:R-:W-:Y:S01]  /*3de0*/  MUFU.TANH R170, R19 ;  /* 0x0000001300aa7308 */ /* 0x000fe20000002400 */
[----:B------:R-:W-:Y:S01]  /*3df0*/  FFMA.FTZ R215, R10, UR9, -R9 ;  /* 0x000000090ad77c23 */ /* 0x000fe20008010809 */
[----:B----4-:R-:W-:Y:S01]  /*3e00*/  IMAD.MOV.U32 R10, RZ, RZ, R151 ;  /* 0x000000ffff0a7224 */ /* 0x010fe200078e0097 */
[----:B-1----:R-:W-:Y:S01]  /*3e10*/  MOV R12, R150 ;  /* 0x00000096000c7202 */ /* 0x002fe20000000f00 */
[----:B------:R-:W-:Y:S06]  /*3e20*/  FMUL.FTZ R153, R153, UR13 ;  /* 0x0000000d99997c20 */ /* 0x000fec0008410000 */
[----:B------:R1:W2:Y:S01]  /*3e30*/  MUFU.TANH R168, R15 ;  /* 0x0000000f00a87308 */ /* 0x0002a20000002400 */
[-C--:B------:R-:W-:Y:S03]  /*3e40*/  HMMA.16816.F32 R20, R156, R4.reuse, R20 ;  /* 0x000000049c14723c */ /* 0x080fe60000001814 */
[----:B---3--:R-:W-:Y:S01]  /*3e50*/  IMAD.MOV.U32 R14, RZ, RZ, R155 ;  /* 0x000000ffff0e7224 */ /* 0x008fe200078e009b */
[C---:B------:R-:W-:Y:S01]  /*3e60*/  @!P0 FSEL R14, R155.reuse, -INF , !P4 ;  /* 0xff8000009b0e8808 */ /* 0x040fe20006000000 */
[----:B------:R-:W-:Y:S04]  /*3e70*/  FFMA.FTZ R155, -R155, R155, 1 ;  /* 0x3f8000009b9b7423 */ /* 0x000fe8000001019b */
[----:B------:R-:W-:Y:S01]  /*3e80*/  MUFU.EX2 R215, R215 ;  /* 0x000000d700d77308 */ /* 0x000fe20000000800 */
[C---:B------:R-:W-:Y:S04]  /*3e90*/  HMMA.16816.F32 R24, R136.reuse, R4, R24 ;  /* 0x000000048818723c */ /* 0x040fe80000001818 */
[----:B------:R-:W-:Y:S01]  /*3ea0*/  @!P0 VIADDMNMX R5, R181, -R192, UR37, PT ;  /* 0x00000025b5058e46 */ /* 0x000fe2000b8009c0 */
[----:B------:R-:W-:Y:S01]  /*3eb0*/  FMUL.FTZ R4, R184, 1.4426950216293334961 ;  /* 0x3fb8aa3bb8047820 */ /* 0x000fe20000410000 */
[----:B------:R-:W-:Y:S03]  /*3ec0*/  FFMA.FTZ R164, R14, UR9, -R9 ;  /* 0x000000090ea47c23 */ /* 0x000fe60008010809 */
[----:B------:R3:W4:Y:S01]  /*3ed0*/  MUFU.TANH R163, R16 ;  /* 0x0000001000a37308 */ /* 0x0007220000002400 */
[-C--:B------:R-:W-:Y:S03]  /*3ee0*/  HMMA.16816.F32 R28, R136, R6.reuse, R28 ;  /* 0x00000006881c723c */ /* 0x080fe6000000181c */
[-C--:B------:R-:W-:Y:S01]  /*3ef0*/  @!P0 ISETP.GE.AND P4, PT, R13, R5.reuse, PT ;  /* 0x000000050d00820c */ /* 0x080fe20003f86270 */
[----:B-1----:R-:W-:Y:S01]  /*3f00*/  FMUL.FTZ R15, R183, 1.4426950216293334961 ;  /* 0x3fb8aa3bb70f7820 */ /* 0x002fe20000410000 */
[----:B------:R-:W-:Y:S01]  /*3f10*/  FSEL R4, R4, RZ, P3 ;  /* 0x000000ff04047208 */ /* 0x000fe20001800000 */
[----:B------:R-:W-:Y:S03]  /*3f20*/  FMUL.FTZ R20, R20, UR13 ;  /* 0x0000000d14147c20 */ /* 0x000fe60008410000 */
[----:B------:R-:W-:Y:S01]  /*3f30*/  MUFU.EX2 R164, R164 ;  /* 0x000000a400a47308 */ /* 0x000fe20000000800 */
[----:B------:R-:W-:Y:S04]  /*3f40*/  HMMA.16816.F32 R32, R156, R6, R32 ;  /* 0x000000069c20723c */ /* 0x000fe80000001820 */
[----:B------:R-:W-:Y:S01]  /*3f50*/  @!P0 ISETP.GE.AND P3, PT, R8, R5, PT ;  /* 0x000000050800820c */ /* 0x000fe20003f66270 */
[----:B------:R-:W-:Y:S01]  /*3f60*/  FMUL.FTZ R21, R21, UR13 ;  /* 0x0000000d15157c20 */ /* 0x000fe20008410000 */
[----:B------:R-:W-:Y:S03]  /*3f70*/  @!P0 FSEL R10, R151, -INF , !P4 ;  /* 0xff800000970a8808 */ /* 0x000fe60006000000 */
[----:B------:R-:W1:Y:S01]  /*3f80*/  MUFU.TANH R171, R17 ;  /* 0x0000001100ab7308 */ /* 0x000e620000002400 */
[C---:B------:R-:W-:Y:S01]  /*3f90*/  @!P0 VIMNMX R14, PT, PT, R181.reuse, UR37, PT ;  /* 0x00000025b50e8c48 */ /* 0x040fe2000bfe0100 */
[----:B---3--:R-:W-:Y:S01]  /*3fa0*/  IMAD.MOV.U32 R16, RZ, RZ, R154 ;  /* 0x000000ffff107224 */ /* 0x008fe200078e009a */
[----:B------:R-:W-:Y:S01]  /*3fb0*/  @!P0 FSEL R12, R150, -INF , !P3 ;  /* 0xff800000960c8808 */ /* 0x000fe20005800000 */
[----:B------:R-:W-:Y:S01]  /*3fc0*/  FFMA.FTZ R209, R10, UR9, -R4 ;  /* 0x000000090ad17c23 */ /* 0x000fe20008010804 */
[----:B------:R-:W-:Y:S01]  /*3fd0*/  @!P0 VIADDMNMX R10, R181, R191, UR37, PT ;  /* 0x00000025b50a8e46 */ /* 0x000fe2000b8001bf */
[----:B--2---:R-:W-:Y:S01]  /*3fe0*/  IMAD.MOV.U32 R6, RZ, RZ, R168 ;  /* 0x000000ffff067224 */ /* 0x004fe200078e00a8 */
[-C--:B------:R-:W-:Y:S01]  /*3ff0*/  @!P0 ISETP.GE.AND P5, PT, R8, R14.reuse, PT ;  /* 0x0000000e0800820c */ /* 0x080fe20003fa6270 */
[----:B------:R-:W-:Y:S01]  /*4000*/  FFMA.FTZ R210, R12, UR9, -R4 ;  /* 0x000000090cd27c23 */ /* 0x000fe20008010804 */
[----:B------:R-:W-:Y:S01]  /*4010*/  FSETP.NEU.FTZ.AND P3, PT, R183, -INF , PT ;  /* 0xff800000b700780b */ /* 0x000fe20003f7d000 */
[----:B------:R2:W-:Y:S01]  /*4020*/  MUFU.TANH R169, R18 ;  /* 0x0000001200a97308 */ /* 0x0005e20000002400 */
[C---:B------:R-:W-:Y:S01]  /*4030*/  @!P0 ISETP.GE.AND P6, PT, R13.reuse, R14, PT ;  /* 0x0000000e0d00820c */ /* 0x040fe20003fc6270 */
[----:B------:R-:W-:Y:S01]  /*4040*/  FMUL.FTZ R22, R22, UR13 ;  /* 0x0000000d16167c20 */ /* 0x000fe20008410000 */
[----:B------:R-:W-:Y:S01]  /*4050*/  @!P0 ISETP.GE.AND P4, PT, R13, R10, PT ;  /* 0x0000000a0d00820c */ /* 0x000fe20003f86270 */
[----:B------:R-:W-:Y:S01]  /*4060*/  FMUL.FTZ R23, R23, UR13 ;  /* 0x0000000d17177c20 */ /* 0x000fe20008410000 */
[----:B------:R-:W-:Y:S01]  /*4070*/  MOV R12, R152 ;  /* 0x00000098000c7202 */ /* 0x000fe20000000f00 */
[----:B------:R-:W-:Y:S01]  /*4080*/  FMUL.FTZ R24, R24, UR13 ;  /* 0x0000000d18187c20 */ /* 0x000fe20008410000 */
[----:B------:R-:W-:Y:S01]  /*4090*/  FSEL R13, R15, RZ, P3 ;  /* 0x000000ff0f0d7208 */ /* 0x000fe20001800000 */
[----:B------:R-:W-:Y:S01]  /*40a0*/  IMAD.MOV.U32 R15, RZ, RZ, R165 ;  /* 0x000000ffff0f7224 */ /* 0x000fe200078e00a5 */
[----:B------:R-:W-:Y:S01]  /*40b0*/  @!P0 FSEL R12, R152, -INF , !P5 ;  /* 0xff800000980c8808 */ /* 0x000fe20006800000 */
[----:B------:R-:W3:Y:S01]  /*40c0*/  MUFU.TANH R177, R20 ;  /* 0x0000001400b17308 */ /* 0x000ee20000002400 */
[----:B------:R-:W-:Y:S01]  /*40d0*/  @!P0 FSEL R16, R154, -INF , !P6 ;  /* 0xff8000009a108808 */ /* 0x000fe20007000000 */
[----:B------:R-:W-:Y:S01]  /*40e0*/  FMUL.FTZ R25, R25, UR13 ;  /* 0x0000000d19197c20 */ /* 0x000fe20008410000 */
[----:B------:R-:W-:Y:S01]  /*40f0*/  FSETP.NEU.FTZ.AND P3, PT, R182, -INF , PT ;  /* 0xff800000b600780b */ /* 0x000fe20003f7d000 */
[--C-:B------:R-:W-:Y:S01]  /*4100*/  FFMA.FTZ R219, R12, UR9, -R13.reuse ;  /* 0x000000090cdb7c23 */ /* 0x100fe2000801080d */
[----:B------:R-:W-:Y:S01]  /*4110*/  FMUL.FTZ R12, R182, 1.4426950216293334961 ;  /* 0x3fb8aa3bb60c7820 */ /* 0x000fe20000410000 */
[----:B------:R-:W-:Y:S01]  /*4120*/  @!P0 FSEL R15, R165, -INF , !P4 ;  /* 0xff800000a50f8808 */ /* 0x000fe20006000000 */
[----:B------:R-:W-:Y:S01]  /*4130*/  FFMA.FTZ R218, R16, UR9, -R13 ;  /* 0x0000000910da7c23 */ /* 0x000fe2000801080d */
[----:B------:R-:W-:Y:S01]  /*4140*/  @!P0 IADD3 R16, PT, PT, R8, 0x8, RZ ;  /* 0x0000000808108810 */ /* 0x000fe20007ffe0ff */
[----:B--2---:R-:W-:Y:S01]  /*4150*/  IMAD.MOV.U32 R18, RZ, RZ, R162 ;  /* 0x000000ffff127224 */ /* 0x004fe200078e00a2 */
[----:B------:R-:W-:Y:S01]  /*4160*/  FSEL R12, R12, RZ, P3 ;  /* 0x000000ff0c0c7208 */ /* 0x000fe20001800000 */
[----:B------:R-:W2:Y:S01]  /*4170*/  MUFU.TANH R206, R21 ;  /* 0x0000001500ce7308 */ /* 0x000ea20000002400 */
[----:B------:R-:W-:Y:S01]  /*4180*/  @!P0 ISETP.GE.AND P5, PT, R8, R10, PT ;  /* 0x0000000a0800820c */ /* 0x000fe20003fa6270 */
[----:B------:R-:W-:Y:S01]  /*4190*/  FMUL.FTZ R26, R26, UR13 ;  /* 0x0000000d1a1a7c20 */ /* 0x000fe20008410000 */
[-C--:B------:R-:W-:Y:S01]  /*41a0*/  @!P0 ISETP.GE.AND P3, PT, R16, R14.reuse, PT ;  /* 0x0000000e1000820c */ /* 0x080fe20003f66270 */
[--C-:B------:R-:W-:Y:S01]  /*41b0*/  FFMA.FTZ R216, R15, UR9, -R12.reuse ;  /* 0x000000090fd87c23 */ /* 0x100fe2000801080c */
[----:B------:R-:W-:Y:S01]  /*41c0*/  @!P0 IADD3 R15, PT, PT, R8, 0x9, RZ ;  /* 0x00000009080f8810 */ /* 0x000fe20007ffe0ff */
[----:B------:R-:W-:Y:S01]  /*41d0*/  FMUL.FTZ R27, R27, UR13 ;  /* 0x0000000d1b1b7c20 */ /* 0x000fe20008410000 */
[----:B------:R-:W-:Y:S03]  /*41e0*/  MOV R17, R161 ;  /* 0x000000a100117202 */ /* 0x000fe60000000f00 */
[----:B------:R-:W2:Y:S01]  /*41f0*/  MUFU.TANH R208, R22 ;  /* 0x0000001600d07308 */ /* 0x000ea20000002400 */
[----:B------:R-:W-:Y:S01]  /*4200*/  @!P0 FSEL R17, R161, -INF , !P5 ;  /* 0xff800000a1118808 */ /* 0x000fe20006800000 */
[----:B------:R-:W-:Y:S01]  /*4210*/  FMUL.FTZ R28, R28, UR13 ;  /* 0x0000000d1c1c7c20 */ /* 0x000fe20008410000 */
[----:B------:R-:W-:Y:S01]  /*4220*/  @!P0 FSEL R18, R162, -INF , !P3 ;  /* 0xff800000a2128808 */ /* 0x000fe20005800000 */
[----:B------:R-:W-:Y:S01]  /*4230*/  FMUL.FTZ R29, R29, UR13 ;  /* 0x0000000d1d1d7c20 */ /* 0x000fe20008410000 */
[----:B------:R-:W-:Y:S01]  /*4240*/  @!P0 ISETP.GE.AND P3, PT, R15, R14, PT ;  /* 0x0000000e0f00820c */ /* 0x000fe20003f66270 */
[----:B------:R-:W-:Y:S01]  /*4250*/  FFMA.FTZ R217, R17, UR9, -R12 ;  /* 0x0000000911d97c23 */ /* 0x000fe2000801080c */
[----:B------:R-:W-:Y:S01]  /*4260*/  IMAD.MOV.U32 R17, RZ, RZ, R166 ;  /* 0x000000ffff117224 */ /* 0x000fe200078e00a6 */
[-C--:B------:R-:W-:Y:S02]  /*4270*/  @!P0 ISETP.GE.AND P4, PT, R16, R10.reuse, PT ;  /* 0x0000000a1000820c */ /* 0x080fe40003f86270 */
[----:B------:R-:W2:Y:S01]  /*4280*/  MUFU.TANH R207, R23 ;  /* 0x0000001700cf7308 */ /* 0x000ea20000002400 */
[----:B------:R-:W-:Y:S01]  /*4290*/  @!P0 FSEL R17, R166, -INF , !P3 ;  /* 0xff800000a6118808 */ /* 0x000fe20005800000 */
[----:B------:R-:W-:Y:S01]  /*42a0*/  FMUL.FTZ R32, R32, UR13 ;  /* 0x0000000d20207c20 */ /* 0x000fe20008410000 */
[----:B------:R-:W-:Y:S01]  /*42b0*/  @!P0 ISETP.GE.AND P3, PT, R15, R10, PT ;  /* 0x0000000a0f00820c */ /* 0x000fe20003f66270 */
[----:B------:R-:W-:Y:S01]  /*42c0*/  FMUL.FTZ R33, R33, UR13 ;  /* 0x0000000d21217c20 */ /* 0x000fe20008410000 */
[----:B------:R-:W-:Y:S01]  /*42d0*/  MOV R7, R167 ;  /* 0x000000a700077202 */ /* 0x000fe20000000f00 */
[----:B------:R-:W-:Y:S01]  /*42e0*/  FMUL.FTZ R34, R34, UR13 ;  /* 0x0000000d22227c20 */ /* 0x000fe20008410000 */
[----:B------:R-:W-:Y:S03]  /*42f0*/  @!P0 FSEL R6, R168, -INF , !P3 ;  /* 0xff800000a8068808 */ /* 0x000fe60005800000 */
[----:B------:R-:W2:Y:S01]  /*4300*/  MUFU.TANH R211, R24 ;  /* 0x0000001800d37308 */ /* 0x000ea20000002400 */
[----:B------:R-:W-:Y:S01]  /*4310*/  @!P0 ISETP.GE.AND P3, PT, R16, R11, PT ;  /* 0x0000000b1000820c */ /* 0x000fe20003f66270 */
[----:B------:R-:W-:Y:S01]  /*4320*/  FMUL.FTZ R35, R35, UR13 ;  /* 0x0000000d23237c20 */ /* 0x000fe20008410000 */
[----:B------:R-:W-:Y:S01]  /*4330*/  @!P0 FSEL R7, R167, -INF , !P4 ;  /* 0xff800000a7078808 */ /* 0x000fe20006000000 */
[--C-:B------:R-:W-:Y:S01]  /*4340*/  FFMA.FTZ R224, R6, UR9, -R12.reuse ;  /* 0x0000000906e07c23 */ /* 0x100fe2000801080c */
[----:B----4-:R-:W-:Y:S01]  /*4350*/  MOV R6, R163 ;  /* 0x000000a300067202 */ /* 0x010fe20000000f00 */
[----:B------:R-:W-:Y:S01]  /*4360*/  FMUL.FTZ R30, R30, UR13 ;  /* 0x0000000d1e1e7c20 */ /* 0x000fe20008410000 */
[----:B------:R-:W-:Y:S01]  /*4370*/  @!P0 FSEL R6, R163, -INF , !P3 ;  /* 0xff800000a3068808 */ /* 0x000fe20005800000 */
[----:B------:R-:W-:Y:S01]  /*4380*/  FFMA.FTZ R225, R7, UR9, -R12 ;  /* 0x0000000907e17c23 */ /* 0x000fe2000801080c */
[----:B------:R-:W-:Y:S01]  /*4390*/  @!P0 ISETP.GE.AND P3, PT, R15, R11, PT ;  /* 0x0000000b0f00820c */ /* 0x000fe20003f66270 */
[----:B-1----:R-:W-:Y:S01]  /*43a0*/  IMAD.MOV.U32 R7, RZ, RZ, R171 ;  /* 0x000000ffff077224 */ /* 0x002fe200078e00ab */
[----:B------:R-:W1:Y:S01]  /*43b0*/  MUFU.TANH R212, R25 ;  /* 0x0000001900d47308 */ /* 0x000e620000002400 */
[----:B------:R-:W-:Y:S01]  /*43c0*/  FFMA.FTZ R251, R6, UR9, -R9 ;  /* 0x0000000906fb7c23 */ /* 0x000fe20008010809 */
[----:B------:R-:W-:Y:S01]  /*43d0*/  @!P0 FSEL R7, R171, -INF , !P3 ;  /* 0xff800000ab078808 */ /* 0x000fe20005800000 */
[----:B------:R-:W-:Y:S01]  /*43e0*/  FMUL.FTZ R31, R31, UR13 ;  /* 0x0000000d1f1f7c20 */ /* 0x000fe20008410000 */
[----:B------:R-:W-:Y:S01]  /*43f0*/  @!P0 ISETP.GE.AND P3, PT, R16, R5, PT ;  /* 0x000000051000820c */ /* 0x000fe20003f66270 */
[----:B---3--:R-:W-:Y:S01]  /*4400*/  IMAD.MOV.U32 R16, RZ, RZ, R177 ;  /* 0x000000ffff107224 */ /* 0x008fe200078e00b1 */
[----:B------:R-:W-:Y:S01]  /*4410*/  MOV R6, R169 ;  /* 0x000000a900067202 */ /* 0x000fe20000000f00 */
[----:B------:R-:W-:Y:S01]  /*4420*/  FFMA.FTZ R250, R7, UR9, -R9 ;  /* 0x0000000907fa7c23 */ /* 0x000fe20008010809 */
[----:B------:R-:W-:Y:S01]  /*4430*/  @!P0 FSEL R6, R169, -INF , !P3 ;  /* 0xff800000a9068808 */ /* 0x000fe20005800000 */
[----:B------:R-:W-:Y:S01]  /*4440*/  IMAD.MOV.U32 R7, RZ, RZ, R170 ;  /* 0x000000ffff077224 */ /* 0x000fe200078e00aa */
[----:B------:R-:W-:Y:S01]  /*4450*/  @!P0 ISETP.GE.AND P3, PT, R15, R5, PT ;  /* 0x000000050f00820c */ /* 0x000fe20003f66270 */
[----:B--2---:R-:W-:Y:S01]  /*4460*/  IMAD.MOV.U32 R15, RZ, RZ, R206 ;  /* 0x000000ffff0f7224 */ /* 0x004fe200078e00ce */
[----:B------:R-:W2:Y:S01]  /*4470*/  MUFU.TANH R214, R26 ;  /* 0x0000001a00d67308 */ /* 0x000ea20000002400 */
[--C-:B------:R-:W-:Y:S01]  /*4480*/  FFMA.FTZ R245, R6, UR9, -R4.reuse ;  /* 0x0000000906f57c23 */ /* 0x100fe20008010804 */
[----:B------:R-:W-:Y:S01]  /*4490*/  @!P0 FSEL R7, R170, -INF , !P3 ;  /* 0xff800000aa078808 */ /* 0x000fe20005800000 */
[--C-:B------:R-:W-:Y:S01]  /*44a0*/  FFMA.FTZ R227, R18, UR9, -R13.reuse ;  /* 0x0000000912e37c23 */ /* 0x100fe2000801080d */
[----:B------:R-:W-:Y:S01]  /*44b0*/  @!P0 IADD3 R6, PT, PT, R8, 0x10, RZ ;  /* 0x0000001008068810 */ /* 0x000fe20007ffe0ff */
[----:B------:R-:W-:Y:S01]  /*44c0*/  FFMA.FTZ R226, R17, UR9, -R13 ;  /* 0x0000000911e27c23 */ /* 0x000fe2000801080d */
[----:B------:R-:W-:Y:S01]  /*44d0*/  LEA R159, R197, UR4, 0x1 ;  /* 0x00000004c59f7c11 */ /* 0x000fe2000f8e08ff */
[--C-:B------:R-:W-:Y:S01]  /*44e0*/  FFMA.FTZ R244, R7, UR9, -R4.reuse ;  /* 0x0000000907f47c23 */ /* 0x100fe20008010804 */
[----:B------:R-:W-:Y:S02]  /*44f0*/  @!P0 ISETP.GE.AND P3, PT, R6, R11, PT ;  /* 0x0000000b0600820c */ /* 0x000fe40003f66270 */
[----:B------:R-:W3:Y:S01]  /*4500*/  MUFU.TANH R213, R27 ;  /* 0x0000001b00d57308 */ /* 0x000ee20000002400 */
[----:B------:R-:W-:Y:S01]  /*4510*/  @!P0 IADD3 R7, PT, PT, R8, 0x11, RZ ;  /* 0x0000001108078810 */ /* 0x000fe20007ffe0ff */
[----:B------:R-:W-:Y:S01]  /*4520*/  FFMA.FTZ R163, -R163, R163, 1 ;  /* 0x3f800000a3a37423 */ /* 0x000fe200000101a3 */
[----:B------:R-:W-:Y:S01]  /*4530*/  @!P0 FSEL R16, R177, -INF , !P3 ;  /* 0xff800000b1108808 */ /* 0x000fe20005800000 */
[----:B------:R-:W-:Y:S01]  /*4540*/  FFMA.FTZ R171, -R171, R171, 1 ;  /* 0x3f800000abab7423 */ /* 0x000fe200000101ab */
[----:B------:R-:W-:Y:S01]  /*4550*/  @!P0 ISETP.GE.AND P3, PT, R7, R11, PT ;  /* 0x0000000b0700820c */ /* 0x000fe20003f66270 */
[----:B------:R-:W-:Y:S01]  /*4560*/  FFMA.FTZ R177, -R177, R177, 1 ;  /* 0x3f800000b1b17423 */ /* 0x000fe200000101b1 */
[----:B------:R-:W-:Y:S01]  /*4570*/  IADD3 R158, PT, PT, R198, R159, RZ ;  /* 0x0000009fc69e7210 */ /* 0x000fe20007ffe0ff */
[--C-:B------:R-:W-:Y:S01]  /*4580*/  FFMA.FTZ R249, R16, UR9, -R9.reuse ;  /* 0x0000000910f97c23 */ /* 0x100fe20008010809 */
[----:B------:R-:W-:Y:S01]  /*4590*/  @!P0 FSEL R15, R206, -INF , !P3 ;  /* 0xff800000ce0f8808 */ /* 0x000fe20005800000 */
[----:B------:R-:W4:Y:S01]  /*45a0*/  MUFU.TANH R220, R28 ;  /* 0x0000001c00dc7308 */ /* 0x000f220000002400 */
[-C--:B------:R-:W-:Y:S01]  /*45b0*/  @!P0 ISETP.GE.AND P3, PT, R6, R5.reuse, PT ;  /* 0x000000050600820c */ /* 0x080fe20003f66270 */
[----:B------:R-:W-:Y:S01]  /*45c0*/  FFMA.FTZ R206, -R206, R206, 1 ;  /* 0x3f800000cece7423 */ /* 0x000fe200000101ce */
[----:B------:R-:W-:Y:S01]  /*45d0*/  MOV R16, R208 ;  /* 0x000000d000107202 */ /* 0x000fe20000000f00 */
[----:B------:R-:W-:Y:S01]  /*45e0*/  FFMA.FTZ R248, R15, UR9, -R9 ;  /* 0x000000090ff87c23 */ /* 0x000fe20008010809 */
[----:B------:R-:W-:Y:S01]  /*45f0*/  @!P0 FSEL R16, R208, -INF , !P3 ;  /* 0xff800000d0108808 */ /* 0x000fe20005800000 */
[----:B------:R-:W-:Y:S01]  /*4600*/  IMAD.MOV.U32 R15, RZ, RZ, R207 ;  /* 0x000000ffff0f7224 */ /* 0x000fe200078e00cf */
[----:B------:R-:W-:Y:S03]  /*4610*/  @!P0 ISETP.GE.AND P3, PT, R7, R5, PT ;  /* 0x000000050700820c */ /* 0x000fe60003f66270 */
[----:B------:R-:W4:Y:S01]  /*4620*/  MUFU.TANH R221, R29 ;  /* 0x0000001d00dd7308 */ /* 0x000f220000002400 */
[----:B------:R-:W-:Y:S01]  /*4630*/  IADD3 R157, PT, PT, R159, 0x19020, RZ ;  /* 0x000190209f9d7810 */ /* 0x000fe20007ffe0ff */
[--C-:B------:R-:W-:Y:S01]  /*4640*/  FFMA.FTZ R243, R16, UR9, -R4.reuse ;  /* 0x0000000910f37c23 */ /* 0x100fe20008010804 */
[----:B------:R-:W-:Y:S01]  /*4650*/  @!P0 FSEL R15, R207, -INF , !P3 ;  /* 0xff800000cf0f8808 */ /* 0x000fe20005800000 */
[----:B------:R-:W-:Y:S01]  /*4660*/  FMUL.FTZ R155, R155, UR13 ;  /* 0x0000000d9b9b7c20 */ /* 0x000fe20008410000 */
[-C--:B------:R-:W-:Y:S01]  /*4670*/  @!P0 ISETP.GE.AND P3, PT, R6, R14.reuse, PT ;  /* 0x0000000e0600820c */ /* 0x080fe20003f66270 */
[----:B------:R-:W-:Y:S01]  /*4680*/  FMUL.FTZ R163, R163, UR13 ;  /* 0x0000000da3a37c20 */ /* 0x000fe20008410000 */
[----:B------:R-:W-:Y:S01]  /*4690*/  MOV R16, R211 ;  /* 0x000000d300107202 */ /* 0x000fe20000000f00 */
[----:B------:R-:W-:Y:S01]  /*46a0*/  FFMA.FTZ R242, R15, UR9, -R4 ;  /* 0x000000090ff27c23 */ /* 0x000fe20008010804 */
[----:B------:R-:W-:Y:S01]  /*46b0*/  @!P0 FSEL R16, R211, -INF , !P3 ;  /* 0xff800000d3108808 */ /* 0x000fe20005800000 */
[----:B-1----:R-:W-:Y:S01]  /*46c0*/  IMAD.MOV.U32 R15, RZ, RZ, R212 ;  /* 0x000000ffff0f7224 */ /* 0x002fe200078e00d4 */
[----:B------:R-:W-:Y:S01]  /*46d0*/  @!P0 ISETP.GE.AND P3, PT, R7, R14, PT ;  /* 0x0000000e0700820c */ /* 0x000fe20003f66270 */
[----:B------:R-:W1:Y:S01]  /*46e0*/  MUFU.TANH R228, R32 ;  /* 0x0000002000e47308 */ /* 0x000e620000002400 */
[----:B------:R-:W-:Y:S01]  /*46f0*/  FMUL.FTZ R171, R171, UR13 ;  /* 0x0000000dabab7c20 */ /* 0x000fe20008410000 */
[--C-:B------:R-:W-:Y:S01]  /*4700*/  FFMA.FTZ R239, R16, UR9, -R13.reuse ;  /* 0x0000000910ef7c23 */ /* 0x100fe2000801080d */
[----:B------:R-:W-:Y:S01]  /*4710*/  @!P0 FSEL R15, R212, -INF , !P3 ;  /* 0xff800000d40f8808 */ /* 0x000fe20005800000 */
[----:B------:R-:W-:Y:S01]  /*4720*/  FMUL.FTZ R177, R177, UR13 ;  /* 0x0000000db1b17c20 */ /* 0x000fe20008410000 */
[----:B------:R-:W-:Y:S01]  /*4730*/  @!P0 ISETP.GE.AND P3, PT, R6, R10, PT ;  /* 0x0000000a0600820c */ /* 0x000fe20003f66270 */
[----:B------:R-:W-:Y:S01]  /*4740*/  FMUL.FTZ R206, R206, UR13 ;  /* 0x0000000dcece7c20 */ /* 0x000fe20008410000 */
[----:B--2---:R-:W-:Y:S03]  /*4750*/  MOV R6, R214 ;  /* 0x000000d600067202 */ /* 0x004fe60000000f00 */
[----:B------:R-:W2:Y:S01]  /*4760*/  MUFU.TANH R229, R33 ;  /* 0x0000002100e57308 */ /* 0x000ea20000002400 */
[----:B------:R-:W-:Y:S01]  /*4770*/  @!P0 FSEL R6, R214, -INF , !P3 ;  /* 0xff800000d6068808 */ /* 0x000fe20005800000 */
[----:B------:R-:W-:Y:S01]  /*4780*/  FFMA.FTZ R238, R15, UR9, -R13 ;  /* 0x000000090fee7c23 */ /* 0x000fe2000801080d */
[----:B------:R-:W-:Y:S01]  /*4790*/  @!P0 ISETP.GE.AND P3, PT, R7, R10, PT ;  /* 0x0000000a0700820c */ /* 0x000fe20003f66270 */
[----:B------:R-:W-:Y:S01]  /*47a0*/  FFMA.FTZ R150, -R150, R150, 1 ;  /* 0x3f80000096967423 */ /* 0x000fe20000010196 */
[----:B---3--:R-:W-:Y:S01]  /*47b0*/  MOV R15, R213 ;  /* 0x000000d5000f7202 */ /* 0x008fe20000000f00 */
[--C-:B------:R-:W-:Y:S01]  /*47c0*/  FFMA.FTZ R235, R6, UR9, -R12.reuse ;  /* 0x0000000906eb7c23 */ /* 0x100fe2000801080c */
[C---:B------:R-:W-:Y:S01]  /*47d0*/  @!P0 VIADD R6, R8.reuse, 0x18 ;  /* 0x0000001808068836 */ /* 0x040fe20000000000 */
[----:B------:R-:W-:Y:S02]  /*47e0*/  @!P0 FSEL R15, R213, -INF , !P3 ;  /* 0xff800000d50f8808 */ /* 0x000fe40005800000 */
[----:B------:R-:W3:Y:S01]  /*47f0*/  MUFU.TANH R230, R34 ;  /* 0x0000002200e67308 */ /* 0x000ee20000002400 */
[----:B------:R-:W-:Y:S01]  /*4800*/  @!P0 IADD3 R8, PT, PT, R8, 0x19, RZ ;  /* 0x0000001908088810 */ /* 0x000fe20007ffe0ff */
[----:B------:R-:W-:Y:S01]  /*4810*/  FFMA.FTZ R151, -R151, R151, 1 ;  /* 0x3f80000097977423 */ /* 0x000fe20000010197 */
[----:B------:R-:W-:Y:S01]  /*4820*/  @!P0 ISETP.GE.AND P3, PT, R6, R14, PT ;  /* 0x0000000e0600820c */ /* 0x000fe20003f66270 */
[----:B------:R-:W-:Y:S01]  /*4830*/  FFMA.FTZ R234, R15, UR9, -R12 ;  /* 0x000000090fea7c23 */ /* 0x000fe2000801080c */
[----:B----4-:R-:W-:Y:S01]  /*4840*/  MOV R7, R220 ;  /* 0x000000dc00077202 */ /* 0x010fe20000000f00 */
[----:B------:R-:W-:Y:S01]  /*4850*/  FMUL.FTZ R150, R150, UR13 ;  /* 0x0000000d96967c20 */ /* 0x000fe20008410000 */
[----:B------:R-:W-:Y:S03]  /*4860*/  @!P0 FSEL R7, R220, -INF , !P3 ;  /* 0xff800000dc078808 */ /* 0x000fe60005800000 */
[----:B------:R-:W4:Y:S01]  /*4870*/  MUFU.TANH R231, R35 ;  /* 0x0000002300e77308 */ /* 0x000f220000002400 */
[----:B------:R-:W-:Y:S01]  /*4880*/  @!P0 ISETP.GE.AND P3, PT, R8, R14, PT ;  /* 0x0000000e0800820c */ /* 0x000fe20003f66270 */
[----:B------:R-:W-:Y:S01]  /*4890*/  IMAD.MOV.U32 R14, RZ, RZ, R221 ;  /* 0x000000ffff0e7224 */ /* 0x000fe200078e00dd */
[-C--:B------:R-:W-:Y:S01]  /*48a0*/  @!P0 ISETP.GE.AND P4, PT, R6, R11.reuse, PT ;  /* 0x0000000b0600820c */ /* 0x080fe20003f86270 */
[--C-:B------:R-:W-:Y:S01]  /*48b0*/  FFMA.FTZ R237, R7, UR9, -R13.reuse ;  /* 0x0000000907ed7c23 */ /* 0x100fe2000801080d */
[----:B------:R-:W-:Y:S01]  /*48c0*/  @!P0 FSEL R14, R221, -INF , !P3 ;  /* 0xff800000dd0e8808 */ /* 0x000fe20005800000 */
[----:B------:R-:W-:Y:S01]  /*48d0*/  FMUL.FTZ R151, R151, UR13 ;  /* 0x0000000d97977c20 */ /* 0x000fe20008410000 */
[----:B------:R-:W-:Y:S03]  /*48e0*/  @!P0 ISETP.GE.AND P3, PT, R8, R11, PT ;  /* 0x0000000b0800820c */ /* 0x000fe60003f66270 */
[----:B------:R-:W-:Y:S01]  /*48f0*/  MUFU.EX2 R210, R210 ;  /* 0x000000d200d27308 */ /* 0x000fe20000000800 */
[-C--:B-1----:R-:W-:Y:S01]  /*4900*/  MOV R7, R228.reuse ;  /* 0x000000e400077202 */ /* 0x082fe20000000f00 */
[----:B------:R-:W-:Y:S01]  /*4910*/  FFMA.FTZ R13, R14, UR9, -R13 ;  /* 0x000000090e0d7c23 */ /* 0x000fe2000801080d */
[C---:B------:R-:W-:Y:S01]  /*4920*/  @!P0 FSEL R7, R228.reuse, -INF , !P4 ;  /* 0xff800000e4078808 */ /* 0x040fe20006000000 */
[----:B------:R-:W-:Y:S01]  /*4930*/  FFMA.FTZ R228, -R228, R228, 1 ;  /* 0x3f800000e4e47423 */ /* 0x000fe200000101e4 */
[----:B--2---:R-:W-:Y:S02]  /*4940*/  MOV R11, R229 ;  /* 0x000000e5000b7202 */ /* 0x004fe40000000f00 */
[----:B------:R-:W-:Y:S01]  /*4950*/  @!P0 FSEL R11, R229, -INF , !P3 ;  /* 0xff800000e50b8808 */ /* 0x000fe20005800000 */
[--C-:B------:R-:W-:Y:S01]  /*4960*/  FFMA.FTZ R247, R7, UR9, -R9.reuse ;  /* 0x0000000907f77c23 */ /* 0x100fe20008010809 */
[C---:B------:R-:W-:Y:S01]  /*4970*/  @!P0 ISETP.GE.AND P3, PT, R6.reuse, R5, PT ;  /* 0x000000050600820c */ /* 0x040fe20003f66270 */
[----:B---3--:R-:W-:Y:S01]  /*4980*/  IMAD.MOV.U32 R7, RZ, RZ, R230 ;  /* 0x000000ffff077224 */ /* 0x008fe200078e00e6 */
[----:B------:R-:W-:Y:S01]  /*4990*/  MUFU.EX2 R209, R209 ;  /* 0x000000d100d17308 */ /* 0x000fe20000000800 */
[-C--:B------:R-:W-:Y:S01]  /*49a0*/  @!P0 ISETP.GE.AND P4, PT, R6, R10.reuse, PT ;  /* 0x0000000a0600820c */ /* 0x080fe20003f86270 */
[----:B------:R-:W-:Y:S01]  /*49b0*/  FFMA.FTZ R9, R11, UR9, -R9 ;  /* 0x000000090b097c23 */ /* 0x000fe20008010809 */
[----:B------:R-:W-:Y:S01]  /*49c0*/  @!P0 FSEL R7, R230, -INF , !P3 ;  /* 0xff800000e6078808 */ /* 0x000fe20005800000 */
[----:B------:R-:W-:Y:S01]  /*49d0*/  FFMA.FTZ R229, -R229, R229, 1 ;  /* 0x3f800000e5e57423 */ /* 0x000fe200000101e5 */
[----:B------:R-:W-:Y:S01]  /*49e0*/  @!P0 ISETP.GE.AND P3, PT, R8, R5, PT ;  /* 0x000000050800820c */ /* 0x000fe20003f66270 */
[----:B------:R-:W-:Y:S01]  /*49f0*/  FMUL.FTZ R228, R228, UR13 ;  /* 0x0000000de4e47c20 */ /* 0x000fe20008410000 */
[----:B----4-:R-:W-:Y:S01]  /*4a00*/  MOV R5, R231 ;  /* 0x000000e700057202 */ /* 0x010fe20000000f00 */
[--C-:B------:R-:W-:Y:S01]  /*4a10*/  FFMA.FTZ R241, R7, UR9, -R4.reuse ;  /* 0x0000000907f17c23 */ /* 0x100fe20008010804 */
[----:B------:R-:W-:Y:S01]  /*4a20*/  F2FP.F16.F32.PACK_AB R7, R164, R215 ;  /* 0x000000d7a407723e */ /* 0x000fe200000000ff */
[----:B------:R-:W-:Y:S01]  /*4a30*/  MUFU.EX2 R251, R251 ;  /* 0x000000fb00fb7308 */ /* 0x000fe20000000800 */
[----:B------:R-:W-:Y:S01]  /*4a40*/  @!P0 FSEL R5, R231, -INF , !P3 ;  /* 0xff800000e7058808 */ /* 0x000fe20005800000 */
[----:B------:R-:W-:Y:S01]  /*4a50*/  FMUL.FTZ R229, R229, UR13 ;  /* 0x0000000de5e57c20 */ /* 0x000fe20008410000 */
[----:B------:R-:W-:Y:S01]  /*4a60*/  @!P0 ISETP.GE.AND P3, PT, R8, R10, PT ;  /* 0x0000000a0800820c */ /* 0x000fe20003f66270 */
[----:B------:R1:W-:Y:S01]  /*4a70*/  STS [R159+0x19000], R7 ;  /* 0x019000079f007388 */ /* 0x0003e20000000800 */
[----:B------:R-:W-:Y:S01]  /*4a80*/  IADD3 R11, PT, PT, R159, 0x19000, RZ ;  /* 0x000190009f0b7810 */ /* 0x000fe20007ffe0ff */
[----:B------:R-:W-:Y:S04]  /*4a90*/  FFMA.FTZ R4, R5, UR9, -R4 ;  /* 0x0000000905047c23 */ /* 0x000fe80008010804 */
[----:B------:R-:W2:Y:S01]  /*4aa0*/  MUFU.EX2 R250, R250 ;  /* 0x000000fa00fa7308 */ /* 0x000ea20000000800 */
[----:B------:R-:W-:Y:S05]  /*4ab0*/  @P2 VIADD R157, R11, 0xffffffe0 ;  /* 0xffffffe00b9d2836 */ /* 0x000fea0000000000 */
[----:B------:R-:W-:Y:S04]  /*4ac0*/  IADD3 R156, PT, PT, R198, R157, RZ ;  /* 0x0000009dc69c7210 */ /* 0x000fe80007ffe0ff */
[----:B------:R-:W-:Y:S10]  /*4ad0*/  MUFU.EX2 R245, R245 ;  /* 0x000000f500f57308 */ /* 0x000ff40000000800 */
[----:B------:R-:W3:Y:S01]  /*4ae0*/  MUFU.EX2 R244, R244 ;  /* 0x000000f400f47308 */ /* 0x000ee20000000800 */
[----:B--2---:R-:W-:Y:S02]  /*4af0*/  F2FP.F16.F32.PACK_AB R5, R250, R251 ;  /* 0x000000fbfa05723e */ /* 0x004fe400000000ff */
[----:B-1----:R-:W-:Y:S07]  /*4b00*/  F2FP.F16.F32.PACK_AB R7, R209, R210 ;  /* 0x000000d2d107723e */ /* 0x002fee00000000ff */
[----:B------:R3:W-:Y:S01]  /*4b10*/  MUFU.EX2 R240, R4 ;  /* 0x0000000400f07308 */ /* 0x0007e20000000800 */
[----:B------:R1:W-:Y:S04]  /*4b20*/  STS [R159+0x19400], R7 ;  /* 0x019400079f007388 */ /* 0x0003e80000000800 */
[----:B------:R2:W-:Y:S05]  /*4b30*/  STS [R158+0x19000], R5 ;  /* 0x019000059e007388 */ /* 0x0005ea0000000800 */
[----:B------:R-:W4:Y:S10]  /*4b40*/  MUFU.TANH R222, R30 ;  /* 0x0000001e00de7308 */ /* 0x000f340000002400 */
[----:B------:R-:W1:Y:S01]  /*4b50*/  MUFU.TANH R223, R31 ;  /* 0x0000001f00df7308 */ /* 0x000e620000002400 */
[----:B---3--:R-:W-:Y:S05]  /*4b60*/  F2FP.F16.F32.PACK_AB R4, R244, R245 ;  /* 0x000000f5f404723e */ /* 0x008fea00000000ff */
[----:B------:R3:W-:Y:S04]  /*4b70*/  STS [R158+0x19400], R4 ;  /* 0x019400049e007388 */ /* 0x0007e80000000800 */
[----:B------:R-:W-:Y:S01]  /*4b80*/  MUFU.EX2 R219, R219 ;  /* 0x000000db00db7308 */ /* 0x000fe20000000800 */
[----:B----4-:R-:W-:Y:S02]  /*4b90*/  MOV R8, R222 ;  /* 0x000000de00087202 */ /* 0x010fe40000000f00 */
[----:B------:R-:W-:Y:S07]  /*4ba0*/  @!P0 FSEL R8, R222, -INF , !P4 ;  /* 0xff800000de088808 */ /* 0x000fee0006000000 */
[----:B------:R-:W4:Y:S01]  /*4bb0*/  MUFU.EX2 R218, R218 ;  /* 0x000000da00da7308 */ /* 0x000f220000000800 */
[----:B-1----:R-:W-:Y:S01]  /*4bc0*/  IMAD.MOV.U32 R6, RZ, RZ, R223 ;  /* 0x000000ffff067224 */ /* 0x002fe200078e00df */
[----:B------:R-:W-:Y:S01]  /*4bd0*/  @!P0 FSEL R6, R223, -INF , !P3 ;  /* 0xff800000df068808 */ /* 0x000fe20005800000 */
[--C-:B------:R-:W-:Y:S04]  /*4be0*/  FFMA.FTZ R233, R8, UR9, -R12.reuse ;  /* 0x0000000908e97c23 */ /* 0x100fe8000801080c */
[----:B------:R-:W-:Y:S03]  /*4bf0*/  FFMA.FTZ R12, R6, UR9, -R12 ;  /* 0x00000009060c7c23 */ /* 0x000fe6000801080c */
[----:B------:R-:W-:Y:S10]  /*4c00*/  MUFU.EX2 R217, R217 ;  /* 0x000000d900d97308 */ /* 0x000ff40000000800 */
[----:B------:R-:W1:Y:S01]  /*4c10*/  MUFU.EX2 R216, R216 ;  /* 0x000000d800d87308 */ /* 0x000e620000000800 */
[----:B----4-:R-:W-:Y:S05]  /*4c20*/  F2FP.F16.F32.PACK_AB R7, R218, R219 ;  /* 0x000000dbda07723e */ /* 0x010fea00000000ff */
[----:B------:R4:W-:Y:S04]  /*4c30*/  STS [R159+0x1a000], R7 ;  /* 0x01a000079f007388 */ /* 0x0009e80000000800 */
[----:B------:R-:W-:Y:S10]  /*4c40*/  MUFU.EX2 R227, R227 ;  /* 0x000000e300e37308 */ /* 0x000ff40000000800 */
[----:B------:R-:W2:Y:S01]  /*4c50*/  MUFU.EX2 R226, R226 ;  /* 0x000000e200e27308 */ /* 0x000ea20000000800 */
[----:B-1----:R-:W-:Y:S05]  /*4c60*/  F2FP.F16.F32.PACK_AB R6, R216, R217 ;  /* 0x000000d9d806723e */ /* 0x002fea00000000ff */
[----:B------:R-:W-:Y:S04]  /*4c70*/  STS [R159+0x1a400], R6 ;  /* 0x01a400069f007388 */ /* 0x000fe80000000800 */
[----:B------:R-:W-:Y:S10]  /*4c80*/  MUFU.EX2 R225, R225 ;  /* 0x000000e100e17308 */ /* 0x000ff40000000800 */
[----:B------:R-:W3:Y:S01]  /*4c90*/  MUFU.EX2 R224, R224 ;  /* 0x000000e000e07308 */ /* 0x000ee20000000800 */
[----:B--2---:R-:W-:Y:S05]  /*4ca0*/  F2FP.F16.F32.PACK_AB R5, R226, R227 ;  /* 0x000000e3e205723e */ /* 0x004fea00000000ff */
[----:B------:R1:W-:Y:S04]  /*4cb0*/  STS [R158+0x1a000], R5 ;  /* 0x01a000059e007388 */ /* 0x0003e80000000800 */
[----:B------:R-:W-:Y:S10]  /*4cc0*/  MUFU.EX2 R249, R249 ;  /* 0x000000f900f97308 */ /* 0x000ff40000000800 */
[----:B------:R-:W2:Y:S01]  /*4cd0*/  MUFU.EX2 R248, R248 ;  /* 0x000000f800f87308 */ /* 0x000ea20000000800 */
[----:B---3--:R-:W-:Y:S05]  /*4ce0*/  F2FP.F16.F32.PACK_AB R4, R224, R225 ;  /* 0x000000e1e004723e */ /* 0x008fea00000000ff */
[----:B------:R3:W-:Y:S04]  /*4cf0*/  STS [R158+0x1a400], R4 ;  /* 0x01a400049e007388 */ /* 0x0007e80000000800 */
[----:B------:R-:W-:Y:S10]  /*4d00*/  MUFU.EX2 R243, R243 ;  /* 0x000000f300f37308 */ /* 0x000ff40000000800 */
[----:B------:R-:W4:Y:S01]  /*4d10*/  MUFU.EX2 R242, R242 ;  /* 0x000000f200f27308 */ /* 0x000f220000000800 */
[----:B--2---:R-:W-:Y:S05]  /*4d20*/  F2FP.F16.F32.PACK_AB R8, R248, R249 ;  /* 0x000000f9f808723e */ /* 0x004fea00000000ff */
[----:B------:R-:W-:Y:S04]  /*4d30*/  STS [R157], R8 ;  /* 0x000000089d007388 */ /* 0x000fe80000000800 */
[----:B------:R-:W-:Y:S10]  /*4d40*/  MUFU.EX2 R247, R247 ;  /* 0x000000f700f77308 */ /* 0x000ff40000000800 */
[----:B------:R-:W1:Y:S01]  /*4d50*/  MUFU.EX2 R246, R9 ;  /* 0x0000000900f67308 */ /* 0x000e620000000800 */
[----:B----4-:R-:W-:Y:S05]  /*4d60*/  F2FP.F16.F32.PACK_AB R7, R242, R243 ;  /* 0x000000f3f207723e */ /* 0x010fea00000000ff */
[----:B------:R-:W-:Y:S04]  /*4d70*/  STS [R157+0x400], R7 ;  /* 0x000400079d007388 */ /* 0x000fe80000000800 */
[----:B------:R-:W3:Y:S10]  /*4d80*/  MUFU.EX2 R241, R241 ;  /* 0x000000f100f17308 */ /* 0x000ef40000000800 */
[----:B------:R-:W-:Y:S01]  /*4d90*/  MUFU.EX2 R239, R239 ;  /* 0x000000ef00ef7308 */ /* 0x000fe20000000800 */
[----:B-1----:R-:W-:Y:S05]  /*4da0*/  F2FP.F16.F32.PACK_AB R5, R246, R247 ;  /* 0x000000f7f605723e */ /* 0x002fea00000000ff */
[----:B------:R-:W-:Y:S04]  /*4db0*/  STS [R156], R5 ;  /* 0x000000059c007388 */ /* 0x000fe80000000800 */
[----:B------:R-:W1:Y:S01]  /*4dc0*/  MUFU.EX2 R238, R238 ;  /* 0x000000ee00ee7308 */ /* 0x000e620000000800 */
[----:B---3--:R-:W-:Y:S05]  /*4dd0*/  F2FP.F16.F32.PACK_AB R4, R240, R241 ;  /* 0x000000f1f004723e */ /* 0x008fea00000000ff */
[----:B------:R-:W-:Y:S04]  /*4de0*/  STS [R156+0x400], R4 ;  /* 0x000400049c007388 */ /* 0x000fe80000000800 */
[----:B------:R-:W-:Y:S10]  /*4df0*/  MUFU.EX2 R235, R235 ;  /* 0x000000eb00eb7308 */ /* 0x000ff40000000800 */
[----:B------:R-:W2:Y:S01]  /*4e00*/  MUFU.EX2 R234, R234 ;  /* 0x000000ea00ea7308 */ /* 0x000ea20000000800 */
[----:B-1----:R-:W-:Y:S05]  /*4e10*/  F2FP.F16.F32.PACK_AB R6, R238, R239 ;  /* 0x000000efee06723e */ /* 0x002fea00000000ff */
[----:B------:R2:W-:Y:S04]  /*4e20*/  STS [R157+0x1000], R6 ;  /* 0x001000069d007388 */ /* 0x0005e80000000800 */
[----:B------:R-:W-:Y:S10]  /*4e30*/  MUFU.EX2 R237, R237 ;  /* 0x000000ed00ed7308 */ /* 0x000ff40000000800 */
[----:B------:R-:W1:Y:S10]  /*4e40*/  MUFU.EX2 R236, R13 ;  /* 0x0000000d00ec7308 */ /* 0x000e740000000800 */
[----:B------:R-:W-:Y:S01]  /*4e50*/  MUFU.EX2 R233, R233 ;  /* 0x000000e900e97308 */ /* 0x000fe20000000800 */
[----:B--2---:R-:W-:Y:S09]  /*4e60*/  F2FP.F16.F32.PACK_AB R6, R234, R235 ;  /* 0x000000ebea06723e */ /* 0x004ff200000000ff */
[----:B------:R-:W2:Y:S01]  /*4e70*/  MUFU.EX2 R232, R12 ;  /* 0x0000000c00e87308 */ /* 0x000ea20000000800 */
[----:B-1----:R-:W-:Y:S01]  /*4e80*/  F2FP.F16.F32.PACK_AB R5, R236, R237 ;  /* 0x000000edec05723e */ /* 0x002fe200000000ff */
[----:B------:R-:W-:Y:S04]  /*4e90*/  STS [R157+0x1400], R6 ;  /* 0x001400069d007388 */ /* 0x000fe80000000800 */
[----:B------:R-:W-:Y:S01]  /*4ea0*/  STS [R156+0x1000], R5 ;  /* 0x001000059c007388 */ /* 0x000fe20000000800 */
[----:B--2---:R-:W-:Y:S05]  /*4eb0*/  F2FP.F16.F32.PACK_AB R4, R232, R233 ;  /* 0x000000e9e804723e */ /* 0x004fea00000000ff */
        /* <DEDUP_REMOVED lines=9> */
[C---:B--2---:R-:W-:Y:S08]  /*4f50*/  HMMA.16816.F32 R8, R28.reuse, R16, RZ ;  /* 0x000000101c08723c */ /* 0x044ff000000018ff */
[-C--:B------:R-:W-:Y:S08]  /*4f60*/  HMMA.16816.F32 R12, R28, R18.reuse, RZ ;  /* 0x000000121c0c723c */ /* 0x080ff000000018ff */
[C---:B------:R-:W-:Y:S08]  /*4f70*/  HMMA.16816.F32 R16, R32.reuse, R18, RZ ;  /* 0x000000122010723c */ /* 0x040ff000000018ff */
[-C--:B---3--:R-:W-:Y:S08]  /*4f80*/  HMMA.16816.F32 R20, R32, R132.reuse, RZ ;  /* 0x000000842014723c */ /* 0x088ff000000018ff */
[C---:B------:R-:W-:Y:S08]  /*4f90*/  HMMA.16816.F32 R24, R28.reuse, R132, RZ ;  /* 0x000000841c18723c */ /* 0x040ff000000018ff */
[-C--:B------:R-:W-:Y:S08]  /*4fa0*/  HMMA.16816.F32 R28, R28, R134.reuse, RZ ;  /* 0x000000861c1c723c */ /* 0x080ff000000018ff */
[----:B------:R-:W-:Y:S01]  /*4fb0*/  HMMA.16816.F32 R32, R32, R134, RZ ;  /* 0x000000862020723c */ /* 0x000fe200000018ff */
[----:B------:R-:W2:Y:S07]  /*4fc0*/  LDSM.16.M88.4 R132, [R175+0xf400] ;  /* 0x00f40000af84783b */ /* 0x000eae0000000200 */
        /* <DEDUP_REMOVED lines=10> */
[----:B------:R-:W2:Y:S08]  /*5070*/  LDSM.16.M88.4 R132, [R149+0x7800] ;  /* 0x007800009584783b */ /* 0x000eb00000000200 */
[----:B------:R-:W3:Y:S01]  /*5080*/  LDSM.16.M88.4 R136, [R176+0x11400] ;  /* 0x01140000b088783b */ /* 0x000ee20000000200 */
[-C--:B-1----:R-:W-:Y:S08]  /*5090*/  HMMA.16816.F32 R4, R140, R144.reuse, R4 ;  /* 0x000000908c04723c */ /* 0x082ff00000001804 */
[C---:B--2---:R-:W-:Y:S08]  /*50a0*/  HMMA.16816.F32 R8, R132.reuse, R144, R8 ;  /* 0x000000908408723c */ /* 0x044ff00000001808 */
[-C--:B------:R-:W-:Y:S08]  /*50b0*/  HMMA.16816.F32 R12, R132, R146.reuse, R12 ;  /* 0x00000092840c723c */ /* 0x080ff0000000180c */
[C---:B------:R-:W-:Y:S01]  /*50c0*/  HMMA.16816.F32 R16, R140.reuse, R146, R16 ;  /* 0x000000928c10723c */ /* 0x040fe20000001810 */
[----:B------:R-:W-:Y:S07]  /*50d0*/  LDSM.16.M88.4 R144, [R175+0x11000] ;  /* 0x01100000af90783b */ /* 0x000fee0000000200 */
[-C--:B---3--:R-:W-:Y:S08]  /*50e0*/  HMMA.16816.F32 R20, R140, R136.reuse, R20 ;  /* 0x000000888c14723c */ /* 0x088ff00000001814 */
        /* <DEDUP_REMOVED lines=19> */
[C---:B--2---:R-:W-:Y:S01]  /*5220*/  HMMA.16816.F32 R8, R132.reuse, R144, R8 ;  /* 0x000000908408723c */ /* 0x044fe20000001808 */
[----:B------:R-:W-:Y:S01]  /*5230*/  MOV R144, UR10 ;  /* 0x0000000a00907c02 */ /* 0x000fe20008000f00 */
[----:B------:R-:W-:Y:S06]  /*5240*/  IMAD.U32 R145, RZ, RZ, UR11 ;  /* 0x0000000bff917e24 */ /* 0x000fec000f8e00ff */
[-C--:B------:R-:W-:Y:S08]  /*5250*/  HMMA.16816.F32 R12, R132, R146.reuse, R12 ;  /* 0x00000092840c723c */ /* 0x080ff0000000180c */
[C---:B------:R-:W-:Y:S04]  /*5260*/  HMMA.16816.F32 R16, R136.reuse, R146, R16 ;  /* 0x000000928810723c */ /* 0x040fe80000001810 */
[C---:B------:R-:W-:Y:S04]  /*5270*/  LEA R146, P0, R186.reuse, R144, 0x2 ;  /* 0x00000090ba927211 */ /* 0x040fe800078010ff */
[-C--:B---3--:R-:W-:Y:S03]  /*5280*/  HMMA.16816.F32 R20, R136, R140.reuse, R20 ;  /* 0x0000008c8814723c */ /* 0x088fe60000001814 */
[----:B------:R-:W-:Y:S05]  /*5290*/  LEA.HI.X R147, R186, R145, RZ, 0x2, P0 ;  /* 0x00000091ba937211 */ /* 0x000fea00000f14ff */
[C---:B------:R-:W-:Y:S01]  /*52a0*/  HMMA.16816.F32 R24, R132.reuse, R140, R24 ;  /* 0x0000008c8418723c */ /* 0x040fe20000001818 */
[----:B------:R-:W2:Y:S04]  /*52b0*/  LDG.E R144, desc[UR38][R146.64] ;  /* 0x0000002692907981 */ /* 0x000ea8000c1e1900 */
[----:B------:R-:W3:Y:S03]  /*52c0*/  LDG.E R145, desc[UR38][R146.64+0x20] ;  /* 0x0000202692917981 */ /* 0x000ee6000c1e1900 */
[-C--:B------:R-:W-:Y:S01]  /*52d0*/  HMMA.16816.F32 R28, R132, R142.reuse, R28 ;  /* 0x0000008e841c723c */ /* 0x080fe2000000181c */
[----:B------:R-:W-:Y:S07]  /*52e0*/  LDSM.16.M88.4 R132, [R148+0x8000] ;  /* 0x008000009484783b */ /* 0x000fee0000000200 */
[----:B------:R-:W-:Y:S01]  /*52f0*/  HMMA.16816.F32 R32, R136, R142, R32 ;  /* 0x0000008e8820723c */ /* 0x000fe20000001820 */
[----:B------:R-:W1:Y:S08]  /*5300*/  LDSM.16.M88.4 R136, [R175+0x13000] ;  /* 0x01300000af88783b */ /* 0x000e700000000200 */
[----:B------:R4:W1:Y:S02]  /*5310*/  LDSM.16.M88.4 R140, [R148+0x8800] ;  /* 0x00880000948c783b */ /* 0x0008640000000200 */
[----:B----4-:R-:W-:Y:S01]  /*5320*/  SHF.L.U32 R148, R3, 0x6, RZ ;  /* 0x0000000603947819 */ /* 0x010fe200000006ff */
[-C--:B-1----:R-:W-:Y:S08]  /*5330*/  HMMA.16816.F32 R4, R132, R136.reuse, R4 ;  /* 0x000000888404723c */ /* 0x082ff00000001804 */
[C---:B------:R-:W-:Y:S08]  /*5340*/  HMMA.16816.F32 R8, R140.reuse, R136, R8 ;  /* 0x000000888c08723c */ /* 0x040ff00000001808 */
[-C--:B------:R-:W-:Y:S08]  /*5350*/  HMMA.16816.F32 R12, R140, R138.reuse, R12 ;  /* 0x0000008a8c0c723c */ /* 0x080ff0000000180c */
[C---:B------:R-:W-:Y:S01]  /*5360*/  HMMA.16816.F32 R16, R132.reuse, R138, R16 ;  /* 0x0000008a8410723c */ /* 0x040fe20000001810 */
[----:B------:R-:W1:Y:S07]  /*5370*/  LDSM.16.M88.4 R136, [R175+0x13400] ;  /* 0x01340000af88783b */ /* 0x000e6e0000000200 */
[-C--:B-1----:R-:W-:Y:S08]  /*5380*/  HMMA.16816.F32 R20, R132, R136.reuse, R20 ;  /* 0x000000888414723c */ /* 0x082ff00000001814 */
[C---:B------:R-:W-:Y:S01]  /*5390*/  HMMA.16816.F32 R24, R140.reuse, R136, R24 ;  /* 0x000000888c18723c */ /* 0x040fe20000001818 */
[----:B------:R1:W5:Y:S07]  /*53a0*/  LDG.E R136, desc[UR38][R146.64+0x80] ;  /* 0x0000802692887981 */ /* 0x00036e000c1e1900 */
[-C--:B------:R-:W-:Y:S08]  /*53b0*/  HMMA.16816.F32 R28, R140, R138.reuse, R28 ;  /* 0x0000008a8c1c723c */ /* 0x080ff0000000181c */
[----:B------:R-:W-:Y:S01]  /*53c0*/  HMMA.16816.F32 R32, R132, R138, R32 ;  /* 0x0000008a8420723c */ /* 0x000fe20000001820 */
[----:B------:R1:W5:Y:S03]  /*53d0*/  LDG.E R146, desc[UR38][R146.64+0xa0] ;  /* 0x0000a02692927981 */ /* 0x000366000c1e1900 */
[C---:B--2---:R-:W-:Y:S01]  /*53e0*/  FADD.FTZ R4, -R144.reuse, R4 ;  /* 0x0000000490047221 */ /* 0x044fe20000010100 */
[C---:B------:R-:W-:Y:S01]  /*53f0*/  FADD.FTZ R5, -R144.reuse, R5 ;  /* 0x0000000590057221 */ /* 0x040fe20000010100 */
[C---:B------:R-:W-:Y:S01]  /*5400*/  FADD.FTZ R132, -R144.reuse, R16 ;  /* 0x0000001090847221 */ /* 0x040fe20000010100 */
[----:B------:R-:W-:Y:S01]  /*5410*/  FADD.FTZ R17, -R144, R17 ;  /* 0x0000001190117221 */ /* 0x000fe20000010100 */
[----:B------:R-:W-:Y:S01]  /*5420*/  FMUL.FTZ R4, R215, R4 ;  /* 0x00000004d7047220 */ /* 0x000fe20000410000 */
[----:B------:R-:W-:Y:S01]  /*5430*/  FMUL.FTZ R5, R164, R5 ;  /* 0x00000005a4057220 */ /* 0x000fe20000410000 */
[----:B------:R-:W-:Y:S01]  /*5440*/  SHF.R.U32.HI R164, RZ, 0x1, R3 ;  /* 0x00000001ffa47819 */ /* 0x000fe20000011603 */
[----:B------:R-:W-:Y:S01]  /*5450*/  FADD.FTZ R20, -R144, R20 ;  /* 0x0000001490147221 */ /* 0x000fe20000010100 */
[----:B------:R-:W-:Y:S01]  /*5460*/  FMUL.FTZ R16, R4, R153 ;  /* 0x0000009904107220 */ /* 0x000fe20000410000 */
[----:B------:R-:W-:Y:S01]  /*5470*/  FADD.FTZ R21, -R144, R21 ;  /* 0x0000001590157221 */ /* 0x000fe20000010100 */
[----:B------:R-:W-:Y:S01]  /*5480*/  LOP3.LUT R4, R164, 0x30, RZ, 0xc0, !PT ;  /* 0x00000030a4047812 */ /* 0x000fe200078ec0ff */
[----:B------:R-:W-:Y:S01]  /*5490*/  FMUL.FTZ R132, R251, R132 ;  /* 0x00000084fb847220 */ /* 0x000fe20000410000 */
[----:B------:R-:W-:Y:S01]  /*54a0*/  FMUL.FTZ R250, R250, R17 ;  /* 0x00000011fafa7220 */ /* 0x000fe20000410000 */
[----:B------:R-:W-:Y:S01]  /*54b0*/  FMUL.FTZ R249, R249, R20 ;  /* 0x00000014f9f97220 */ /* 0x000fe20000410000 */
[----:B------:R-:W-:Y:S01]  /*54c0*/  LOP3.LUT R4, R4, 0x8, R3, 0xf8, !PT ;  /* 0x0000000804047812 */ /* 0x000fe200078ef803 */
[----:B------:R-:W-:Y:S01]  /*54d0*/  FMUL.FTZ R248, R248, R21 ;  /* 0x00000015f8f87220 */ /* 0x000fe20000410000 */
[C---:B------:R-:W-:Y:S01]  /*54e0*/  FADD.FTZ R32, -R144.reuse, R32 ;  /* 0x0000002090207221 */ /* 0x040fe20000010100 */
[----:B------:R-:W-:Y:S01]  /*54f0*/  FADD.FTZ R33, -R144, R33 ;  /* 0x0000002190217221 */ /* 0x000fe20000010100 */
[----:B------:R-:W-:Y:S01]  /*5500*/  LOP3.LUT R4, R4, 0x1c0, R148, 0xf8, !PT ;  /* 0x000001c004047812 */ /* 0x000fe200078ef894 */
[C---:B---3--:R-:W-:Y:S01]  /*5510*/  FADD.FTZ R6, -R145.reuse, R6 ;  /* 0x0000000691067221 */ /* 0x048fe20000010100 */
[----:B------:R-:W-:Y:S01]  /*5520*/  FADD.FTZ R7, -R145, R7 ;  /* 0x0000000791077221 */ /* 0x000fe20000010100 */
[----:B------:R-:W-:Y:S01]  /*5530*/  FMUL.FTZ R5, R5, R155 ;  /* 0x0000009b05057220 */ /* 0x000fe20000410000 */
[----:B------:R-:W-:Y:S01]  /*5540*/  FMUL.FTZ R132, R132, R163 ;  /* 0x000000a384847220 */ /* 0x000fe20000410000 */
[----:B------:R-:W-:Y:S01]  /*5550*/  LOP3.LUT R163, R148, 0x400, RZ, 0xc0, !PT ;  /* 0x0000040094a37812 */ /* 0x000fe200078ec0ff */
[----:B------:R-:W-:Y:S01]  /*5560*/  FMUL.FTZ R171, R250, R171 ;  /* 0x000000abfaab7220 */ /* 0x000fe20000410000 */
[----:B------:R-:W-:Y:S01]  /*5570*/  FMUL.FTZ R177, R249, R177 ;  /* 0x000000b1f9b17220 */ /* 0x000fe20000410000 */
[----:B------:R-:W-:Y:S01]  /*5580*/  LOP3.LUT R4, R4, 0x38, R2, 0x78, !PT ;  /* 0x0000003804047812 */ /* 0x000fe200078e7802 */
[----:B------:R-:W-:Y:S01]  /*5590*/  FMUL.FTZ R206, R248, R206 ;  /* 0x000000cef8ce7220 */ /* 0x000fe20000410000 */
[----:B------:R-:W-:Y:S01]  /*55a0*/  FMUL.FTZ R32, R247, R32 ;  /* 0x00000020f7207220 */ /* 0x000fe20000410000 */
[----:B------:R-:W-:Y:S01]  /*55b0*/  F2FP.F16.F32.PACK_AB R5, R5, R16 ;  /* 0x000000100505723e */ /* 0x000fe200000000ff */
[----:B------:R-:W-:Y:S01]  /*55c0*/  FMUL.FTZ R33, R246, R33 ;  /* 0x00000021f6217220 */ /* 0x000fe20000410000 */
[----:B------:R-:W-:Y:S01]  /*55d0*/  FMUL.FTZ R6, R210, R6 ;  /* 0x00000006d2067220 */ /* 0x000fe20000410000 */
[----:B------:R-:W-:Y:S01]  /*55e0*/  LEA R163, R4, R163, 0x1 ;  /* 0x000000a304a37211 */ /* 0x000fe200078e08ff */
[----:B------:R-:W-:Y:S01]  /*55f0*/  FMUL.FTZ R7, R209, R7 ;  /* 0x00000007d1077220 */ /* 0x000fe20000410000 */
[----:B------:R-:W-:Y:S01]  /*5600*/  F2FP.F16.F32.PACK_AB R132, R171, R132 ;  /* 0x00000084ab84723e */ /* 0x000fe200000000ff */
[----:B------:R-:W-:Y:S01]  /*5610*/  FMUL.FTZ R32, R32, R228 ;  /* 0x000000e420207220 */ /* 0x000fe20000410000 */
[----:B------:R-:W-:Y:S01]  /*5620*/  F2FP.F16.F32.PACK_AB R177, R206, R177 ;  /* 0x000000b1ceb1723e */ /* 0x000fe200000000ff */
[----:B------:R-:W-:Y:S01]  /*5630*/  FMUL.FTZ R33, R33, R229 ;  /* 0x000000e521217220 */ /* 0x000fe20000410000 */
[----:B------:R-:W-:Y:S01]  /*5640*/  FMUL.FTZ R6, R6, R150 ;  /* 0x0000009606067220 */ /* 0x000fe20000410000 */
[----:B------:R-:W-:Y:S01]  /*5650*/  FMUL.FTZ R7, R7, R151 ;  /* 0x0000009707077220 */ /* 0x000fe20000410000 */
[----:B-1----:R-:W-:Y:S06]  /*5660*/  BRA.U !UP0, `(.L_x_632) ;  /* 0x0000000108847547 */ /* 0x002fec000b800000 */
[----:B------:R-:W-:Y:S01]  /*5670*/  IADD3 R16, P0, PT, RZ, -UR35, RZ ;  /* 0x80000023ff107c10 */ /* 0x000fe2000ff1e0ff */
[----:B------:R-:W-:Y:S01]  /*5680*/  ULOP3.LUT UR12, UR47, 0x1, URZ, 0xc0, !UPT ;  /* 0x000000012f0c7892 */ /* 0x000fe2000f8ec0ff */
[----:B------:R-:W-:Y:S02]  /*5690*/  ISETP.GE.AND P4, PT, R196, UR5, PT ;  /* 0x00000005c4007c0c */ /* 0x000fe4000bf86270 */
[----:B------:R-:W-:Y:S01]  /*56a0*/  ISETP.GE.AND P3, PT, R203, UR5, PT ;  /* 0x00000005cb007c0c */ /* 0x000fe2000bf66270 */
[----:B------:R-:W-:Y:S01]  /*56b0*/  IMAD.X R4, RZ, RZ, ~UR14, P0 ;  /* 0x8000000eff047e24 */ /* 0x000fe200080e06ff */
[----:B------:R-:W-:Y:S01]  /*56c0*/  UISETP.NE.U32.AND UP1, UPT, UR12, 0x1, UPT ;  /* 0x000000010c00788c */ /* 0x000fe2000bf25070 */
[----:B------:R-:W-:Y:S03]  /*56d0*/  ISETP.GE.AND P0, PT, R202, UR5, PT ;  /* 0x00000005ca007c0c */ /* 0x000fe6000bf06270 */
[----:B------:R-:W-:Y:S01]  /*56e0*/  SHF.R.S64 R16, R16, 0x1f, R4 ;  /* 0x0000001f10107819 */ /* 0x000fe20000001004 */
[----:B------:R-:W-:Y:S03]  /*56f0*/  USEL UR12, UR34, 0x3000, !UP1 ;  /* 0x00003000220c7887 */ /* 0x000fe6000c800000 */
[----:B------:R-:W-:Y:S03]  /*5700*/  IADD3 R204, P5, PT, R204, R16, RZ ;  /* 0x00000010cccc7210 */ /* 0x000fe60007fbe0ff */
[----:B------:R-:W-:Y:S01]  /*5710*/  VIADD R199, R199, UR12 ;  /* 0x0000000cc7c77c36 */ /* 0x000fe20008000000 */
[----:B------:R-:W-:Y:S01]  /*5720*/  LEA.HI.X.SX32 R205, R4, R205, 0x1, P5 ;  /* 0x000000cd04cd7211 */ /* 0x000fe200028f0eff */
[----:B------:R-:W-:Y:S02]  /*5730*/  VIADD R187, R187, UR12 ;  /* 0x0000000cbbbb7c36 */ /* 0x000fe40008000000 */
[----:B------:R-:W-:Y:S02]  /*5740*/  VIADD R174, R174, UR12 ;  /* 0x0000000caeae7c36 */ /* 0x000fe40008000000 */
        /* <DEDUP_REMOVED lines=19> */
.L_x_632:
[C---:B------:R-:W-:Y:S01]  /*5880*/  FADD.FTZ R18, -R145.reuse, R18 ;  /* 0x0000001291127221 */ /* 0x040fe20000010100 */
[----:B------:R-:W-:Y:S01]  /*5890*/  FADD.FTZ R19, -R145, R19 ;  /* 0x0000001391137221 */ /* 0x000fe20000010100 */
[----:B------:R-:W-:Y:S01]  /*58a0*/  FFMA.FTZ R170, -R170, R170, 1 ;  /* 0x3f800000aaaa7423 */ /* 0x000fe200000101aa */
[----:B------:R-:W-:Y:S01]  /*58b0*/  FFMA.FTZ R169, -R169, R169, 1 ;  /* 0x3f800000a9a97423 */ /* 0x000fe200000101a9 */
[C---:B-----5:R-:W-:Y:S01]  /*58c0*/  FADD.FTZ R8, -R136.reuse, R8 ;  /* 0x0000000888087221 */ /* 0x060fe20000010100 */
[----:B------:R-:W-:Y:S01]  /*58d0*/  FADD.FTZ R9, -R136, R9 ;  /* 0x0000000988097221 */ /* 0x000fe20000010100 */
[C---:B------:R-:W-:Y:S01]  /*58e0*/  FADD.FTZ R10, -R146.reuse, R10 ;  /* 0x0000000a920a7221 */ /* 0x040fe20000010100 */
[----:B------:R-:W-:Y:S01]  /*58f0*/  FADD.FTZ R11, -R146, R11 ;  /* 0x0000000b920b7221 */ /* 0x000fe20000010100 */
[----:B------:R-:W-:Y:S01]  /*5900*/  FMUL.FTZ R19, R244, R19 ;  /* 0x00000013f4137220 */ /* 0x000fe20000410000 */
[----:B------:R-:W-:Y:S01]  /*5910*/  FMUL.FTZ R170, R170, UR13 ;  /* 0x0000000daaaa7c20 */ /* 0x000fe20008410000 */
[----:B------:R-:W-:Y:S01]  /*5920*/  FMUL.FTZ R18, R245, R18 ;  /* 0x00000012f5127220 */ /* 0x000fe20000410000 */
[----:B------:R-:W-:Y:S01]  /*5930*/  FMUL.FTZ R169, R169, UR13 ;  /* 0x0000000da9a97c20 */ /* 0x000fe20008410000 */
[----:B------:R-:W-:Y:S01]  /*5940*/  FFMA.FTZ R154, -R154, R154, 1 ;  /* 0x3f8000009a9a7423 */ /* 0x000fe2000001019a */
[----:B------:R-:W-:Y:S01]  /*5950*/  FFMA.FTZ R165, -R165, R165, 1 ;  /* 0x3f800000a5a57423 */ /* 0x000fe200000101a5 */
[----:B------:R-:W-:Y:S01]  /*5960*/  FFMA.FTZ R152, -R152, R152, 1 ;  /* 0x3f80000098987423 */ /* 0x000fe20000010198 */
[----:B------:R-:W-:Y:S01]  /*5970*/  FFMA.FTZ R161, -R161, R161, 1 ;  /* 0x3f800000a1a17423 */ /* 0x000fe200000101a1 */
[----:B------:R-:W-:Y:S01]  /*5980*/  FMUL.FTZ R19, R19, R170 ;  /* 0x000000aa13137220 */ /* 0x000fe20000410000 */
[C---:B------:R-:W-:Y:S01]  /*5990*/  FADD.FTZ R12, -R136.reuse, R12 ;  /* 0x0000000c880c7221 */ /* 0x040fe20000010100 */
[----:B------:R-:W-:Y:S01]  /*59a0*/  FADD.FTZ R13, -R136, R13 ;  /* 0x0000000d880d7221 */ /* 0x000fe20000010100 */
[C---:B------:R-:W-:Y:S01]  /*59b0*/  FADD.FTZ R14, -R146.reuse, R14 ;  /* 0x0000000e920e7221 */ /* 0x040fe20000010100 */
[----:B------:R-:W-:Y:S01]  /*59c0*/  FADD.FTZ R15, -R146, R15 ;  /* 0x0000000f920f7221 */ /* 0x000fe20000010100 */
[----:B------:R-:W-:Y:S01]  /*59d0*/  FMUL.FTZ R18, R18, R169 ;  /* 0x000000a912127220 */ /* 0x000fe20000410000 */
[----:B------:R-:W-:Y:S01]  /*59e0*/  FMUL.FTZ R9, R218, R9 ;  /* 0x00000009da097220 */ /* 0x000fe20000410000 */
[----:B------:R-:W-:Y:S01]  /*59f0*/  FMUL.FTZ R154, R154, UR13 ;  /* 0x0000000d9a9a7c20 */ /* 0x000fe20008410000 */
[----:B------:R-:W-:Y:S01]  /*5a00*/  FMUL.FTZ R11, R216, R11 ;  /* 0x0000000bd80b7220 */ /* 0x000fe20000410000 */
[----:B------:R-:W-:Y:S01]  /*5a10*/  FMUL.FTZ R165, R165, UR13 ;  /* 0x0000000da5a57c20 */ /* 0x000fe20008410000 */
[----:B------:R-:W-:Y:S01]  /*5a20*/  FMUL.FTZ R8, R219, R8 ;  /* 0x00000008db087220 */ /* 0x000fe20000410000 */
[----:B------:R-:W-:Y:S01]  /*5a30*/  FFMA.FTZ R166, -R166, R166, 1 ;  /* 0x3f800000a6a67423 */ /* 0x000fe200000101a6 */
[----:B------:R-:W-:Y:S01]  /*5a40*/  FMUL.FTZ R152, R152, UR13 ;  /* 0x0000000d98987c20 */ /* 0x000fe20008410000 */
[----:B------:R-:W-:Y:S01]  /*5a50*/  FMUL.FTZ R10, R217, R10 ;  /* 0x0000000ad90a7220 */ /* 0x000fe20000410000 */
[----:B------:R-:W-:Y:S01]  /*5a60*/  FMUL.FTZ R161, R161, UR13 ;  /* 0x0000000da1a17c20 */ /* 0x000fe20008410000 */
[----:B------:R-:W-:Y:S01]  /*5a70*/  FFMA.FTZ R168, -R168, R168, 1 ;  /* 0x3f800000a8a87423 */ /* 0x000fe200000101a8 */
[----:B------:R-:W-:Y:S01]  /*5a80*/  FFMA.FTZ R162, -R162, R162, 1 ;  /* 0x3f800000a2a27423 */ /* 0x000fe200000101a2 */
[----:B------:R-:W-:Y:S01]  /*5a90*/  FFMA.FTZ R167, -R167, R167, 1 ;  /* 0x3f800000a7a77423 */ /* 0x000fe200000101a7 */
[----:B------:R-:W-:Y:S01]  /*5aa0*/  F2FP.F16.F32.PACK_AB R6, R7, R6 ;  /* 0x000000060706723e */ /* 0x000fe200000000ff */
[C---:B------:R-:W-:Y:S01]  /*5ab0*/  FADD.FTZ R22, -R145.reuse, R22 ;  /* 0x0000001691167221 */ /* 0x040fe20000010100 */
[----:B------:R-:W-:Y:S01]  /*5ac0*/  FADD.FTZ R23, -R145, R23 ;  /* 0x0000001791177221 */ /* 0x000fe20000010100 */
[----:B------:R-:W-:Y:S01]  /*5ad0*/  FMUL.FTZ R9, R9, R154 ;  /* 0x0000009a09097220 */ /* 0x000fe20000410000 */
[----:B------:R-:W-:Y:S01]  /*5ae0*/  FMUL.FTZ R11, R11, R165 ;  /* 0x000000a50b0b7220 */ /* 0x000fe20000410000 */
[----:B------:R-:W-:Y:S01]  /*5af0*/  FMUL.FTZ R13, R226, R13 ;  /* 0x0000000de20d7220 */ /* 0x000fe20000410000 */
[----:B------:R-:W-:Y:S01]  /*5b00*/  FMUL.FTZ R166, R166, UR13 ;  /* 0x0000000da6a67c20 */ /* 0x000fe20008410000 */
[----:B------:R-:W-:Y:S01]  /*5b10*/  FMUL.FTZ R8, R8, R152 ;  /* 0x0000009808087220 */ /* 0x000fe20000410000 */
[----:B------:R-:W-:Y:S01]  /*5b20*/  FMUL.FTZ R15, R224, R15 ;  /* 0x0000000fe00f7220 */ /* 0x000fe20000410000 */
[----:B------:R-:W-:Y:S01]  /*5b30*/  FMUL.FTZ R10, R10, R161 ;  /* 0x000000a10a0a7220 */ /* 0x000fe20000410000 */
[----:B------:R-:W-:Y:S01]  /*5b40*/  FMUL.FTZ R168, R168, UR13 ;  /* 0x0000000da8a87c20 */ /* 0x000fe20008410000 */
[----:B------:R-:W-:Y:S01]  /*5b50*/  FFMA.FTZ R207, -R207, R207, 1 ;  /* 0x3f800000cfcf7423 */ /* 0x000fe200000101cf */
[----:B------:R-:W-:Y:S01]  /*5b60*/  FMUL.FTZ R12, R227, R12 ;  /* 0x0000000ce30c7220 */ /* 0x000fe20000410000 */
[----:B------:R-:W-:Y:S01]  /*5b70*/  FMUL.FTZ R162, R162, UR13 ;  /* 0x0000000da2a27c20 */ /* 0x000fe20008410000 */
[----:B------:R-:W-:Y:S01]  /*5b80*/  FMUL.FTZ R14, R225, R14 ;  /* 0x0000000ee10e7220 */ /* 0x000fe20000410000 */
[----:B------:R-:W-:Y:S01]  /*5b90*/  FMUL.FTZ R167, R167, UR13 ;  /* 0x0000000da7a77c20 */ /* 0x000fe20008410000 */
[----:B------:R-:W-:Y:S01]  /*5ba0*/  FFMA.FTZ R208, -R208, R208, 1 ;  /* 0x3f800000d0d07423 */ /* 0x000fe200000101d0 */
[----:B------:R-:W-:Y:S01]  /*5bb0*/  F2FP.F16.F32.PACK_AB R18, R19, R18 ;  /* 0x000000121312723e */ /* 0x000fe200000000ff */
[----:B------:R-:W-:Y:S01]  /*5bc0*/  STS [R159+0x15000], R5 ;  /* 0x015000059f007388 */ /* 0x000fe20000000800 */
[C---:B------:R-:W-:Y:S01]  /*5bd0*/  FADD.FTZ R34, -R145.reuse, R34 ;  /* 0x0000002291227221 */ /* 0x040fe20000010100 */
[----:B------:R-:W-:Y:S01]  /*5be0*/  FADD.FTZ R35, -R145, R35 ;  /* 0x0000002391237221 */ /* 0x000fe20000010100 */
[----:B------:R-:W-:Y:S02]  /*5bf0*/  FMUL.FTZ R13, R13, R166 ;  /* 0x000000a60d0d7220 */ /* 0x000fe40000410000 */
[----:B------:R-:W-:Y:S01]  /*5c00*/  STS [R159+0x15400], R6 ;  /* 0x015400069f007388 */ /* 0x000fe20000000800 */
        /* <DEDUP_REMOVED lines=8> */
[----:B------:R-:W-:Y:S01]  /*5c90*/  FFMA.FTZ R230, -R230, R230, 1 ;  /* 0x3f800000e6e67423 */ /* 0x000fe200000101e6 */
[----:B------:R-:W-:Y:S01]  /*5ca0*/  F2FP.F16.F32.PACK_AB R8, R9, R8 ;  /* 0x000000080908723e */ /* 0x000fe200000000ff */
[----:B------:R-:W-:Y:S01]  /*5cb0*/  STS [R158+0x15000], R132 ;  /* 0x015000849e007388 */ /* 0x000fe20000000800 */
[----:B------:R-:W-:Y:S01]  /*5cc0*/  F2FP.F16.F32.PACK_AB R10, R11, R10 ;  /* 0x0000000a0b0a723e */ /* 0x000fe200000000ff */
[----:B------:R-:W-:Y:S01]  /*5cd0*/  FMUL.FTZ R23, R23, R207 ;  /* 0x000000cf17177220 */ /* 0x000fe20000410000 */
[C---:B------:R-:W-:Y:S02]  /*5ce0*/  FADD.FTZ R24, -R136.reuse, R24 ;  /* 0x0000001888187221 */ /* 0x040fe40000010100 */
[----:B------:R-:W-:Y:S01]  /*5cf0*/  STS [R158+0x15400], R18 ;  /* 0x015400129e007388 */ /* 0x000fe20000000800 */
        /* <DEDUP_REMOVED lines=27> */
[----:B------:R-:W-:Y:S01]  /*5eb0*/  FMUL.FTZ R211, R211, UR13 ;  /* 0x0000000dd3d37c20 */ /* 0x000fe20008410000 */
[----:B------:R-:W-:Y:S01]  /*5ec0*/  FFMA.FTZ R221, -R221, R221, 1 ;  /* 0x3f800000dddd7423 */ /* 0x000fe200000101dd */
[----:B------:R-:W-:Y:S01]  /*5ed0*/  FMUL.FTZ R26, R235, R26 ;  /* 0x0000001aeb1a7220 */ /* 0x000fe20000410000 */
[----:B------:R-:W-:Y:S01]  /*5ee0*/  FMUL.FTZ R214, R214, UR13 ;  /* 0x0000000dd6d67c20 */ /* 0x000fe20008410000 */
[----:B------:R-:W-:Y:S01]  /*5ef0*/  FFMA.FTZ R222, -R222, R222, 1 ;  /* 0x3f800000dede7423 */ /* 0x000fe200000101de */
[----:B------:R-:W-:Y:S01]  /*5f00*/  FFMA.FTZ R4, -R223, R223, 1 ;  /* 0x3f800000df047423 */ /* 0x000fe200000101df */
[----:B------:R-:W-:Y:S01]  /*5f10*/  FFMA.FTZ R220, -R220, R220, 1 ;  /* 0x3f800000dcdc7423 */ /* 0x000fe200000101dc */
[----:B------:R-:W-:Y:S01]  /*5f20*/  F2FP.F16.F32.PACK_AB R22, R23, R22 ;  /* 0x000000161716723e */ /* 0x000fe200000000ff */
[----:B------:R-:W-:Y:S01]  /*5f30*/  STS [R158+0x16000], R12 ;  /* 0x0160000c9e007388 */ /* 0x000fe20000000800 */
[----:B------:R-:W-:Y:S01]  /*5f40*/  FMUL.FTZ R25, R25, R212 ;  /* 0x000000d419197220 */ /* 0x000fe20000410000 */
[----:B------:R-:W-:Y:S01]  /*5f50*/  FMUL.FTZ R31, R232, R31 ;  /* 0x0000001fe81f7220 */ /* 0x000fe20000410000 */
[----:B------:R-:W-:Y:S02]  /*5f60*/  FMUL.FTZ R27, R27, R213 ;  /* 0x000000d51b1b7220 */ /* 0x000fe40000410000 */
[----:B------:R-:W-:Y:S01]  /*5f70*/  STS [R158+0x16400], R14 ;  /* 0x0164000e9e007388 */ /* 0x000fe20000000800 */
[----:B------:R-:W-:Y:S01]  /*5f80*/  FMUL.FTZ R29, R236, R29 ;  /* 0x0000001dec1d7220 */ /* 0x000fe20000410000 */
[----:B------:R-:W-:Y:S01]  /*5f90*/  FMUL.FTZ R24, R24, R211 ;  /* 0x000000d318187220 */ /* 0x000fe20000410000 */
[----:B------:R-:W-:Y:S01]  /*5fa0*/  FMUL.FTZ R221, R221, UR13 ;  /* 0x0000000ddddd7c20 */ /* 0x000fe20008410000 */
[----:B------:R-:W-:Y:S01]  /*5fb0*/  FMUL.FTZ R30, R233, R30 ;  /* 0x0000001ee91e7220 */ /* 0x000fe20000410000 */
[----:B------:R-:W-:Y:S01]  /*5fc0*/  FMUL.FTZ R26, R26, R214 ;  /* 0x000000d61a1a7220 */ /* 0x000fe20000410000 */
[----:B------:R-:W-:Y:S01]  /*5fd0*/  FMUL.FTZ R222, R222, UR13 ;  /* 0x0000000ddede7c20 */ /* 0x000fe20008410000 */
[----:B------:R-:W-:Y:S01]  /*5fe0*/  FMUL.FTZ R4, R4, UR13 ;  /* 0x0000000d04047c20 */ /* 0x000fe20008410000 */
[----:B------:R-:W-:Y:S01]  /*5ff0*/  FMUL.FTZ R28, R237, R28 ;  /* 0x0000001ced1c7220 */ /* 0x000fe20000410000 */
[----:B------:R-:W-:Y:S01]  /*6000*/  FMUL.FTZ R220, R220, UR13 ;  /* 0x0000000ddcdc7c20 */ /* 0x000fe20008410000 */
[----:B------:R-:W-:Y:S01]  /*6010*/  F2FP.F16.F32.PACK_AB R32, R33, R32 ;  /* 0x000000202120723e */ /* 0x000fe200000000ff */
[----:B------:R-:W-:Y:S01]  /*6020*/  STS [R157+-0x4000], R177 ;  /* 0xffc000b19d007388 */ /* 0x000fe20000000800 */
[----:B------:R-:W-:Y:S01]  /*6030*/  F2FP.F16.F32.PACK_AB R34, R35, R34 ;  /* 0x000000222322723e */ /* 0x000fe200000000ff */
[----:B------:R-:W-:Y:S01]  /*6040*/  FMUL.FTZ R29, R29, R221 ;  /* 0x000000dd1d1d7220 */ /* 0x000fe20000410000 */
[----:B------:R-:W-:Y:S02]  /*6050*/  FMUL.FTZ R30, R30, R222 ;  /* 0x000000de1e1e7220 */ /* 0x000fe40000410000 */
[----:B------:R-:W-:Y:S01]  /*6060*/  STS [R157+-0x3c00], R22 ;  /* 0xffc400169d007388 */ /* 0x000fe20000000800 */
[----:B------:R-:W-:Y:S01]  /*6070*/  FMUL.FTZ R4, R31, R4 ;  /* 0x000000041f047220 */ /* 0x000fe20000410000 */
[----:B------:R-:W-:Y:S01]  /*6080*/  FMUL.FTZ R28, R28, R220 ;  /* 0x000000dc1c1c7220 */ /* 0x000fe20000410000 */
[----:B------:R-:W-:Y:S02]  /*6090*/  F2FP.F16.F32.PACK_AB R24, R25, R24 ;  /* 0x000000181918723e */ /* 0x000fe400000000ff */
[----:B------:R-:W-:Y:S01]  /*60a0*/  STS [R156+-0x4000], R32 ;  /* 0xffc000209c007388 */ /* 0x000fe20000000800 */
[----:B------:R-:W-:Y:S01]  /*60b0*/  F2FP.F16.F32.PACK_AB R26, R27, R26 ;  /* 0x0000001a1b1a723e */ /* 0x000fe200000000ff */
[----:B------:R-:W-:Y:S01]  /*60c0*/  IMAD R170, R194, UR8, RZ ;  /* 0x00000008c2aa7c24 */ /* 0x000fe2000f8e02ff */
[----:B------:R-:W-:Y:S02]  /*60d0*/  F2FP.F16.F32.PACK_AB R28, R29, R28 ;  /* 0x0000001c1d1c723e */ /* 0x000fe400000000ff */
[----:B------:R-:W-:Y:S01]  /*60e0*/  STS [R156+-0x3c00], R34 ;  /* 0xffc400229c007388 */ /* 0x000fe20000000800 */
[----:B------:R-:W-:Y:S02]  /*60f0*/  F2FP.F16.F32.PACK_AB R4, R4, R30 ;  /* 0x0000001e0404723e */ /* 0x000fe400000000ff */
[--C-:B------:R-:W-:Y:S02]  /*6100*/  SHF.R.U32.HI R162, RZ, 0x4, R3.reuse ;  /* 0x00000004ffa27819 */ /* 0x100fe40000011603 */
[----:B------:R-:W-:Y:S01]  /*6110*/  STS [R157+-0x3000], R24 ;  /* 0xffd000189d007388 */ /* 0x000fe20000000800 */
[C---:B------:R-:W-:Y:S02]  /*6120*/  SHF.L.U32 R149, R3.reuse, 0x5, RZ ;  /* 0x0000000503957819 */ /* 0x040fe400000006ff */
[----:B------:R-:W-:Y:S02]  /*6130*/  LOP3.LUT R162, R162, 0x8, RZ, 0xc0, !PT ;  /* 0x00000008a2a27812 */ /* 0x000fe400078ec0ff */
[----:B------:R-:W-:Y:S01]  /*6140*/  STS [R157+-0x2c00], R26 ;  /* 0xffd4001a9d007388 */ /* 0x000fe20000000800 */
[----:B------:R-:W-:Y:S02]  /*6150*/  SHF.L.U32 R161, R3, 0x2, RZ ;  /* 0x0000000203a17819 */ /* 0x000fe400000006ff */
[----:B------:R-:W-:Y:S02]  /*6160*/  LOP3.LUT R165, R162, 0x10, R3, 0xf8, !PT ;  /* 0x00000010a2a57812 */ /* 0x000fe400078ef803 */
[----:B------:R-:W-:Y:S01]  /*6170*/  STS [R156+-0x3000], R28 ;  /* 0xffd0001c9c007388 */ /* 0x000fe20000000800 */
[----:B------:R-:W-:Y:S02]  /*6180*/  LOP3.LUT R169, R2, 0xd8, RZ, 0xc0, !PT ;  /* 0x000000d802a97812 */ /* 0x000fe400078ec0ff */
[----:B------:R-:W-:Y:S02]  /*6190*/  LOP3.LUT R165, R165, 0xc0, R149, 0xf8, !PT ;  /* 0x000000c0a5a57812 */ /* 0x000fe400078ef895 */
[----:B------:R-:W-:Y:S01]  /*61a0*/  STS [R156+-0x2c00], R4 ;  /* 0xffd400049c007388 */ /* 0x000fe20000000800 */
[----:B------:R-:W-:Y:S02]  /*61b0*/  LOP3.LUT R169, R169, 0x18, R3, 0x78, !PT ;  /* 0x00000018a9a97812 */ /* 0x000fe400078e7803 */
[----:B------:R-:W-:Y:S01]  /*61c0*/  LOP3.LUT R165, R165, 0x18, R161, 0x78, !PT ;  /* 0x00000018a5a57812 */ /* 0x000fe200078e78a1 */
[----:B------:R-:W-:Y:S01]  /*61d0*/  BAR.SYNC.DEFER_BLOCKING 0x0 ;  /* 0x0000000000007b1d */ /* 0x000fe20000010000 */
[----:B------:R-:W-:Y:S02]  /*61e0*/  LOP3.LUT R169, R169, 0x1f20, R2, 0xf8, !PT ;  /* 0x00001f20a9a97812 */ /* 0x000fe400078ef802 */
[----:B------:R-:W-:Y:S02]  /*61f0*/  LOP3.LUT R165, R165, 0x120, R149, 0xf8, !PT ;  /* 0x00000120a5a57812 */ /* 0x000fe400078ef895 */
[----:B------:R-:W-:Y:S02]  /*6200*/  LEA R169, R169, UR4, 0x1 ;  /* 0x00000004a9a97c11 */ /* 0x000fe4000f8e08ff */
[----:B------:R-:W-:Y:S01]  /*6210*/  LEA R165, R165, UR4, 0x1 ;  /* 0x00000004a5a57c11 */ /* 0x000fe2000f8e08ff */
        /* <DEDUP_REMOVED lines=99> */
.L_x_633:
[----:B------:R-:W-:Y:S01]  /*6850*/  LOP3.LUT R148, R148, 0x200, RZ, 0xc0, !PT ;  /* 0x0000020094947812 */ /* 0x000fe200078ec0ff */
[----:B------:R-:W-:Y:S01]  /*6860*/  LDSM.16.MT88.4 R8, [R165+0x9000] ;  /* 0x00900000a508783b */ /* 0x000fe20000004200 */
[----:B------:R-:W-:Y:S01]  /*6870*/  LOP3.LUT R4, R4, 0x38, R2, 0xf8, !PT ;  /* 0x0000003804047812 */ /* 0x000fe200078ef802 */
[----:B------:R-:W-:Y:S01]  /*6880*/  @UP0 UIADD3 UR17, UP1, UPT, UR64, -0x100, URZ ;  /* 0xffffff0040110890 */ /* 0x000fe2000ff3e0ff */
[----:B------:R-:W-:Y:S01]  /*6890*/  LOP3.LUT R148, R148, 0xc00, R149, 0xf8, !PT ;  /* 0x00000c0094947812 */ /* 0x000fe200078ef895 */
[----:B------:R-:W-:Y:S01]  /*68a0*/  LDSM.16.MT88.4 R16, [R165+0xb000] ;  /* 0x00b00000a510783b */ /* 0x000fe20000004200 */
[----:B------:R-:W-:Y:S01]  /*68b0*/  LOP3.LUT R4, R4, 0x8, R164, 0x78, !PT ;  /* 0x0000000804047812 */ /* 0x000fe200078e78a4 */
[----:B------:R-:W-:Y:S01]  /*68c0*/  @UP0 UIADD3.X UR16, UPT, UPT, UR65, -0x1, URZ, UP1, !UPT ;  /* 0xffffffff41100890 */ /* 0x000fe20008ffe4ff */
[----:B------:R-:W-:Y:S01]  /*68d0*/  PLOP3.LUT P4, PT, PT, PT, UP0, 0x80, 0x8 ;  /* 0x000000000008781c */ /* 0x000fe20003f8f008 */
[----:B------:R-:W-:Y:S01]  /*68e0*/  LDSM.16.MT88.4 R28, [R165+0xd000] ;  /* 0x00d00000a51c783b */ /* 0x000fe20000004200 */
[----:B------:R-:W-:Y:S01]  /*68f0*/  LOP3.LUT R4, R148, R4, RZ, 0xfc, !PT ;  /* 0x0000000494047212 */ /* 0x000fe200078efcff */
[----:B------:R-:W-:Y:S01]  /*6900*/  @UP0 UIADD3 UR10, UP1, UPT, UR10, -0x100, URZ ;  /* 0xffffff000a0a0890 */ /* 0x000fe2000ff3e0ff */
[----:B------:R-:W-:Y:S01]  /*6910*/  VIADD R181, R181, 0xffffffc0 ;  /* 0xffffffc0b5b57836 */ /* 0x000fe20000000000 */
[----:B------:R-:W-:Y:S01]  /*6920*/  LDSM.16.MT88.4 R132, [R165+0x9400] ;  /* 0x00940000a584783b */ /* 0x000fe20000004200 */
[----:B------:R-:W-:Y:S01]  /*6930*/  LEA R156, R4, UR4, 0x1 ;  /* 0x00000004049c7c11 */ /* 0x000fe2000f8e08ff */
[----:B------:R-:W-:Y:S02]  /*6940*/  ULOP3.LUT UR12, UR47, 0x1, URZ, 0xc0, !UPT ;  /* 0x000000012f0c7892 */ /* 0x000fe4000f8ec0ff */
[----:B------:R-:W-:Y:S01]  /*6950*/  LDSM.16.MT88.4 R136, [R165+0xb400] ;  /* 0x00b40000a588783b */ /* 0x000fe20000004200 */
[----:B------:R-:W-:Y:S01]  /*6960*/  @UP0 UIADD3.X UR11, UPT, UPT, UR11, -0x1, URZ, UP1, !UPT ;  /* 0xffffffff0b0b0890 */ /* 0x000fe20008ffe4ff */
[C---:B------:R-:W-:Y:S01]  /*6970*/  IMAD.IADD R168, R156.reuse, 0x1, R172 ;  /* 0x000000019ca87824 */ /* 0x040fe200078e02ac */
[----:B------:R-:W-:Y:S01]  /*6980*/  UISETP.NE.U32.AND UP1, UPT, UR12, 0x1, UPT ;  /* 0x000000010c00788c */ /* 0x000fe2000bf25070 */
[----:B------:R-:W2:Y:S01]  /*6990*/  LDSM.16.M88.4 R24, [R156+0x15000] ;  /* 0x015000009c18783b */ /* 0x000ea20000000200 */
[----:B------:R-:W-:Y:S01]  /*69a0*/  VIADD R167, R156, 0x15040 ;  /* 0x000150409ca77836 */ /* 0x000fe20000000000 */
[----:B------:R-:W-:Y:S02]  /*69b0*/  @P4 LOP3.LUT R164, R164, 0x10, RZ, 0xc0, !PT ;  /* 0x00000010a4a44812 */ /* 0x000fe400078ec0ff */
[----:B------:R-:W3:Y:S01]  /*69c0*/  LDSM.16.M88.4 R32, [R168+0x15000] ;  /* 0x01500000a820783b */ /* 0x000ee20000000200 */
[----:B------:R-:W-:Y:S03]  /*69d0*/  PLOP3.LUT P3, PT, PT, PT, UP1, 0x80, 0x8 ;  /* 0x000000000008781c */ /* 0x000fe60003f6f018 */
[----:B------:R-:W4:Y:S04]  /*69e0*/  LDSM.16.MT88.4 R140, [R165+0xd400] ;  /* 0x00d40000a58c783b */ /* 0x000f280000004200 */
[----:B------:R-:W-:Y:S04]  /*69f0*/  LDSM.16.MT88.4 R144, [R165+0x9800] ;  /* 0x00980000a590783b */ /* 0x000fe80000004200 */
[----:B------:R-:W-:Y:S04]  /*6a00*/  LDSM.16.MT88.4 R148, [R165+0xb800] ;  /* 0x00b80000a594783b */ /* 0x000fe80000004200 */
[----:B------:R-:W-:Y:S01]  /*6a10*/  LDSM.16.MT88.4 R152, [R165+0x9c00] ;  /* 0x009c0000a598783b */ /* 0x000fe20000004200 */
[C---:B--2---:R-:W-:Y:S08]  /*6a20*/  HMMA.16816.F32 R4, R24.reuse, R8, RZ ;  /* 0x000000081804723c */ /* 0x044ff000000018ff */
        /* <DEDUP_REMOVED lines=8> */
[----:B------:R-:W2:Y:S06]  /*6ab0*/  LDSM.16.M88.4 R28, [R167] ;  /* 0x00000000a71c783b */ /* 0x000eac0000000200 */
[C---:B---3--:R-:W-:Y:S08]  /*6ac0*/  HMMA.16816.F32 R4, R32.reuse, R132, R4 ;  /* 0x000000842004723c */ /* 0x048ff00000001804 */
[C---:B------:R-:W-:Y:S01]  /*6ad0*/  HMMA.16816.F32 R8, R32.reuse, R134, R8 ;  /* 0x000000862008723c */ /* 0x040fe20000001808 */
[----:B------:R-:W3:Y:S07]  /*6ae0*/  LDSM.16.MT88.4 R132, [R165+0xd800] ;  /* 0x00d80000a584783b */ /* 0x000eee0000004200 */
[C---:B------:R-:W-:Y:S08]  /*6af0*/  HMMA.16816.F32 R12, R32.reuse, R136, R12 ;  /* 0x00000088200c723c */ /* 0x040ff0000000180c */
[C---:B------:R-:W-:Y:S01]  /*6b00*/  HMMA.16816.F32 R16, R32.reuse, R138, R16 ;  /* 0x0000008a2010723c */ /* 0x040fe20000001810 */
[----:B------:R-:W1:Y:S07]  /*6b10*/  LDSM.16.M88.4 R136, [R166] ;  /* 0x00000000a688783b */ /* 0x000e6e0000000200 */
[C---:B----4-:R-:W-:Y:S08]  /*6b20*/  HMMA.16816.F32 R20, R32.reuse, R140, R20 ;  /* 0x0000008c2014723c */ /* 0x050ff00000001814 */
[----:B------:R-:W-:Y:S01]  /*6b30*/  HMMA.16816.F32 R24, R32, R142, R24 ;  /* 0x0000008e2018723c */ /* 0x000fe20000001818 */
[----:B------:R-:W4:Y:S04]  /*6b40*/  LDSM.16.MT88.4 R32, [R165+0xbc00] ;  /* 0x00bc0000a520783b */ /* 0x000f280000004200 */
[----:B------:R-:W4:Y:S03]  /*6b50*/  LDSM.16.MT88.4 R140, [R165+0xdc00] ;  /* 0x00dc0000a58c783b */ /* 0x000f260000004200 */
[C---:B--2---:R-:W-:Y:S08]  /*6b60*/  HMMA.16816.F32 R4, R28.reuse, R144, R4 ;  /* 0x000000901c04723c */ /* 0x044ff00000001804 */
[C---:B------:R-:W-:Y:S01]  /*6b70*/  HMMA.16816.F32 R8, R28.reuse, R146, R8 ;  /* 0x000000921c08723c */ /* 0x040fe20000001808 */
[----:B------:R-:W-:Y:S04]  /*6b80*/  LDSM.16.M88.4 R144, [R156+0x17000] ;  /* 0x017000009c90783b */ /* 0x000fe80000000200 */
[----:B------:R-:W-:Y:S03]  /*6b90*/  LDSM.16.MT88.4 R156, [R165+0xc000] ;  /* 0x00c00000a59c783b */ /* 0x000fe60000004200 */
[C---:B------:R-:W-:Y:S08]  /*6ba0*/  HMMA.16816.F32 R12, R28.reuse, R148, R12 ;  /* 0x000000941c0c723c */ /* 0x040ff0000000180c */
[C---:B------:R-:W-:Y:S01]  /*6bb0*/  HMMA.16816.F32 R16, R28.reuse, R150, R16 ;  /* 0x000000961c10723c */ /* 0x040fe20000001810 */
[----:B------:R-:W2:Y:S07]  /*6bc0*/  LDSM.16.MT88.4 R148, [R165+0xa000] ;  /* 0x00a00000a594783b */ /* 0x000eae0000004200 */
[C---:B---3--:R-:W-:Y:S08]  /*6bd0*/  HMMA.16816.F32 R20, R28.reuse, R132, R20 ;  /* 0x000000841c14723c */ /* 0x048ff00000001814 */
[----:B------:R-:W-:Y:S01]  /*6be0*/  HMMA.16816.F32 R24, R28, R134, R24 ;  /* 0x000000861c18723c */ /* 0x000fe20000001818 */
[----:B------:R-:W3:Y:S04]  /*6bf0*/  LDSM.16.MT88.4 R28, [R165+0xe000] ;  /* 0x00e00000a51c783b */ /* 0x000ee80000004200 */
[----:B------:R-:W-:Y:S03]  /*6c00*/  LDSM.16.MT88.4 R132, [R165+0xa400] ;  /* 0x00a40000a584783b */ /* 0x000fe60000004200 */
[C---:B-1----:R-:W-:Y:S08]  /*6c10*/  HMMA.16816.F32 R4, R136.reuse, R152, R4 ;  /* 0x000000988804723c */ /* 0x042ff00000001804 */
[C---:B------:R-:W-:Y:S08]  /*6c20*/  HMMA.16816.F32 R8, R136.reuse, R154, R8 ;  /* 0x0000009a8808723c */ /* 0x040ff00000001808 */
[C---:B----4-:R-:W-:Y:S08]  /*6c30*/  HMMA.16816.F32 R12, R136.reuse, R32, R12 ;  /* 0x00000020880c723c */ /* 0x050ff0000000180c */
[C---:B------:R-:W-:Y:S01]  /*6c40*/  HMMA.16816.F32 R16, R136.reuse, R34, R16 ;  /* 0x000000228810723c */ /* 0x040fe20000001810 */
[----:B------:R-:W1:Y:S07]  /*6c50*/  LDSM.16.M88.4 R32, [R168+0x17000] ;  /* 0x01700000a820783b */ /* 0x000e6e0000000200 */
[C---:B------:R-:W-:Y:S08]  /*6c60*/  HMMA.16816.F32 R20, R136.reuse, R140, R20 ;  /* 0x0000008c8814723c */ /* 0x040ff00000001814 */
[----:B------:R-:W-:Y:S01]  /*6c70*/  HMMA.16816.F32 R24, R136, R142, R24 ;  /* 0x0000008e8818723c */ /* 0x000fe20000001818 */
[----:B------:R-:W4:Y:S04]  /*6c80*/  LDSM.16.MT88.4 R136, [R165+0xc400] ;  /* 0x00c40000a588783b */ /* 0x000f280000004200 */
[----:B------:R-:W-:Y:S03]  /*6c90*/  LDSM.16.MT88.4 R140, [R165+0xa800] ;  /* 0x00a80000a58c783b */ /* 0x000fe60000004200 */
[C---:B--2---:R-:W-:Y:S08]  /*6ca0*/  HMMA.16816.F32 R4, R144.reuse, R148, R4 ;  /* 0x000000949004723c */ /* 0x044ff00000001804 */
[C---:B------:R-:W-:Y:S08]  /*6cb0*/  HMMA.16816.F32 R8, R144.reuse, R150, R8 ;  /* 0x000000969008723c */ /* 0x040ff00000001808 */
[C---:B------:R-:W-:Y:S08]  /*6cc0*/  HMMA.16816.F32 R12, R144.reuse, R156, R12 ;  /* 0x0000009c900c723c */ /* 0x040ff0000000180c */
[C---:B------:R-:W-:Y:S08]  /*6cd0*/  HMMA.16816.F32 R16, R144.reuse, R158, R16 ;  /* 0x0000009e9010723c */ /* 0x040ff00000001810 */
[C---:B---3--:R-:W-:Y:S01]  /*6ce0*/  HMMA.16816.F32 R20, R144.reuse, R28, R20 ;  /* 0x0000001c9014723c */ /* 0x048fe20000001814 */
[----:B------:R-:W-:Y:S02]  /*6cf0*/  IMAD.U32 R28, RZ, RZ, UR51 ;  /* 0x00000033ff1c7e24 */ /* 0x000fe4000f8e00ff */
[----:B------:R-:W-:Y:S05]  /*6d00*/  IMAD.U32 R29, RZ, RZ, UR51 ;  /* 0x00000033ff1d7e24 */ /* 0x000fea000f8e00ff */
[----:B------:R-:W-:Y:S03]  /*6d10*/  HMMA.16816.F32 R24, R144, R30, R24 ;  /* 0x0000001e9018723c */ /* 0x000fe60000001818 */
[----:B------:R-:W-:Y:S04]  /*6d20*/  LEA R144, P0, R28, R188, 0x2 ;  /* 0x000000bc1c907211 */ /* 0x000fe800078010ff */
[----:B------:R-:W-:Y:S01]  /*6d30*/  LEA.HI.X.SX32 R145, R29, R189, 0x2, P0 ;  /* 0x000000bd1d917211 */ /* 0x000fe200000f16ff */
[C---:B-1----:R-:W-:Y:S01]  /*6d40*/  HMMA.16816.F32 R4, R32.reuse, R132, R4 ;  /* 0x000000842004723c */ /* 0x042fe20000001804 */
[----:B------:R-:W1:Y:S04]  /*6d50*/  LDSM.16.MT88.4 R28, [R165+0xe400] ;  /* 0x00e40000a51c783b */ /* 0x000e680000004200 */
        /* <DEDUP_REMOVED lines=10> */
[C---:B------:R-:W-:Y:S02]  /*6e00*/  LEA.HI.X.SX32 R151, R170.reuse, R149, 0x5, P0 ;  /* 0x00000095aa977211 */ /* 0x040fe400000f2eff */
[C---:B------:R-:W-:Y:S04]  /*6e10*/  LEA R152, P0, R170.reuse, R150, 0x5 ;  /* 0x00000096aa987211 */ /* 0x040fe800078028ff */
[C---:B------:R-:W-:Y:S02]  /*6e20*/  LEA.HI.X.SX32 R153, R170.reuse, R151, 0x5, P0 ;  /* 0x00000097aa997211 */ /* 0x040fe400000f2eff */
[C---:B------:R-:W-:Y:S04]  /*6e30*/  LEA R154, P0, R170.reuse, R152, 0x5 ;  /* 0x00000098aa9a7211 */ /* 0x040fe800078028ff */
[C---:B------:R-:W-:Y:S01]  /*6e40*/  LEA.HI.X.SX32 R155, R170.reuse, R153, 0x5, P0 ;  /* 0x00000099aa9b7211 */ /* 0x040fe200000f2eff */
[C---:B-1----:R-:W-:Y:S03]  /*6e50*/  HMMA.16816.F32 R20, R32.reuse, R28, R20 ;  /* 0x0000001c2014723c */ /* 0x042fe60000001814 */
[C---:B------:R-:W-:Y:S04]  /*6e60*/  LEA R156, P0, R170.reuse, R154, 0x5 ;  /* 0x0000009aaa9c7211 */ /* 0x040fe800078028ff */
[C---:B------:R-:W-:Y:S01]  /*6e70*/  LEA.HI.X.SX32 R157, R170.reuse, R155, 0x5, P0 ;  /* 0x0000009baa9d7211 */ /* 0x040fe200000f2eff */
[----:B------:R-:W-:Y:S01]  /*6e80*/  HMMA.16816.F32 R24, R32, R30, R24 ;  /* 0x0000001e2018723c */ /* 0x000fe20000001818 */
[----:B------:R-:W1:Y:S02]  /*6e90*/  LDSM.16.MT88.4 R28, [R165+0xe800] ;  /* 0x00e80000a51c783b */ /* 0x000e640000004200 */
[C---:B------:R-:W-:Y:S02]  /*6ea0*/  IMAD.WIDE R158, R170.reuse, -0xc0, R156 ;  /* 0xffffff40aa9e7825 */ /* 0x040fe400078e029c */
[----:B------:R4:W-:Y:S03]  /*6eb0*/  LDSM.16.M88.4 R32, [R166+0x2000] ;  /* 0x00200000a620783b */ /* 0x0009e60000000200 */
[C---:B--2---:R-:W-:Y:S05]  /*6ec0*/  HMMA.16816.F32 R4, R132.reuse, R140, R4 ;  /* 0x0000008c8404723c */ /* 0x044fea0000001804 */
[C---:B------:R-:W-:Y:S03]  /*6ed0*/  LEA R206, P0, R170.reuse, R158, 0x5 ;  /* 0x0000009eaace7211 */ /* 0x040fe600078028ff */
[C---:B------:R-:W-:Y:S01]  /*6ee0*/  HMMA.16816.F32 R8, R132.reuse, R142, R8 ;  /* 0x0000008e8408723c */ /* 0x040fe20000001808 */
[----:B------:R-:W2:Y:S02]  /*6ef0*/  LDSM.16.MT88.4 R140, [R165+0xac00] ;  /* 0x00ac0000a58c783b */ /* 0x000ea40000004200 */
[C---:B------:R-:W-:Y:S05]  /*6f00*/  LEA.HI.X.SX32 R207, R170.reuse, R159, 0x5, P0 ;  /* 0x0000009faacf7211 */ /* 0x040fea00000f2eff */
[C---:B---3--:R-:W-:Y:S03]  /*6f10*/  HMMA.16816.F32 R12, R132.reuse, R136, R12 ;  /* 0x00000088840c723c */ /* 0x048fe6000000180c */
[C---:B----4-:R-:W-:Y:S05]  /*6f20*/  LEA R166, P0, R170.reuse, R206, 0x5 ;  /* 0x000000ceaaa67211 */ /* 0x050fea00078028ff */
        /* <DEDUP_REMOVED lines=10> */
[C---:B------:R-:W-:Y:S03]  /*6fd0*/  LEA R132, P0, R170.reuse, R210, 0x5 ;  /* 0x000000d2aa847211 */ /* 0x040fe600078028ff */
[C---:B--2---:R-:W-:Y:S05]  /*6fe0*/  HMMA.16816.F32 R4, R32.reuse, R140, R4 ;  /* 0x0000008c2004723c */ /* 0x044fea0000001804 */
[C---:B------:R-:W-:Y:S02]  /*6ff0*/  LEA.HI.X.SX32 R133, R170.reuse, R211, 0x5, P0 ;  /* 0x000000d3aa857211 */ /* 0x040fe400000f2eff */
[C---:B------:R-:W-:Y:S01]  /*7000*/  LEA R134, P0, R170.reuse, R132, 0x5 ;  /* 0x00000084aa867211 */ /* 0x040fe200078028ff */
[C---:B------:R-:W-:Y:S03]  /*7010*/  HMMA.16816.F32 R8, R32.reuse, R142, R8 ;  /* 0x0000008e2008723c */ /* 0x040fe60000001808 */
[C---:B------:R-:W-:Y:S05]  /*7020*/  LEA.HI.X.SX32 R135, R170.reuse, R133, 0x5, P0 ;  /* 0x00000085aa877211 */ /* 0x040fea00000f2eff */
[C---:B---3--:R-:W-:Y:S03]  /*7030*/  HMMA.16816.F32 R12, R32.reuse, R136, R12 ;  /* 0x00000088200c723c */ /* 0x048fe6000000180c */
[----:B------:R-:W-:Y:S01]  /*7040*/  @P4 SHF.R.U32.HI R136, RZ, 0x2, R3 ;  /* 0x00000002ff884819 */ /* 0x000fe20000011603 */
[----:B------:R-:W-:Y:S03]  /*7050*/  IMAD.WIDE R140, R170, -0xc0, R134 ;  /* 0xffffff40aa8c7825 */ /* 0x000fe600078e0286 */
[----:B------:R-:W-:Y:S01]  /*7060*/  @P4 LOP3.LUT R186, R164, 0x7, R136, 0xf8, !PT ;  /* 0x00000007a4ba4812 */ /* 0x000fe200078ef888 */
[C---:B------:R-:W-:Y:S03]  /*7070*/  HMMA.16816.F32 R16, R32.reuse, R138, R16 ;  /* 0x0000008a2010723c */ /* 0x040fe60000001810 */
[----:B------:R-:W-:Y:S01]  /*7080*/  LEA R142, P0, R170, R140, 0x5 ;  /* 0x0000008caa8e7211 */ /* 0x000fe200078028ff */
[----:B------:R-:W-:Y:S01]  /*7090*/  @P4 IMAD.WIDE.U32 R136, R186, R190, UR64 ;  /* 0x00000040ba884e25 */ /* 0x000fe2000f8e00be */
[----:B------:R-:W-:Y:S01]  /*70a0*/  @UP0 UMOV UR64, UR17 ;  /* 0x0000001100400c82 */ /* 0x000fe20008000000 */
[----:B------:R-:W-:Y:S01]  /*70b0*/  @UP0 UMOV UR65, UR16 ;  /* 0x0000001000410c82 */ /* 0x000fe20008000000 */
[C---:B------:R-:W-:Y:S01]  /*70c0*/  LEA.HI.X.SX32 R143, R170.reuse, R141, 0x5, P0 ;  /* 0x0000008daa8f7211 */ /* 0x040fe200000f2eff */
[----:B------:R-:W-:Y:S01]  /*70d0*/  UISETP.GT.AND UP0, UPT, UR47, UR49, UPT ;  /* 0x000000312f00728c */ /* 0x000fe2000bf04270 */
[C---:B-1----:R-:W-:Y:S01]  /*70e0*/  HMMA.16816.F32 R20, R32.reuse, R28, R20 ;  /* 0x0000001c2014723c */ /* 0x042fe20000001814 */
[----:B------:R-:W5:Y:S02]  /*70f0*/  @P4 LDG.E R185, desc[UR38][R136.64+-0x100] ;  /* 0xffff002688b94981 */ /* 0x000f64000c1e1900 */
[C---:B------:R-:W-:Y:S02]  /*7100*/  LEA R138, P0, R170.reuse, R142, 0x5 ;  /* 0x0000008eaa8a7211 */ /* 0x040fe400078028ff */
[----:B------:R-:W5:Y:S02]  /*7110*/  @P4 LDG.E R184, desc[UR38][R136.64+-0xe0] ;  /* 0xffff202688b84981 */ /* 0x000f64000c1e1900 */
[C---:B------:R-:W-:Y:S01]  /*7120*/  LEA.HI.X.SX32 R139, R170.reuse, R143, 0x5, P0 ;  /* 0x0000008faa8b7211 */ /* 0x040fe200000f2eff */
[----:B------:R-:W-:Y:S01]  /*7130*/  HMMA.16816.F32 R24, R32, R30, R24 ;  /* 0x0000001e2018723c */ /* 0x000fe20000001818 */
[----:B------:R-:W5:Y:S02]  /*7140*/  @P4 LDG.E R183, desc[UR38][R136.64+-0x80] ;  /* 0xffff802688b74981 */ /* 0x000f64000c1e1900 */
[C---:B------:R-:W-:Y:S02]  /*7150*/  LEA R28, P0, R170.reuse, R138, 0x5 ;  /* 0x0000008aaa1c7211 */ /* 0x040fe400078028ff */
[----:B------:R1:W5:Y:S02]  /*7160*/  @P4 LDG.E R182, desc[UR38][R136.64+-0x60] ;  /* 0xffffa02688b64981 */ /* 0x000364000c1e1900 */
[C---:B------:R-:W-:Y:S02]  /*7170*/  LEA.HI.X.SX32 R29, R170.reuse, R139, 0x5, P0 ;  /* 0x0000008baa1d7211 */ /* 0x040fe400000f2eff */
[----:B------:R2:W-:Y:S04]  /*7180*/  REDG.E.ADD.F32.FTZ.RN.STRONG.GPU desc[UR38][R188.64], R4 ;  /* 0x00000004bc0079a6 */ /* 0x0005e8000c12f326 */
[----:B------:R3:W-:Y:S04]  /*7190*/  REDG.E.ADD.F32.FTZ.RN.STRONG.GPU desc[UR38][R144.64], R5 ;  /* 0x00000005900079a6 */ /* 0x0007e8000c12f326 */
[----:B------:R4:W-:Y:S04]  /*71a0*/  REDG.E.ADD.F32.FTZ.RN.STRONG.GPU desc[UR38][R146.64], R6 ;  /* 0x00000006920079a6 */ /* 0x0009e8000c12f326 */
[----:B------:R1:W-:Y:S04]  /*71b0*/  REDG.E.ADD.F32.FTZ.RN.STRONG.GPU desc[UR38][R148.64], R7 ;  /* 0x00000007940079a6 */ /* 0x0003e8000c12f326 */
[----:B------:R1:W-:Y:S04]  /*71c0*/  REDG.E.ADD.F32.FTZ.RN.STRONG.GPU desc[UR38][R150.64], R8 ;  /* 0x00000008960079a6 */ /* 0x0003e8000c12f326 */
[----:B------:R1:W-:Y:S04]  /*71d0*/  REDG.E.ADD.F32.FTZ.RN.STRONG.GPU desc[UR38][R152.64], R9 ;  /* 0x00000009980079a6 */ /* 0x0003e8000c12f326 */
[----:B------:R-:W-:Y:S01]  /*71e0*/  REDG.E.ADD.F32.FTZ.RN.STRONG.GPU desc[UR38][R154.64], R10 ;  /* 0x0000000a9a0079a6 */ /* 0x000fe2000c12f326 */
[C---:B--2---:R-:W-:Y:S03]  /*71f0*/  LEA R4, P0, R170.reuse, R28, 0x5 ;  /* 0x0000001caa047211 */ /* 0x044fe600078028ff */
[----:B------:R-:W-:Y:S01]  /*7200*/  REDG.E.ADD.F32.FTZ.RN.STRONG.GPU desc[UR38][R156.64], R11 ;  /* 0x0000000b9c0079a6 */ /* 0x000fe2000c12f326 */
[C---:B---3--:R-:W-:Y:S03]  /*7210*/  LEA.HI.X.SX32 R5, R170.reuse, R29, 0x5, P0 ;  /* 0x0000001daa057211 */ /* 0x048fe600000f2eff */
[----:B------:R-:W-:Y:S01]  /*7220*/  REDG.E.ADD.F32.FTZ.RN.STRONG.GPU desc[UR38][R188.64+0x80], R12 ;  /* 0x0000800cbc0079a6 */ /* 0x000fe2000c12f326 */
[C---:B----4-:R-:W-:Y:S03]  /*7230*/  LEA R6, P0, R170.reuse, R4, 0x5 ;  /* 0x00000004aa067211 */ /* 0x050fe600078028ff */
[----:B------:R-:W-:Y:S01]  /*7240*/  REDG.E.ADD.F32.FTZ.RN.STRONG.GPU desc[UR38][R158.64+0x80], R13 ;  /* 0x0000800d9e0079a6 */ /* 0x000fe2000c12f326 */
[C---:B-1----:R-:W-:Y:S03]  /*7250*/  LEA.HI.X.SX32 R7, R170.reuse, R5, 0x5, P0 ;  /* 0x00000005aa077211 */ /* 0x042fe600000f2eff */
        /* <DEDUP_REMOVED lines=58> */
[----:B------:R1:W1:Y:S07]  /*7600*/  LDSM.16.MT88.4 R132, [R173+0x1c00] ;  /* 0x001c0000ad84783b */ /* 0x00026e0000004200 */
        /* <DEDUP_REMOVED lines=13> */
[C---:B------:R-:W-:Y:S02]  /*76e0*/  VIADD R4, R173.reuse, 0xffffd000 ;  /* 0xffffd000ad047836 */ /* 0x040fe40000000000 */
[----:B------:R-:W-:Y:S02]  /*76f0*/  @P3 VIADD R4, R173, 0x3000 ;  /* 0x00003000ad043836 */ /* 0x000fe40000000000 */
[-C--:B----4-:R-:W-:Y:S05]  /*7700*/  HMMA.16816.F32 R84, R24, R136.reuse, R84 ;  /* 0x000000881854723c */ /* 0x090fea0000001854 */
[----:B-1----:R-:W-:Y:S03]  /*7710*/  IMAD.MOV.U32 R173, RZ, RZ, R4 ;  /* 0x000000ffffad7224 */ /* 0x002fe600078e0004 */
        /* <DEDUP_REMOVED lines=23> */
[----:B------:R-:W-:-:S02]  /*7890*/  LOP3.LUT R161, R161, 0x40, RZ, 0xc0, !PT ;  /* 0x00000040a1a17812 */ /* 0x000fc400078ec0ff */
        /* <DEDUP_REMOVED lines=164> */
.L_x_635:
        /* <DEDUP_REMOVED lines=12> */
.L_x_636:
[----:B------:R-:W2:Y:S01]  /*83a0*/  LDCU.64 UR8, c[0x0][0x5c8] ;  /* 0x0000b900ff0877ac */ /* 0x000ea20008000a00 */
[----:B------:R-:W-:-:S04]  /*83b0*/  UIADD3 UR5, UPT, UPT, UR40, UR44, URZ ;  /* 0x0000002c28057290 */ /* 0x000fc8000fffe0ff */
[----:B--2---:R-:W-:Y:S02]  /*83c0*/  UIMAD.WIDE.U32 UR18, UR5, UR8, URZ ;  /* 0x00000008051272a5 */ /* 0x004fe4000f8e00ff */
[----:B------:R-:W-:-:S04]  /*83d0*/  UIMAD UR5, UR5, UR9, URZ ;  /* 0x00000009050572a4 */ /* 0x000fc8000f8e02ff */
[----:B------:R-:W-:-:S06]  /*83e0*/  UIADD3 UR5, UPT, UPT, UR19, UR5, URZ ;  /* 0x0000000513057290 */ /* 0x000fcc000fffe0ff */
[----:B-1----:R-:W-:-:S07]  /*83f0*/  MOV R0, UR5 ;  /* 0x0000000500007c02 */ /* 0x002fce0008000f00 */
.L_x_637:
[----:B------:R-:W-:Y:S01]  /*8400*/  BAR.SYNC.DEFER_BLOCKING 0x0 ;  /* 0x0000000000007b1d */ /* 0x000fe20000010000 */
[----:B------:R-:W-:Y:S01]  /*8410*/  USHF.L.U32 UR5, UR41, 0x7, URZ ;  /* 0x0000000729057899 */ /* 0x000fe200080006ff */
[----:B------:R-:W-:Y:S01]  /*8420*/  SHF.R.U32.HI R49, RZ, 0x2, R3 ;  /* 0x00000002ff317819 */ /* 0x000fe20000011603 */
[----:B------:R-:W-:Y:S01]  /*8430*/  USHF.L.U32 UR13, UR41, 0x7, URZ ;  /* 0x00000007290d7899 */ /* 0x000fe200080006ff */
[----:B------:R-:W-:Y:S01]  /*8440*/  MOV R50, UR8 ;  /* 0x0000000800327c02 */ /* 0x000fe20008000f00 */
[----:B------:R-:W-:-:S03]  /*8450*/  UIMAD.WIDE.U32 UR20, UR5, UR10, URZ ;  /* 0x0000000a051472a5 */ /* 0x000fc6000f8e00ff */
[----:B------:R-:W1:Y:S01]  /*8460*/  LDC.64 R4, c[0x0][0x5d8] ;  /* 0x00017600ff047b82 */ /* 0x000e620000000a00 */
[----:B------:R-:W-:Y:S01]  /*8470*/  USHF.R.S32.HI UR14, URZ, 0x1f, UR5 ;  /* 0x0000001fff0e7899 */ /* 0x000fe20008011405 */
[----:B------:R-:W-:Y:S01]  /*8480*/  BSSY.RECONVERGENT B0, `(.L_x_638) ;  /* 0x000002d000007945 */ /* 0x000fe20003800200 */
[----:B------:R-:W-:Y:S01]  /*8490*/  UIADD3 UR37, UPT, UPT, -UR13, UR37, URZ ;  /* 0x000000250d257290 */ /* 0x000fe2000fffe1ff */
[----:B------:R-:W-:Y:S01]  /*84a0*/  IMAD.U32 R6, RZ, RZ, UR20 ;  /* 0x00000014ff067e24 */ /* 0x000fe2000f8e00ff */
[----:B------:R-:W-:Y:S01]  /*84b0*/  UIMAD UR12, UR14, UR10, URZ ;  /* 0x0000000a0e0c72a4 */ /* 0x000fe2000f8e02ff */
[----:B------:R-:W-:Y:S01]  /*84c0*/  MOV R41, UR21 ;  /* 0x0000001500297c02 */ /* 0x000fe20008000f00 */
[----:B------:R-:W-:Y:S02]  /*84d0*/  IMAD.U32 R7, RZ, RZ, UR21 ;  /* 0x00000015ff077e24 */ /* 0x000fe4000f8e00ff */
[C---:B------:R-:W-:Y:S01]  /*84e0*/  ISETP.GE.AND P4, PT, R49.reuse, UR37, PT ;  /* 0x0000002531007c0c */ /* 0x040fe2000bf86270 */
[----:B------:R-:W-:Y:S01]  /*84f0*/  UIMAD UR12, UR5, UR11, UR12 ;  /* 0x0000000b050c72a4 */ /* 0x000fe2000f8e020c */
[----:B------:R-:W-:Y:S01]  /*8500*/  LOP3.LUT R6, R6, 0x18, R2, 0xf8, !PT ;  /* 0x0000001806067812 */ /* 0x000fe200078ef802 */
[----:B------:R-:W-:Y:S01]  /*8510*/  VIADD R7, R49, 0x40 ;  /* 0x0000004031077836 */ /* 0x000fe20000000000 */
[----:B------:R-:W2:Y:S01]  /*8520*/  LDC.64 R2, c[0x0][0x5e0] ;  /* 0x00017800ff027b82 */ /* 0x000ea20000000a00 */
[----:B------:R-:W-:Y:S01]  /*8530*/  IMAD.U32 R40, RZ, RZ, UR20 ;  /* 0x00000014ff287e24 */ /* 0x000fe2000f8e00ff */
[----:B------:R-:W-:Y:S01]  /*8540*/  IADD3 R54, P0, PT, R6, UR16, RZ ;  /* 0x0000001006367c10 */ /* 0x000fe2000ff1e0ff */
[----:B------:R-:W-:Y:S01]  /*8550*/  IMAD.U32 R6, RZ, RZ, UR12 ;  /* 0x0000000cff067e24 */ /* 0x000fe2000f8e00ff */
[----:B------:R-:W-:Y:S01]  /*8560*/  ISETP.GE.AND P6, PT, R7, UR37, PT ;  /* 0x0000002507007c0c */ /* 0x000fe2000bfc6270 */
[----:B------:R3:W4:Y:S03]  /*8570*/  LDS.128 R36, [R169+0xa000] ;  /* 0x00a00000a9247984 */ /* 0x0007260000000c00 */
[----:B------:R-:W-:Y:S01]  /*8580*/  IADD3.X R55, PT, PT, R41, UR15, R6, P0, !PT ;  /* 0x0000000f29377c10 */ /* 0x000fe200087fe406 */
[----:B------:R3:W2:Y:S01]  /*8590*/  LDS.128 R32, [R169+0xc000] ;  /* 0x00c00000a9207984 */ /* 0x0006a20000000c00 */
[----:B------:R-:W-:-:S03]  /*85a0*/  IADD3 R48, P0, PT, R49, 0x40, RZ ;  /* 0x0000004031307810 */ /* 0x000fc60007f1e0ff */
[----:B------:R3:W2:Y:S01]  /*85b0*/  LDS.128 R28, [R169+0xf000] ;  /* 0x00f00000a91c7984 */ /* 0x0006a20000000c00 */
[----:B-1----:R-:W-:-:S03]  /*85c0*/  IMAD.WIDE.U32 R54, R4, UR24, R54 ;  /* 0x0000001804367c25 */ /* 0x002fc6000f8e0036 */
[----:B------:R3:W1:Y:S01]  /*85d0*/  LDS.128 R24, [R169+0x10000] ;  /* 0x01000000a9187984 */ /* 0x0006620000000c00 */
[----:B------:R-:W-:-:S03]  /*85e0*/  IMAD R51, R5, UR24, R55 ;  /* 0x0000001805337c24 */ /* 0x000fc6000f8e0237 */
        /* <DEDUP_REMOVED lines=11> */
[----:B------:R-:W-:-:S04]  /*86a0*/  IMAD.WIDE.U32 R58, R49, UR10, R52 ;  /* 0x0000000a313a7c25 */ /* 0x000fc8000f8e0034 */
[----:B------:R-:W-:Y:S01]  /*86b0*/  IMAD R52, R49, UR11, R59 ;  /* 0x0000000b31347c24 */ /* 0x000fe2000f8e023b */
        /* <DEDUP_REMOVED lines=9> */
.L_x_639:
[----:B------:R-:W-:Y:S05]  /*8750*/  BSYNC.RECONVERGENT B0 ;  /* 0x0000000000007941 */ /* 0x000fea0003800200 */
.L_x_638:
[----:B----4-:R2:W4:Y:S01]  /*8760*/  LDS.128 R4, [R169+0xe000] ;  /* 0x00e00000a9047984 */ /* 0x0105220000000c00 */
[----:B------:R-:W-:Y:S01]  /*8770*/  BSSY.RECONVERGENT B0, `(.L_x_640) ;  /* 0x0000013000007945 */ /* 0x000fe20003800200 */
[----:B------:R-:W-:-:S03]  /*8780*/  IADD3.X R41, PT, PT, RZ, RZ, RZ, P0, !PT ;  /* 0x000000ffff297210 */ /* 0x000fc600007fe4ff */
[----:B------:R-:W-:Y:S05]  /*8790*/  @P6 BRA `(.L_x_641) ;  /* 0x0000000000406947 */ /* 0x000fea0003800000 */
[----:B------:R-:W3:Y:S01]  /*87a0*/  LDCU UR15, c[0x0][0x440] ;  /* 0x00008800ff0f77ac */ /* 0x000ee20008000800 */
[----:B------:R-:W-:Y:S01]  /*87b0*/  MOV R43, R51 ;  /* 0x00000033002b7202 */ /* 0x000fe20000000f00 */
        /* <DEDUP_REMOVED lines=12> */
[----:B------:R2:W-:Y:S04]  /*8880*/  @!P1 STG.E.128 desc[UR38][R44.64+0x40], R32 ;  /* 0x000040202c009986 */ /* 0x0005e8000c101d26 */
[----:B----4-:R2:W-:Y:S02]  /*8890*/  @!P0 STG.E.128 desc[UR38][R44.64+0x80], R4 ;  /* 0x000080042c008986 */ /* 0x0105e4000c101d26 */
.L_x_641:
[----:B------:R-:W-:Y:S05]  /*88a0*/  BSYNC.RECONVERGENT B0 ;  /* 0x0000000000007941 */ /* 0x000fea0003800200 */
.L_x_640:
[----:B--2-4-:R-:W-:Y:S01]  /*88b0*/  MOV R4, R196 ;  /* 0x000000c400047202 */ /* 0x014fe20000000f00 */
        /* <DEDUP_REMOVED lines=8> */
[----:B------:R-:W-:Y:S01]  /*8940*/  IMAD R3, R3, UR24, R5 ;  /* 0x0000001803037c24 */ /* 0x000fe2000f8e0205 */
[----:B------:R-:W-:Y:S06]  /*8950*/  @P4 BRA `(.L_x_643) ;  /* 0x0000000000344947 */ /* 0x000fec0003800000 */
[----:B------:R-:W2:Y:S01]  /*8960*/  LDCU UR5, c[0x0][0x440] ;  /* 0x00008800ff0577ac */ /* 0x000ea20008000800 */
[----:B------:R-:W-:Y:S01]  /*8970*/  IMAD.MOV.U32 R2, RZ, RZ, R4 ;  /* 0x000000ffff027224 */ /* 0x000fe200078e0004 */
[----:B------:R-:W4:Y:S03]  /*8980*/  LDCU.64 UR10, c[0x0][0x568] ;  /* 0x0000ad00ff0a77ac */ /* 0x000f260008000a00 */
[----:B------:R-:W-:-:S04]  /*8990*/  IMAD.WIDE.U32 R6, R49, UR8, R2 ;  /* 0x0000000831067c25 */ /* 0x000fc8000f8e0002 */
[----:B------:R-:W-:Y:S01]  /*89a0*/  IMAD R49, R49, UR9, R7 ;  /* 0x0000000931317c24 */ /* 0x000fe2000f8e0207 */
[----:B--2---:R-:W-:Y:S02]  /*89b0*/  ISETP.GE.AND P2, PT, R196, UR5, PT ;  /* 0x00000005c4007c0c */ /* 0x004fe4000bf46270 */
[----:B------:R-:W-:Y:S02]  /*89c0*/  ISETP.GE.AND P1, PT, R203, UR5, PT ;  /* 0x00000005cb007c0c */ /* 0x000fe4000bf26270 */
[----:B------:R-:W-:Y:S02]  /*89d0*/  ISETP.GE.AND P0, PT, R202, UR5, PT ;  /* 0x00000005ca007c0c */ /* 0x000fe4000bf06270 */
[----:B----4-:R-:W-:-:S04]  /*89e0*/  LEA R32, P3, R6, UR10, 0x1 ;  /* 0x0000000a06207c11 */ /* 0x010fc8000f8608ff */
[----:B------:R-:W-:-:S05]  /*89f0*/  LEA.HI.X R33, R6, UR11, R49, 0x1, P3 ;  /* 0x0000000b06217c11 */ /* 0x000fca00098f0c31 */
[----:B------:R2:W-:Y:S04]  /*8a00*/  @!P2 STG.E.128 desc[UR38][R32.64], R28 ;  /* 0x0000001c2000a986 */ /* 0x0005e8000c101d26 */
[----:B-1----:R2:W-:Y:S04]  /*8a10*/  @!P1 STG.E.128 desc[UR38][R32.64+0x40], R20 ;  /* 0x0000401420009986 */ /* 0x0025e8000c101d26 */
[----:B------:R2:W-:Y:S02]  /*8a20*/  @!P0 STG.E.128 desc[UR38][R32.64+0x80], R12 ;  /* 0x0000800c20008986 */ /* 0x0005e4000c101d26 */
.L_x_643:
[----:B------:R-:W-:Y:S05]  /*8a30*/  BSYNC.RECONVERGENT B0 ;  /* 0x0000000000007941 */ /* 0x000fea0003800200 */
.L_x_642:
[----:B------:R-:W-:Y:S05]  /*8a40*/  @P6 BRA `(.L_x_609) ;  /* 0x00000000003c6947 */ /* 0x000fea0003800000 */
[----:B------:R-:W4:Y:S01]  /*8a50*/  LDCU UR5, c[0x0][0x440] ;  /* 0x00008800ff0577ac */ /* 0x000f220008000800 */
[----:B------:R-:W-:Y:S02]  /*8a60*/  IMAD R41, R41, UR8, RZ ;  /* 0x0000000829297c24 */ /* 0x000fe4000f8e02ff */
[----:B------:R-:W-:Y:S01]  /*8a70*/  IMAD.MOV.U32 R2, RZ, RZ, R4 ;  /* 0x000000ffff027224 */ /* 0x000fe200078e0004 */
[----:B------:R-:W1:Y:S01]  /*8a80*/  LDCU.64 UR10, c[0x0][0x568] ;  /* 0x0000ad00ff0a77ac */ /* 0x000e620008000a00 */
[C---:B------:R-:W-:Y:S02]  /*8a90*/  IMAD R41, R48.reuse, UR9, R41 ;  /* 0x0000000930297c24 */ /* 0x040fe4000f8e0229 */
[----:B------:R-:W-:-:S04]  /*8aa0*/  IMAD.WIDE.U32 R2, R48, UR8, R2 ;  /* 0x0000000830027c25 */ /* 0x000fc8000f8e0002 */
[----:B------:R-:W-:Y:S01]  /*8ab0*/  IMAD.IADD R41, R41, 0x1, R3 ;  /* 0x0000000129297824 */ /* 0x000fe200078e0203 */
[----:B----4-:R-:W-:Y:S02]  /*8ac0*/  ISETP.GE.AND P2, PT, R196, UR5, PT ;  /* 0x00000005c4007c0c */ /* 0x010fe4000bf46270 */
[----:B------:R-:W-:Y:S02]  /*8ad0*/  ISETP.GE.AND P1, PT, R203, UR5, PT ;  /* 0x00000005cb007c0c */ /* 0x000fe4000bf26270 */
[----:B------:R-:W-:Y:S02]  /*8ae0*/  ISETP.GE.AND P0, PT, R202, UR5, PT ;  /* 0x00000005ca007c0c */ /* 0x000fe4000bf06270 */
[----:B-1----:R-:W-:-:S04]  /*8af0*/  LEA R4, P3, R2, UR10, 0x1 ;  /* 0x0000000a02047c11 */ /* 0x002fc8000f8608ff */
[----:B------:R-:W-:-:S05]  /*8b00*/  LEA.HI.X R5, R2, UR11, R41, 0x1, P3 ;  /* 0x0000000b02057c11 */ /* 0x000fca00098f0c29 */
[----:B------:R4:W-:Y:S04]  /*8b10*/  @!P2 STG.E.128 desc[UR38][R4.64], R24 ;  /* 0x000000180400a986 */ /* 0x0009e8000c101d26 */
[----:B------:R4:W-:Y:S04]  /*8b20*/  @!P1 STG.E.128 desc[UR38][R4.64+0x40], R16 ;  /* 0x0000401004009986 */ /* 0x0009e8000c101d26 */
[----:B------:R4:W-:Y:S02]  /*8b30*/  @!P0 STG.E.128 desc[UR38][R4.64+0x80], R8 ;  /* 0x0000800804008986 */ /* 0x0009e4000c101d26 */
.L_x_609:
[----:B------:R-:W-:Y:S05]  /*8b40*/  BSYNC.RECONVERGENT B1 ;  /* 0x0000000000017941 */ /* 0x000fea0003800200 */
.L_x_587:
[----:B------:R-:W1:Y:S01]  /*8b50*/  LDCU UR8, c[0x0][0x438] ;  /* 0x00008700ff0877ac */ /* 0x000e620008000800 */
[----:B------:R-:W3:Y:S01]  /*8b60*/  LDCU UR9, c[0x0][0x370] ;  /* 0x00006e00ff0977ac */ /* 0x000ee20008000800 */
[----:B------:R-:W-:Y:S01]  /*8b70*/  UMOV UR10, UR23 ;  /* 0x00000017000a7c82 */ /* 0x000fe20008000000 */
[----:B-1----:R-:W-:-:S04]  /*8b80*/  UIADD3 UR8, UPT, UPT, UR8, 0x7f, URZ ;  /* 0x0000007f08087890 */ /* 0x002fc8000fffe0ff */
[----:B------:R-:W-:Y:S02]  /*8b90*/  USHF.R.S32.HI UR5, URZ, 0x1f, UR8 ;  /* 0x0000001fff057899 */ /* 0x000fe40008011408 */
[----:B---3--:R-:W-:Y:S02]  /*8ba0*/  UIADD3 UR41, UPT, UPT, UR9, UR41, URZ ;  /* 0x0000002909297290 */ /* 0x008fe4000fffe0ff */
[----:B------:R-:W-:-:S04]  /*8bb0*/  ULEA.HI UR5, UR5, UR8, URZ, 0x7 ;  /* 0x0000000805057291 */ /* 0x000fc8000f8f38ff */
[----:B------:R-:W-:-:S04]  /*8bc0*/  USHF.R.S32.HI UR5, URZ, 0x7, UR5 ;  /* 0x00000007ff057899 */ /* 0x000fc80008011405 */
[----:B------:R-:W-:-:S09]  /*8bd0*/  UISETP.GE.AND UP0, UPT, UR41, UR5, UPT ;  /* 0x000000052900728c */ /* 0x000fd2000bf06270 */
[----:B------:R-:W-:Y:S05]  /*8be0*/  BRA.U !UP0, `(.L_x_644) ;  /* 0xffffff7508c47547 */ /* 0x000fea000b83ffff */
[----:B------:R-:W-:Y:S05]  /*8bf0*/  EXIT ;  /* 0x000000000000794d */ /* 0x000fea0003800000 */
.L_x_645:
        /* <DEDUP_REMOVED lines=16> */
.L_x_892:


//--------------------- .text._ZN5flash44flash_bwd_dq_dk_dv_loop_seqk_parallel_kernelI23Flash_bwd_kernel_traitsILi96ELi64ELi128ELi8ELi2ELi4ELi4ELb0ELb0EN7cutlass6half_tE19Flash_kernel_traitsILi96ELi64ELi128ELi8ES3_EELb1ELb1ELb0ELb0ELb1ELb1ELb0EEEvNS_16Flash_bwd_paramsE --------------------------
	.section	.text._ZN5flash44flash_bwd_dq_dk_dv_loop_seqk_parallel_kernelI23Flash_bwd_kernel_traitsILi96ELi64ELi128ELi8ELi2ELi4ELi4ELb0ELb0EN7cutlass6half_tE19Flash_kernel_traitsILi96ELi64ELi128ELi8ES3_EELb1ELb1ELb0ELb0ELb1ELb1ELb0EEEvNS_16Flash_bwd_paramsE,"ax",@progbits
	.align	128
        .global         _ZN5flash44flash_bwd_dq_dk_dv_loop_seqk_parallel_kernelI23Flash_bwd_kernel_traitsILi96ELi64ELi128ELi8ELi2ELi4ELi4ELb0ELb0EN7cutlass6half_tE19Flash_kernel_traitsILi96ELi64ELi128ELi8ES3_EELb1ELb1ELb0ELb0ELb1ELb1ELb0EEEvNS_16Flash_bwd_paramsE
        .type           _ZN5flash44flash_bwd_dq_dk_dv_loop_seqk_parallel_kernelI23Flash_bwd_kernel_traitsILi96ELi64ELi128ELi8ELi2ELi4ELi4ELb0ELb0EN7cutlass6half_tE19Flash_kernel_traitsILi96ELi64ELi128ELi8ES3_EELb1ELb1ELb0ELb0ELb1ELb1ELb0EEEvNS_16Flash_bwd_paramsE,@function
        .size           _ZN5flash44flash_bwd_dq_dk_dv_loop_seqk_parallel_kernelI23Flash_bwd_kernel_traitsILi96ELi64ELi128ELi8ELi2ELi4ELi4ELb0ELb0EN7cutlass6half_tE19Flash_kernel_traitsILi96ELi64ELi128ELi8ES3_EELb1ELb1ELb0ELb0ELb1ELb1ELb0EEEvNS_16Flash_bwd_paramsE,(.L_x_893 - _ZN5flash44flash_bwd_dq_dk_dv_loop_seqk_parallel_kernelI23Flash_bwd_kernel_traitsILi96ELi64ELi128ELi8ELi2ELi4ELi4ELb0ELb0EN7cutlass6half_tE19Flash_kernel_traitsILi96ELi64ELi128ELi8ES3_EELb1ELb1ELb0ELb0ELb1ELb1ELb0EEEvNS_16Flash_bwd_paramsE)
        .other          _ZN5flash44flash_bwd_dq_dk_dv_loop_seqk_parallel_kernelI23Flash_bwd_kernel_traitsILi96ELi64ELi128ELi8ELi2ELi4ELi4ELb0ELb0EN7cutlass6half_tE19Flash_kernel_traitsILi96ELi64ELi128ELi8ES3_EELb1ELb1ELb0ELb0ELb1ELb1ELb0EEEvNS_16Flash_bwd_paramsE,@"STO_CUDA_ENTRY STV_DEFAULT"
_ZN5flash44flash_bwd_dq_dk_dv_loop_seqk_parallel_kernelI23Flash_bwd_kernel_traitsILi96ELi64ELi128ELi8ELi2ELi4ELi4ELb0ELb0EN7cutlass6half_tE19Flash_kernel_traitsILi96ELi64ELi128ELi8ES3_EELb1ELb1ELb0ELb0ELb1ELb1ELb0EEEvNS_16Flash_bwd_paramsE:
.text._ZN5flash44flash_bwd_dq_dk_dv_loop_seqk_parallel_kernelI23Flash_bwd_kernel_traitsILi96ELi64ELi128ELi8ELi2ELi4ELi4ELb0ELb0EN7cutlass6half_tE19Flash_kernel_traitsILi96ELi64ELi128ELi8ES3_EELb1ELb1ELb0ELb0ELb1ELb1ELb0EEEvNS_16Flash_bwd_paramsE:
        /* <DEDUP_REMOVED lines=11> */
[----:B------:R-:W-:Y:S01]  /*00b0*/  UMOV UR4, 0x400 ;  /* 0x0000040000047882 */ /* 0x000fe20000000000 */
[----:B------:R-:W-:Y:S01]  /*00c0*/  IMAD.U32 R190, RZ, RZ, UR6 ;  /* 0x00000006ffbe7e24 */ /* 0x000fe2000f8e00ff */
[----:B------:R-:W3:Y:S01]  /*00d0*/  S2R R188, SR_CTAID.Z ;  /* 0x0000000000bc7919 */ /* 0x000ee20000002700 */
[----:B------:R-:W-:Y:S01]  /*00e0*/  IMAD.MOV.U32 R176, RZ, RZ, 0x10 ;  /* 0x00000010ffb07424 */ /* 0x000fe200078e00ff */
[----:B------:R-:W4:Y:S03]  /*00f0*/  LDCU.64 UR34, c[0x0][0x358] ;  /* 0x00006b00ff2277ac */ /* 0x000f260008000a00 */
[----:B------:R-:W3:Y:S01]  /*0100*/  S2UR UR26, SR_CTAID.Y ;  /* 0x00000000001a79c3 */ /* 0x000ee20000002600 */
[----:B------:R-:W-:Y:S01]  /*0110*/  UMOV UR27, 0xffffd000 ;  /* 0xffffd000001b7882 */ /* 0x000fe20000000000 */
[----:B------:R-:W-:Y:S01]  /*0120*/  UMOV UR31, URZ ;  /* 0x000000ff001f7c82 */ /* 0x000fe20008000000 */
[----:B------:R-:W-:Y:S01]  /*0130*/  UMOV UR32, URZ ;  /* 0x000000ff00207c82 */ /* 0x000fe20008000000 */
[----:B--2---:R-:W-:-:S04]  /*0140*/  ULEA UR5, UR5, UR4, 0x18 ;  /* 0x0000000405057291 */ /* 0x004fc8000f8ec0ff */
[----:B------:R-:W-:Y:S02]  /*0150*/  UIADD3 UR6, UPT, UPT, UR5, 0x19000, URZ ;  /* 0x0001900005067890 */ /* 0x000fe4000fffe0ff */
[----:B------:R-:W-:Y:S01]  /*0160*/  UIADD3 UR4, UPT, UPT, UR5, 0x9000, URZ ;  /* 0x0000900005047890 */ /* 0x000fe2000fffe0ff */
[C---:B-1----:R-:W-:Y:S01]  /*0170*/  IMAD.SHL.U32 R2, R189.reuse, 0x10, RZ ;  /* 0x00000010bd027824 */ /* 0x042fe200078e00ff */
[----:B------:R-:W-:Y:S01]  /*0180*/  SHF.R.U32.HI R4, RZ, 0x1, R189 ;  /* 0x00000001ff047819 */ /* 0x000fe200000116bd */
[C---:B------:R-:W-:Y:S01]  /*0190*/  IMAD.SHL.U32 R183, R189.reuse, 0x20, RZ ;  /* 0x00000020bdb77824 */ /* 0x040fe200078e00ff */
[C---:B------:R-:W-:Y:S01]  /*01a0*/  R2P PR, R189.reuse, 0xe ;  /* 0x0000000ebd007804 */ /* 0x040fe20000000000 */
[C---:B------:R-:W-:Y:S01]  /*01b0*/  IMAD.SHL.U32 R3, R189.reuse, 0x2, RZ ;  /* 0x00000002bd037824 */ /* 0x040fe200078e00ff */
[----:B------:R-:W-:Y:S01]  /*01c0*/  LOP3.LUT R6, R2, 0x1c0, RZ, 0xc0, !PT ;  /* 0x000001c002067812 */ /* 0x000fe200078ec0ff */
[----:B------:R-:W-:Y:S01]  /*01d0*/  IMAD.SHL.U32 R180, R189, 0x40, RZ ;  /* 0x00000040bdb47824 */ /* 0x000fe200078e00ff */
[----:B------:R-:W-:-:S02]  /*01e0*/  LOP3.LUT R0, R183, 0x7400, RZ, 0xc0, !PT ;  /* 0x00007400b7007812 */ /* 0x000fc400078ec0ff */
[--C-:B------:R-:W-:Y:S02]  /*01f0*/  LOP3.LUT R5, R6, 0x38, R3.reuse, 0xf8, !PT ;  /* 0x0000003806057812 */ /* 0x100fe400078ef803 */
[----:B------:R-:W-:Y:S02]  /*0200*/  LOP3.LUT R10, R2, 0x600, RZ, 0xc0, !PT ;  /* 0x00000600020a7812 */ /* 0x000fe400078ec0ff */
[--C-:B------:R-:W-:Y:S02]  /*0210*/  LOP3.LUT R191, R0, 0x6, R3.reuse, 0xf8, !PT ;  /* 0x0000000600bf7812 */ /* 0x100fe400078ef803 */
[----:B------:R-:W-:Y:S02]  /*0220*/  LOP3.LUT R0, R5, 0x20, R4, 0x78, !PT ;  /* 0x0000002005007812 */ /* 0x000fe400078e7804 */
[----:B------:R-:W-:Y:S02]  /*0230*/  LOP3.LUT R10, R10, 0x6, R3, 0xf8, !PT ;  /* 0x000000060a0a7812 */ /* 0x000fe400078ef803 */
[----:B------:R-:W-:-:S02]  /*0240*/  LOP3.LUT R3, R183, 0x120, RZ, 0xc0, !PT ;  /* 0x00000120b7037812 */ /* 0x000fc400078ec0ff */
[----:B------:R-:W-:Y:S01]  /*0250*/  LOP3.LUT R191, R191, R0, RZ, 0xfc, !PT ;  /* 0x00000000bfbf7212 */ /* 0x000fe200078efcff */
[----:B------:R-:W-:Y:S01]  /*0260*/  IMAD.SHL.U32 R0, R189, 0x4, RZ ;  /* 0x00000004bd007824 */ /* 0x000fe200078e00ff */
[----:B------:R-:W-:Y:S01]  /*0270*/  LOP3.LUT R8, R3, 0x200, R2, 0xf8, !PT ;  /* 0x0000020003087812 */ /* 0x000fe200078ef802 */
[----:B------:R-:W-:Y:S01]  /*0280*/  IMAD.SHL.U32 R3, R189, 0x8, RZ ;  /* 0x00000008bd037824 */ /* 0x000fe200078e00ff */
[----:B------:R-:W-:Y:S02]  /*0290*/  LOP3.LUT R181, R183, 0x20, RZ, 0xc0, !PT ;  /* 0x00000020b7b57812 */ /* 0x000fe400078ec0ff */
[----:B------:R-:W-:Y:S02]  /*02a0*/  SHF.R.U32.HI R6, RZ, 0x2, R189 ;  /* 0x00000002ff067819 */ /* 0x000fe400000116bd */
[----:B------:R-:W-:Y:S02]  /*02b0*/  LOP3.LUT R187, R4, 0x10, RZ, 0xc0, !PT ;  /* 0x0000001004bb7812 */ /* 0x000fe400078ec0ff */
[----:B------:R-:W-:-:S02]  /*02c0*/  LOP3.LUT R0, R0, 0x18, RZ, 0xc0, !PT ;  /* 0x0000001800007812 */ /* 0x000fc400078ec0ff */
[C---:B------:R-:W-:Y:S02]  /*02d0*/  LOP3.LUT R14, R180.reuse, 0x1c0, RZ, 0xc0, !PT ;  /* 0x000001c0b40e7812 */ /* 0x040fe400078ec0ff */
[----:B------:R-:W-:Y:S02]  /*02e0*/  LOP3.LUT R181, R181, 0x3c00, R2, 0xf8, !PT ;  /* 0x00003c00b5b57812 */ /* 0x000fe400078ef802 */
[----:B------:R-:W-:Y:S02]  /*02f0*/  LOP3.LUT R187, R187, 0x7, R6, 0xf8, !PT ;  /* 0x00000007bbbb7812 */ /* 0x000fe400078ef806 */
[----:B------:R-:W-:Y:S02]  /*0300*/  LOP3.LUT R12, R180, 0x200, RZ, 0xc0, !PT ;  /* 0x00000200b40c7812 */ /* 0x000fe400078ec0ff */
[----:B------:R-:W-:Y:S02]  /*0310*/  LOP3.LUT R6, R0, 0xc0, R183, 0xf8, !PT ;  /* 0x000000c000067812 */ /* 0x000fe400078ef8b7 */
[----:B------:R-:W-:-:S02]  /*0320*/  LOP3.LUT R9, R14, 0x38, R3, 0xf8, !PT ;  /* 0x000000380e097812 */ /* 0x000fc400078ef803 */
[----:B------:R-:W-:Y:S02]  /*0330*/  LOP3.LUT R181, R181, 0x100, R2, 0xf8, !PT ;  /* 0x00000100b5b57812 */ /* 0x000fe400078ef802 */
[----:B------:R-:W-:Y:S02]  /*0340*/  SHF.R.U32.HI R2, RZ, 0x4, R189 ;  /* 0x00000004ff027819 */ /* 0x000fe400000116bd */
[----:B------:R-:W-:Y:S02]  /*0350*/  LOP3.LUT R194, R3, 0xc0, RZ, 0xc0, !PT ;  /* 0x000000c003c27812 */ /* 0x000fe400078ec0ff */
[----:B------:R-:W-:Y:S02]  /*0360*/  LOP3.LUT R5, R12, 0xc00, R183, 0xf8, !PT ;  /* 0x00000c000c057812 */ /* 0x000fe400078ef8b7 */
[--C-:B------:R-:W-:Y:S02]  /*0370*/  LOP3.LUT R185, R6, 0x8, R4.reuse, 0x78, !PT ;  /* 0x0000000806b97812 */ /* 0x100fe400078e7804 */
[----:B------:R-:W-:-:S02]  /*0380*/  LOP3.LUT R182, R9, 0x8, R4, 0x78, !PT ;  /* 0x0000000809b67812 */ /* 0x000fc400078e7804 */
[----:B------:R-:W-:Y:S02]  /*0390*/  LOP3.LUT R4, R4, 0x30, RZ, 0xc0, !PT ;  /* 0x0000003004047812 */ /* 0x000fe400078ec0ff */
[----:B------:R-:W-:Y:S02]  /*03a0*/  LOP3.LUT R2, R2, 0x8, RZ, 0xc0, !PT ;  /* 0x0000000802027812 */ /* 0x000fe400078ec0ff */
[----:B------:R-:W-:Y:S02]  /*03b0*/  LOP3.LUT R194, R194, 0x18, R189, 0xf8, !PT ;  /* 0x00000018c2c27812 */ /* 0x000fe400078ef8bd */
[----:B------:R-:W-:Y:S02]  /*03c0*/  LOP3.LUT R7, R10, 0x20, R3, 0xf8, !PT ;  /* 0x000000200a077812 */ /* 0x000fe400078ef803 */
[----:B------:R-:W-:Y:S02]  /*03d0*/  LOP3.LUT R182, R5, R182, RZ, 0xfc, !PT ;  /* 0x000000b605b67212 */ /* 0x000fe400078efcff */
[----:B------:R-:W-:-:S02]  /*03e0*/  LOP3.LUT R192, R3, 0xd8, RZ, 0xc0, !PT ;  /* 0x000000d803c07812 */ /* 0x000fc400078ec0ff */
[--C-:B------:R-:W-:Y:S02]  /*03f0*/  LOP3.LUT R5, R4, 0x8, R189.reuse, 0xf8, !PT ;  /* 0x0000000804057812 */ /* 0x100fe400078ef8bd */
[----:B------:R-:W-:Y:S02]  /*0400*/  LOP3.LUT R194, R7, R194, R2, 0xf6, !PT ;  /* 0x000000c207c27212 */ /* 0x000fe400078ef602 */
[--C-:B------:R-:W-:Y:S02]  /*0410*/  LOP3.LUT R4, R2, 0x10, R189.reuse, 0xf8, !PT ;  /* 0x0000001002047812 */ /* 0x100fe400078ef8bd */
[----:B------:R-:W-:Y:S02]  /*0420*/  LOP3.LUT R192, R192, 0x18, R189, 0x78, !PT ;  /* 0x00000018c0c07812 */ /* 0x000fe400078e78bd */
[----:B------:R-:W-:Y:S02]  /*0430*/  LOP3.LUT R2, R5, 0x1c0, R180, 0xf8, !PT ;  /* 0x000001c005027812 */ /* 0x000fe400078ef8b4 */
[----:B------:R-:W-:-:S02]  /*0440*/  LOP3.LUT R192, R192, 0x1f20, R3, 0xf8, !PT ;  /* 0x00001f20c0c07812 */ /* 0x000fc400078ef803 */
[----:B------:R-:W-:Y:S02]  /*0450*/  LOP3.LUT R3, R2, 0x38, R3, 0x78, !PT ;  /* 0x0000003802037812 */ /* 0x000fe400078e7803 */
[----:B------:R-:W-:Y:S02]  /*0460*/  LOP3.LUT R180, R180, 0x400, RZ, 0xc0, !PT ;  /* 0x00000400b4b47812 */ /* 0x000fe400078ec0ff */
[----:B------:R-:W-:Y:S02]  /*0470*/  LOP3.LUT R5, R4, 0xc0, R183, 0xf8, !PT ;  /* 0x000000c004057812 */ /* 0x000fe400078ef8b7 */
[----:B------:R-:W-:Y:S01]  /*0480*/  LEA R182, R182, UR5, 0x1 ;  /* 0x00000005b6b67c11 */ /* 0x000fe2000f8e08ff */
[----:B------:R-:W-:Y:S01]  /*0490*/  IMAD R180, R3, 0x2, R180 ;  /* 0x0000000203b47824 */ /* 0x000fe200078e02b4 */
[----:B------:R-:W-:Y:S01]  /*04a0*/  LOP3.LUT R2, R5, R0, RZ, 0x3c, !PT ;  /* 0x0000000005027212 */ /* 0x000fe200078e3cff */
[----:B------:R-:W-:Y:S01]  /*04b0*/  IMAD.MOV.U32 R3, RZ, RZ, 0x20 ;  /* 0x00000020ff037424 */ /* 0x000fe200078e00ff */
[----:B------:R-:W-:Y:S01]  /*04c0*/  LOP3.LUT R6, R6, 0x8, R189, 0x78, !PT ;  /* 0x0000000806067812 */ /* 0x000fe200078e78bd */
[C---:B------:R-:W-:Y:S01]  /*04d0*/  VIADD R0, R182.reuse, 0x15000 ;  /* 0x00015000b6007836 */ /* 0x040fe20000000000 */
[----:B------:R-:W-:Y:S01]  /*04e0*/  LEA R191, R191, UR6, 0x1 ;  /* 0x00000006bfbf7c11 */ /* 0x000fe2000f8e08ff */
[----:B------:R-:W-:Y:S01]  /*04f0*/  VIADD R178, R182, 0x15040 ;  /* 0x00015040b6b27836 */ /* 0x000fe20000000000 */
[----:B------:R-:W-:Y:S01]  /*0500*/  SEL R176, R176, 0xfffffff0, !P2 ;  /* 0xfffffff0b0b07807 */ /* 0x000fe20005000000 */
[----:B------:R-:W-:Y:S01]  /*0510*/  @P2 VIADD R178, R0, 0xffffffc0 ;  /* 0xffffffc000b22836 */ /* 0x000fe20000000000 */
[----:B------:R-:W-:Y:S01]  /*0520*/  SEL R3, R3, 0xffffffe0, !P1 ;  /* 0xffffffe003037807 */ /* 0x000fe20004800000 */
[----:B------:R-:W-:Y:S01]  /*0530*/  VIADD R193, R191, 0x20 ;  /* 0x00000020bfc17836 */ /* 0x000fe20000000000 */
[----:B------:R-:W-:Y:S01]  /*0540*/  LOP3.LUT R185, R8, R185, RZ, 0xfc, !PT ;  /* 0x000000b908b97212 */ /* 0x000fe200078efcff */
[----:B------:R-:W-:Y:S01]  /*0550*/  IMAD.SHL.U32 R176, R176, 0x2, RZ ;  /* 0x00000002b0b07824 */ /* 0x000fe200078e00ff */
[----:B------:R-:W-:Y:S01]  /*0560*/  LOP3.LUT R181, R181, R6, RZ, 0xfc, !PT ;  /* 0x00000006b5b57212 */ /* 0x000fe200078efcff */
[----:B------:R-:W-:Y:S01]  /*0570*/  @P3 VIADD R193, R191, 0xffffffe0 ;  /* 0xffffffe0bfc13836 */ /* 0x000fe20000000000 */
[----:B------:R-:W-:Y:S01]  /*0580*/  LOP3.LUT R183, R2, 0x120, R183, 0xf8, !PT ;  /* 0x0000012002b77812 */ /* 0x000fe200078ef8b7 */
[C---:B------:R-:W-:Y:S01]  /*0590*/  IMAD.IADD R2, R3.reuse, 0x1, R182 ;  /* 0x0000000103027824 */ /* 0x040fe200078e02b6 */
[----:B------:R-:W-:Y:S01]  /*05a0*/  SHF.R.U32.HI R189, RZ, 0x5, R189 ;  /* 0x00000005ffbd7819 */ /* 0x000fe200000116bd */
[----:B------:R-:W-:Y:S01]  /*05b0*/  IMAD.IADD R0, R3, 0x1, R178 ;  /* 0x0000000103007824 */ /* 0x000fe200078e02b2 */
[----:B------:R-:W-:-:S02]  /*05c0*/  LEA R192, R192, UR5, 0x1 ;  /* 0x00000005c0c07c11 */ /* 0x000fc4000f8e08ff */
[----:B------:R-:W-:Y:S02]  /*05d0*/  LEA R185, R185, UR5, 0x1 ;  /* 0x00000005b9b97c11 */ /* 0x000fe4000f8e08ff */
[----:B------:R-:W-:Y:S02]  /*05e0*/  LEA R194, R194, UR4, 0x1 ;  /* 0x00000004c2c27c11 */ /* 0x000fe4000f8e08ff */
[----:B------:R-:W-:Y:S02]  /*05f0*/  LEA R181, R181, UR4, 0x1 ;  /* 0x00000004b5b57c11 */ /* 0x000fe4000f8e08ff */
[----:B---34-:R-:W-:-:S07]  /*0600*/  LEA R183, R183, UR5, 0x1 ;  /* 0x00000005b7b77c11 */ /* 0x018fce000f8e08ff */
.L_x_653:
[----:B-1----:R-:W1:Y:S01]  /*0610*/  LDC.64 R6, c[0x0][0x470] ;  /* 0x00011c00ff067b82 */ /* 0x002e620000000a00 */
[----:B------:R-:W2:Y:S01]  /*0620*/  S2R R3, SR_CTAID.Y ;  /* 0x0000000000037919 */ /* 0x000ea20000002600 */
[----:B------:R-:W-:-:S06]  /*0630*/  IMAD.MOV.U32 R215, RZ, RZ, RZ ;  /* 0x000000ffffd77224 */ /* 0x000fcc00078e00ff */
[----:B------:R-:W3:Y:S01]  /*0640*/  LDC.64 R4, c[0x0][0x478] ;  /* 0x00011e00ff047b82 */ /* 0x000ee20000000a00 */
[----:B-1----:R-:W-:-:S04]  /*0650*/  ISETP.NE.U32.AND P3, PT, R6, RZ, PT ;  /* 0x000000ff0600720c */ /* 0x002fc80003f65070 */
[----:B------:R-:W-:Y:S02]  /*0660*/  ISETP.NE.AND.EX P3, PT, R7, RZ, PT, P3 ;  /* 0x000000ff0700720c */ /* 0x000fe40003f65330 */
[----:B---3--:R-:W-:-:S04]  /*0670*/  ISETP.NE.U32.AND P2, PT, R4, RZ, PT ;  /* 0x000000ff0400720c */ /* 0x008fc80003f45070 */
[----:B------:R-:W-:-:S07]  /*0680*/  ISETP.NE.AND.EX P2, PT, R5, RZ, PT, P2 ;  /* 0x000000ff0500720c */ /* 0x000fce0003f45320 */
[----:B--2---:R-:W-:-:S04]  /*0690*/  @P3 LEA R10, P1, R3, R6, 0x2 ;  /* 0x00000006030a3211 */ /* 0x004fc800078210ff */
[C---:B------:R-:W-:Y:S02]  /*06a0*/  @P3 LEA.HI.X R11, R3.reuse, R7, RZ, 0x2, P1 ;  /* 0x00000007030b3211 */ /* 0x040fe400008f14ff */
[----:B------:R-:W-:-:S03]  /*06b0*/  @P2 LEA R12, P0, R3, R4, 0x2 ;  /* 0x00000004030c2211 */ /* 0x000fc600078010ff */
[----:B------:R-:W2:Y:S01]  /*06c0*/  @P3 LDG.E R215, desc[UR34][R10.64] ;  /* 0x000000220ad73981 */ /* 0x000ea2000c1e1900 */
[----:B------:R-:W1:Y:S01]  /*06d0*/  @!P2 LDC.64 R6, c[0x0][0x488] ;  /* 0x00012200ff06ab82 */ /* 0x000e620000000a00 */
[----:B------:R-:W-:-:S05]  /*06e0*/  @P2 LEA.HI.X R13, R3, R5, RZ, 0x2, P0 ;  /* 0x00000005030d2211 */ /* 0x000fca00000f14ff */
[----:B------:R-:W2:Y:S02]  /*06f0*/  @P2 LDG.E R8, desc[UR34][R12.64] ;  /* 0x000000220c082981 */ /* 0x000ea4000c1e1900 */
[----:B------:R-:W3:Y:S01]  /*0700*/  @!P2 LDC.64 R4, c[0x0][0x438] ;  /* 0x00010e00ff04ab82 */ /* 0x000ee20000000a00 */
[----:B-1----:R-:W-:-:S04]  /*0710*/  @!P2 ISETP.NE.U32.AND P0, PT, R6, RZ, PT ;  /* 0x000000ff0600a20c */ /* 0x002fc80003f05070 */
[----:B------:R-:W-:-:S04]  /*0720*/  @!P2 ISETP.NE.AND.EX P0, PT, R7, RZ, PT, P0 ;  /* 0x000000ff0700a20c */ /* 0x000fc80003f05300 */
[----:B---3--:R-:W-:Y:S01]  /*0730*/  @!P2 SEL R5, R5, RZ, P0 ;  /* 0x000000ff0505a207 */ /* 0x008fe20000000000 */
[----:B--2---:R-:W-:-:S03]  /*0740*/  @P2 IMAD.IADD R213, R8, 0x1, -R215 ;  /* 0x0000000108d52824 */ /* 0x004fc600078e0ad7 */
[----:B------:R-:W-:Y:S01]  /*0750*/  @!P2 IADD3 R213, PT, PT, R5, R4, -R215 ;  /* 0x0000000405d5a210 */ /* 0x000fe20007ffe8d7 */
[----:B------:R-:W-:-:S05]  /*0760*/  IMAD.SHL.U32 R8, R190, 0x80, RZ ;  /* 0x00000080be087824 */ /* 0x000fca00078e00ff */
[----:B------:R-:W-:-:S13]  /*0770*/  ISETP.GE.AND P0, PT, R8, R213, PT ;  /* 0x000000d50800720c */ /* 0x000fda0003f06270 */
[----:B-----5:R-:W-:Y:S05]  /*0780*/  @P0 BRA `(.L_x_646) ;  /* 0x00000064007c0947 */ /* 0x020fea0003800000 */
[----:B------:R-:W1:Y:S01]  /*0790*/  LDC R5, c[0x0][0x3e8] ;  /* 0x0000fa00ff057b82 */ /* 0x000e620000000800 */
[----:B------:R-:W-:Y:S01]  /*07a0*/  IMAD.MOV.U32 R10, RZ, RZ, RZ ;  /* 0x000000ffff0a7224 */ /* 0x000fe200078e00ff */
[----:B------:R-:W-:Y:S01]  /*07b0*/  IABS R7, R188 ;  /* 0x000000bc00077213 */ /* 0x000fe20000000000 */
[----:B------:R-:W2:Y:S01]  /*07c0*/  LDCU UR30, c[0x0][0x434] ;  /* 0x00008680ff1e77ac */ /* 0x000ea20008000800 */
[----:B------:R-:W-:Y:S01]  /*07d0*/  IMAD.SHL.U32 R20, R3, 0x80, RZ ;  /* 0x0000008003147824 */ /* 0x000fe200078e00ff */
[----:B------:R-:W3:Y:S03]  /*07e0*/  LDCU.U8 UR29, c[0x0][0x5f0] ;  /* 0x0000be00ff1d77ac */ /* 0x000ee60008000000 */
[----:B------:R-:W4:Y:S01]  /*07f0*/  LDC.U8 R4, c[0x0][0x548] ;  /* 0x00015200ff047b82 */ /* 0x000f220000000000 */
[----:B--2---:R-:W-:Y:S01]  /*0800*/  UIADD3 UR6, UPT, UPT, UR30, 0x3f, URZ ;  /* 0x0000003f1e067890 */ /* 0x004fe2000fffe0ff */
[----:B-1----:R-:W-:-:S03]  /*0810*/  IABS R6, R5 ;  /* 0x0000000500067213 */ /* 0x002fc60000000000 */
[----:B------:R-:W-:Y:S01]  /*0820*/  USHF.R.S32.HI UR4, URZ, 0x1f, UR6 ;  /* 0x0000001fff047899 */ /* 0x000fe20008011406 */
[----:B------:R-:W1:Y:S03]  /*0830*/  I2F.RP R12, R6 ;  /* 0x00000006000c7306 */ /* 0x000e660000209400 */
[----:B------:R-:W-:Y:S01]  /*0840*/  ULEA.HI UR4, UR4, UR6, URZ, 0x6 ;  /* 0x0000000604047291 */ /* 0x000fe2000f8f30ff */
[----:B----4-:R-:W-:-:S03]  /*0850*/  ISETP.NE.AND P0, PT, R4, RZ, PT ;  /* 0x000000ff0400720c */ /* 0x010fc60003f05270 */
[----:B------:R-:W-:Y:S01]  /*0860*/  USHF.R.S32.HI UR36, URZ, 0x6, UR4 ;  /* 0x00000006ff247899 */ /* 0x000fe20008011404 */
[----:B-1----:R-:W1:Y:S09]  /*0870*/  MUFU.RCP R11, R12 ;  /* 0x0000000c000b7308 */ /* 0x002e720000001000 */
[----:B------:R-:W2:Y:S01]  /*0880*/  @!P0 LDC R4, c[0x0][0x3e0] ;  /* 0x0000f800ff048b82 */ /* 0x000ea20000000800 */
[----:B-1----:R-:W-:-:S06]  /*0890*/  VIADD R11, R11, 0xffffffe ;  /* 0x0ffffffe0b0b7836 */ /* 0x002fcc0000000000 */
[----:B------:R-:W1:Y:S01]  /*08a0*/  F2I.FTZ.U32.TRUNC.NTZ R11, R11 ;  /* 0x0000000b000b7305 */ /* 0x000e62000021f000 */
[----:B--2---:R-:W-:Y:S01]  /*08b0*/  @!P0 IMAD R4, R3, R4, R188 ;  /* 0x0000000403048224 */ /* 0x004fe200078e02bc */
[----:B-1----:R-:W-:-:S05]  /*08c0*/  IADD3 R9, PT, PT, RZ, -R11, RZ ;  /* 0x8000000bff097210 */ /* 0x002fca0007ffe0ff */
[----:B------:R-:W-:-:S04]  /*08d0*/  IMAD R9, R9, R6, RZ ;  /* 0x0000000609097224 */ /* 0x000fc800078e02ff */
[----:B------:R-:W-:-:S06]  /*08e0*/  IMAD.HI.U32 R10, R11, R9, R10 ;  /* 0x000000090b0a7227 */ /* 0x000fcc00078e000a */
[----:B------:R-:W-:-:S05]  /*08f0*/  IMAD.HI.U32 R18, R10, R7, RZ ;  /* 0x000000070a127227 */ /* 0x000fca00078e00ff */
[----:B------:R-:W-:-:S05]  /*0900*/  IADD3 R9, PT, PT, -R18, RZ, RZ ;  /* 0x000000ff12097210 */ /* 0x000fca0007ffe1ff */
[C---:B------:R-:W-:Y:S02]  /*0910*/  IMAD R9, R6.reuse, R9, R7 ;  /* 0x0000000906097224 */ /* 0x040fe400078e0207 */
[----:B------:R-:W1:Y:S03]  /*0920*/  @P0 LDC R7, c[0x0][0x454] ;  /* 0x00011500ff070b82 */ /* 0x000e660000000800 */
[----:B------:R-:W-:-:S13]  /*0930*/  ISETP.GT.U32.AND P2, PT, R6, R9, PT ;  /* 0x000000090600720c */ /* 0x000fda0003f44070 */
[----:B------:R-:W-:Y:S01]  /*0940*/  @!P2 IMAD.IADD R9, R9, 0x1, -R6 ;  /* 0x000000010909a824 */ /* 0x000fe200078e0a06 */
[----:B------:R-:W-:Y:S02]  /*0950*/  @!P2 IADD3 R18, PT, PT, R18, 0x1, RZ ;  /* 0x000000011212a810 */ /* 0x000fe40007ffe0ff */
[----:B------:R-:W-:Y:S02]  /*0960*/  ISETP.NE.AND P2, PT, R5, RZ, PT ;  /* 0x000000ff0500720c */ /* 0x000fe40003f45270 */
[----:B------:R-:W-:Y:S02]  /*0970*/  ISETP.GE.U32.AND P3, PT, R9, R6, PT ;  /* 0x000000060900720c */ /* 0x000fe40003f66070 */
[----:B------:R-:W-:-:S04]  /*0980*/  LOP3.LUT R6, R188, R5, RZ, 0x3c, !PT ;  /* 0x00000005bc067212 */ /* 0x000fc800078e3cff */
[----:B------:R-:W-:Y:S01]  /*0990*/  ISETP.GE.AND P1, PT, R6, RZ, PT ;  /* 0x000000ff0600720c */ /* 0x000fe20003f26270 */
[----:B-1----:R-:W-:-:S04]  /*09a0*/  @P0 IMAD R6, R188, R7, RZ ;  /* 0x00000007bc060224 */ /* 0x002fc800078e02ff */
[----:B------:R-:W-:Y:S02]  /*09b0*/  @P0 IMAD R11, R3, UR30, R6 ;  /* 0x0000001e030b0c24 */ /* 0x000fe4000f8e0206 */
[----:B------:R-:W-:Y:S02]  /*09c0*/  @P3 VIADD R18, R18, 0x1 ;  /* 0x0000000112123836 */ /* 0x000fe40000000000 */
[----:B------:R-:W-:-:S04]  /*09d0*/  @!P0 IMAD R11, R4, UR30, RZ ;  /* 0x0000001e040b8c24 */ /* 0x000fc8000f8e02ff */
[----:B------:R-:W-:Y:S02]  /*09e0*/  @!P1 IADD3 R18, PT, PT, -R18, RZ, RZ ;  /* 0x000000ff12129210 */ /* 0x000fe40007ffe1ff */
[----:B------:R-:W-:-:S04]  /*09f0*/  @!P2 LOP3.LUT R18, RZ, R5, RZ, 0x33, !PT ;  /* 0x00000005ff12a212 */ /* 0x000fc800078e33ff */
[----:B------:R-:W-:Y:S01]  /*0a00*/  SHF.R.S32.HI R6, RZ, 0x1f, R18 ;  /* 0x0000001fff067819 */ /* 0x000fe20000011412 */
[----:B---3--:R-:W-:Y:S06]  /*0a10*/  @!P0 BRA `(.L_x_647) ;  /* 0x00000000001c8947 */ /* 0x008fec0003800000 */
[----:B------:R-:W1:Y:S01]  /*0a20*/  LDC R16, c[0x0][0x444] ;  /* 0x00011100ff107b82 */ /* 0x000e620000000800 */
[----:B------:R-:W2:Y:S01]  /*0a30*/  LDCU UR6, c[0x0][0x430] ;  /* 0x00008600ff0677ac */ /* 0x000ea20008000800 */
[----:B------:R-:W2:Y:S02]  /*0a40*/  LDCU UR4, c[0x0][0x454] ;  /* 0x00008a80ff0477ac */ /* 0x000ea40008000800 */
[----:B--2---:R-:W-:Y:S01]  /*0a50*/  ULEA UR4, UR6, UR4, 0x7 ;  /* 0x0000000406047291 */ /* 0x004fe2000f8e38ff */
[----:B-1----:R-:W-:-:S05]  /*0a60*/  IMAD R5, R3, R16, R20 ;  /* 0x0000001003057224 */ /* 0x002fca00078e0214 */
[----:B------:R-:W-:Y:S01]  /*0a70*/  IMAD R10, R188, UR4, R5 ;  /* 0x00000004bc0a7c24 */ /* 0x000fe2000f8e0205 */
[----:B------:R-:W-:Y:S06]  /*0a80*/  BRA `(.L_x_648) ;  /* 0x0000000000107947 */ /* 0x000fec0003800000 */
.L_x_647:
[----:B------:R-:W1:Y:S01]  /*0a90*/  LDC R16, c[0x0][0x444] ;  /* 0x00011100ff107b82 */ /* 0x000e620000000800 */
[----:B------:R-:W2:Y:S02]  /*0aa0*/  LDCU UR4, c[0x0][0x3e0] ;  /* 0x00007c00ff0477ac */ /* 0x000ea40008000800 */
[----:B--2---:R-:W-:-:S04]  /*0ab0*/  IMAD R5, R3, UR4, R188 ;  /* 0x0000000403057c24 */ /* 0x004fc8000f8e02bc */
[----:B-1----:R-:W-:-:S07]  /*0ac0*/  IMAD R10, R5, R16, RZ ;  /* 0x00000010050a7224 */ /* 0x002fce00078e02ff */
.L_x_648:
[----:B------:R-:W1:Y:S01]  /*0ad0*/  S2R R197, SR_TID.X ;  /* 0x0000000000c57919 */ /* 0x000e620000002100 */
[----:B------:R-:W2:Y:S01]  /*0ae0*/  LDCU UR4, c[0x0][0x3e0] ;  /* 0x00007c00ff0477ac */ /* 0x000ea20008000800 */
[----:B------:R-:W-:Y:S01]  /*0af0*/  SHF.R.S32.HI R12, RZ, 0x1f, R16 ;  /* 0x0000001fff0c7819 */ /* 0x000fe20000011410 */
[----:B------:R-:W-:Y:S01]  /*0b00*/  IMAD.WIDE.U32 R16, R3, R16, RZ ;  /* 0x0000001003107225 */ /* 0x000fe200078e00ff */
[----:B------:R-:W-:Y:S01]  /*0b10*/  SHF.R.S32.HI R5, RZ, 0x1f, R215 ;  /* 0x0000001fff057819 */ /* 0x000fe200000114d7 */
[----:B------:R-:W3:Y:S01]  /*0b20*/  LDCU.64 UR18, c[0x0][0x3b8] ;  /* 0x00007700ff1277ac */ /* 0x000ee20008000a00 */
[----:B------:R-:W-:Y:S01]  /*0b30*/  IADD3 R9, P0, PT, R8, R215, RZ ;  /* 0x000000d708097210 */ /* 0x000fe20007f1e0ff */
[----:B------:R-:W-:Y:S01]  /*0b40*/  IMAD R7, R12, R3, RZ ;  /* 0x000000030c077224 */ /* 0x000fe200078e02ff */
[----:B------:R-:W-:Y:S01]  /*0b50*/  ISETP.NE.AND P3, PT, RZ, UR29, PT ;  /* 0x0000001dff007c0c */ /* 0x000fe2000bf65270 */
[----:B------:R-:W4:Y:S01]  /*0b60*/  LDCU.64 UR8, c[0x0][0x588] ;  /* 0x0000b100ff0877ac */ /* 0x000f220008000a00 */
[----:B------:R-:W-:Y:S01]  /*0b70*/  LEA.HI.X.SX32 R4, R8, R5, 0x1, P0 ;  /* 0x0000000508047211 */ /* 0x000fe200000f0eff */
[----:B------:R-:W-:Y:S01]  /*0b80*/  IMAD.MOV.U32 R15, RZ, RZ, RZ ;  /* 0x000000ffff0f7224 */ /* 0x000fe200078e00ff */
[----:B------:R-:W5:Y:S01]  /*0b90*/  LDC.64 R224, c[0x0][0x420] ;  /* 0x00010800ffe07b82 */ /* 0x000f620000000a00 */
[----:B------:R-:W4:Y:S01]  /*0ba0*/  LDCU UR28, c[0x0][0x44c] ;  /* 0x00008980ff1c77ac */ /* 0x000f220008000800 */
[----:B------:R-:W-:Y:S01]  /*0bb0*/  IMAD.IADD R7, R17, 0x1, R7 ;  /* 0x0000000111077824 */ /* 0x000fe200078e0207 */
[----:B------:R-:W-:-:S02]  /*0bc0*/  CS2R R126, SRZ ;  /* 0x00000000007e7805 */ /* 0x000fc4000001ff00 */
[----:B------:R-:W-:Y:S01]  /*0bd0*/  CS2R R124, SRZ ;  /* 0x00000000007c7805 */ /* 0x000fe2000001ff00 */
[----:B------:R-:W5:Y:S01]  /*0be0*/  LDCU.64 UR6, c[0x0][0x3a0] ;  /* 0x00007400ff0677ac */ /* 0x000f620008000a00 */
[----:B------:R-:W-:Y:S01]  /*0bf0*/  CS2R R130, SRZ ;  /* 0x0000000000827805 */ /* 0x000fe2000001ff00 */
[----:B--2---:R-:W-:Y:S01]  /*0c00*/  IMAD R7, R7, UR4, RZ ;  /* 0x0000000407077c24 */ /* 0x004fe2000f8e02ff */
[----:B------:R-:W2:Y:S01]  /*0c10*/  LDC.64 R200, c[0x0][0x5e8] ;  /* 0x00017a00ffc87b82 */ /* 0x000ea20000000a00 */
[----:B------:R-:W-:Y:S01]  /*0c20*/  USHF.R.S32.HI UR14, URZ, 0x1f, UR4 ;  /* 0x0000001fff0e7899 */ /* 0x000fe20008011404 */
[----:B------:R-:W-:Y:S01]  /*0c30*/  CS2R R128, SRZ ;  /* 0x0000000000807805 */ /* 0x000fe2000001ff00 */
[----:B---3--:R-:W-:Y:S01]  /*0c40*/  IMAD R12, R4, UR18, RZ ;  /* 0x00000012040c7c24 */ /* 0x008fe2000f8e02ff */
[----:B------:R-:W3:Y:S01]  /*0c50*/  LDCU.64 UR12, c[0x0][0x3c0] ;  /* 0x00007800ff0c77ac */ /* 0x000ee20008000a00 */
[----:B------:R-:W-:Y:S02]  /*0c60*/  CS2R R122, SRZ ;  /* 0x00000000007a7805 */ /* 0x000fe4000001ff00 */
[----:B------:R-:W-:Y:S01]  /*0c70*/  CS2R R120, SRZ ;  /* 0x0000000000787805 */ /* 0x000fe2000001ff00 */
[----:B------:R-:W-:Y:S01]  /*0c80*/  IMAD R5, R9, UR19, R12 ;  /* 0x0000001309057c24 */ /* 0x000fe2000f8e020c */
[----:B------:R-:W3:Y:S01]  /*0c90*/  LDCU.64 UR24, c[0x0][0x3b0] ;  /* 0x00007600ff1877ac */ /* 0x000ee20008000a00 */
[----:B------:R-:W-:Y:S01]  /*0ca0*/  IMAD R7, R16, UR14, R7 ;  /* 0x0000000e10077c24 */ /* 0x000fe2000f8e0207 */
[----:B------:R-:W-:-:S02]  /*0cb0*/  CS2R R118, SRZ ;  /* 0x0000000000767805 */ /* 0x000fc4000001ff00 */
[----:B------:R-:W-:Y:S01]  /*0cc0*/  CS2R R116, SRZ ;  /* 0x0000000000747805 */ /* 0x000fe2000001ff00 */
[C---:B-1----:R-:W-:Y:S01]  /*0cd0*/  IMAD.SHL.U32 R14, R197.reuse, 0x8, RZ ;  /* 0x00000008c50e7824 */ /* 0x042fe200078e00ff */
[----:B----4-:R-:W-:Y:S01]  /*0ce0*/  USHF.R.S32.HI UR22, URZ, 0x1f, UR28 ;  /* 0x0000001fff167899 */ /* 0x010fe2000801141c */
[----:B------:R-:W-:Y:S01]  /*0cf0*/  LOP3.LUT R216, R197, 0x1f, RZ, 0xc0, !PT ;  /* 0x0000001fc5d87812 */ /* 0x000fe200078ec0ff */
[----:B------:R-:W-:Y:S01]  /*0d00*/  UIADD3 UR33, UPT, UPT, UR36, -0x1, URZ ;  /* 0xffffffff24217890 */ /* 0x000fe2000fffe0ff */
[----:B------:R-:W-:Y:S02]  /*0d10*/  CS2R R110, SRZ ;  /* 0x00000000006e7805 */ /* 0x000fe4000001ff00 */
[----:B------:R-:W-:Y:S01]  /*0d20*/  LOP3.LUT R14, R14, 0x18, RZ, 0xc0, !PT ;  /* 0x000000180e0e7812 */ /* 0x000fe200078ec0ff */
[----:B------:R-:W1:Y:S01]  /*0d30*/  LDCU.64 UR14, c[0x0][0x3a8] ;  /* 0x00007500ff0e77ac */ /* 0x000e620008000a00 */
[----:B------:R-:W-:Y:S02]  /*0d40*/  CS2R R108, SRZ ;  /* 0x00000000006c7805 */ /* 0x000fe4000001ff00 */
[----:B------:R-:W-:-:S02]  /*0d50*/  CS2R R114, SRZ ;  /* 0x0000000000727805 */ /* 0x000fc4000001ff00 */
[----:B------:R-:W-:Y:S01]  /*0d60*/  CS2R R112, SRZ ;  /* 0x0000000000707805 */ /* 0x000fe2000001ff00 */
[C---:B------:R-:W-:Y:S01]  /*0d70*/  IMAD.WIDE.U32 R22, R3.reuse, UR8, R14 ;  /* 0x0000000803167c25 */ /* 0x040fe2000f8e000e */
[----:B------:R-:W-:Y:S01]  /*0d80*/  USHF.L.U32 UR38, UR33, 0x6, URZ ;  /* 0x0000000621267899 */ /* 0x000fe200080006ff */
[----:B------:R-:W-:Y:S01]  /*0d90*/  CS2R R106, SRZ ;  /* 0x00000000006a7805 */ /* 0x000fe2000001ff00 */
[----:B------:R-:W4:Y:S01]  /*0da0*/  LDCU.64 UR16, c[0x0][0x3d0] ;  /* 0x00007a00ff1077ac */ /* 0x000f220008000a00 */
[----:B------:R-:W-:Y:S01]  /*0db0*/  IMAD R13, R3, UR9, R23 ;  /* 0x00000009030d7c24 */ /* 0x000fe2000f8e0217 */
[----:B------:R-:W-:Y:S01]  /*0dc0*/  CS2R R104, SRZ ;  /* 0x0000000000687805 */ /* 0x000fe2000001ff00 */
[----:B------:R-:W-:Y:S01]  /*0dd0*/  IMAD.MOV.U32 R12, RZ, RZ, R22 ;  /* 0x000000ffff0c7224 */ /* 0x000fe200078e0016 */
[----:B------:R-:W1:Y:S01]  /*0de0*/  LDCU.128 UR8, c[0x0][0x590] ;  /* 0x0000b200ff0877ac */ /* 0x000e620008000c00 */
[----:B------:R-:W-:Y:S01]  /*0df0*/  IMAD.WIDE.U32 R22, R16, UR4, RZ ;  /* 0x0000000410167c25 */ /* 0x000fe2000f8e00ff */
[----:B------:R-:W-:-:S02]  /*0e00*/  CS2R R102, SRZ ;  /* 0x0000000000667805 */ /* 0x000fc4000001ff00 */
[----:B------:R-:W-:Y:S01]  /*0e10*/  CS2R R100, SRZ ;  /* 0x0000000000647805 */ /* 0x000fe2000001ff00 */
[----:B------:R-:W-:Y:S01]  /*0e20*/  USHF.R.S32.HI UR37, URZ, 0x1f, UR38 ;  /* 0x0000001fff257899 */ /* 0x000fe20008011426 */
[----:B------:R-:W-:Y:S01]  /*0e30*/  IMAD R16, R188, UR28, RZ ;  /* 0x0000001cbc107c24 */ /* 0x000fe2000f8e02ff */
[----:B---3--:R-:W-:Y:S01]  /*0e40*/  UIMAD.WIDE.U32 UR40, UR38, UR24, URZ ;  /* 0x00000018262872a5 */ /* 0x008fe2000f8e00ff */
[----:B------:R-:W-:Y:S01]  /*0e50*/  IMAD.IADD R7, R23, 0x1, R7 ;  /* 0x0000000117077824 */ /* 0x000fe200078e0207 */
[----:B------:R-:W3:Y:S01]  /*0e60*/  LDCU.64 UR20, c[0x0][0x398] ;  /* 0x00007300ff1477ac */ /* 0x000ee20008000a00 */
[----:B------:R-:W-:Y:S01]  /*0e70*/  IMAD.WIDE.U32 R24, R9, UR18, R14 ;  /* 0x0000001209187c25 */ /* 0x000fe2000f8e000e */
[--C-:B------:R-:W-:Y:S02]  /*0e80*/  SHF.R.S32.HI R17, RZ, 0x1f, R16.reuse ;  /* 0x0000001fff117819 */ /* 0x100fe40000011410 */
[----:B------:R-:W-:Y:S02]  /*0e90*/  CS2R R94, SRZ ;  /* 0x00000000005e7805 */ /* 0x000fe4000001ff00 */
[----:B------:R-:W-:Y:S01]  /*0ea0*/  LOP3.LUT R28, R14, UR40, RZ, 0xfc, !PT ;  /* 0x000000280e1c7c12 */ /* 0x000fe2000f8efcff */
[----:B------:R-:W-:Y:S01]  /*0eb0*/  IMAD R7, R7, UR28, RZ ;  /* 0x0000001c07077c24 */ /* 0x000fe2000f8e02ff */
[----:B------:R-:W-:Y:S01]  /*0ec0*/  UIMAD UR23, UR37, UR24, URZ ;  /* 0x00000018251772a4 */ /* 0x000fe2000f8e02ff */
[----:B------:R-:W-:Y:S01]  /*0ed0*/  IMAD.IADD R25, R25, 0x1, R5 ;  /* 0x0000000119197824 */ /* 0x000fe200078e0205 */
[----:B------:R-:W-:Y:S01]  /*0ee0*/  ULOP3.LUT UR33, UR33, 0x80000001, URZ, 0xc0, !UPT ;  /* 0x8000000121217892 */ /* 0x000fe2000f8ec0ff */
[C---:B------:R-:W-:Y:S01]  /*0ef0*/  IMAD.WIDE.U32 R16, R22.reuse, UR28, R16 ;  /* 0x0000001c16107c25 */ /* 0x040fe2000f8e0010 */
[----:B------:R-:W-:Y:S01]  /*0f00*/  UIMAD UR23, UR38, UR25, UR23 ;  /* 0x00000019261772a4 */ /* 0x000fe2000f8e0217 */
[----:B------:R-:W-:Y:S01]  /*0f10*/  CS2R R92, SRZ ;  /* 0x00000000005c7805 */ /* 0x000fe2000001ff00 */
[----:B------:R-:W-:Y:S01]  /*0f20*/  UISETP.NE.AND UP0, UPT, UR33, 0x1, UPT ;  /* 0x000000012100788c */ /* 0x000fe2000bf05270 */
[----:B------:R-:W-:Y:S01]  /*0f30*/  IMAD R7, R22, UR22, R7 ;  /* 0x0000001616077c24 */ /* 0x000fe2000f8e0207 */
[----:B-1----:R-:W-:Y:S01]  /*0f40*/  UIMAD UR22, UR37, UR8, URZ ;  /* 0x00000008251672a4 */ /* 0x002fe2000f8e02ff */
[----:B-----5:R-:W-:Y:S01]  /*0f50*/  IMAD.WIDE.U32 R24, R3, UR6, R24 ;  /* 0x0000000603187c25 */ /* 0x020fe2000f8e0018 */
[----:B------:R-:W-:Y:S01]  /*0f60*/  UIADD3 UR23, UPT, UPT, UR41, UR23, URZ ;  /* 0x0000001729177290 */ /* 0x000fe2000fffe0ff */
[----:B------:R-:W-:Y:S01]  /*0f70*/  CS2R R98, SRZ ;  /* 0x0000000000627805 */ /* 0x000fe2000001ff00 */
[----:B------:R-:W-:Y:S01]  /*0f80*/  UIMAD UR22, UR38, UR9, UR22 ;  /* 0x00000009261672a4 */ /* 0x000fe2000f8e0216 */
[----:B------:R-:W-:Y:S01]  /*0f90*/  IMAD R4, R4, UR12, RZ ;  /* 0x0000000c04047c24 */ /* 0x000fe2000f8e02ff */
[----:B------:R-:W-:Y:S01]  /*0fa0*/  CS2R R96, SRZ ;  /* 0x0000000000607805 */ /* 0x000fe2000001ff00 */
[----:B------:R-:W-:Y:S01]  /*0fb0*/  IMAD.IADD R23, R17, 0x1, R7 ;  /* 0x0000000111177824 */ /* 0x000fe200078e0207 */
[----:B------:R-:W-:Y:S01]  /*0fc0*/  CS2R R90, SRZ ;  /* 0x00000000005a7805 */ /* 0x000fe2000001ff00 */
[----:B------:R-:W-:Y:S01]  /*0fd0*/  IMAD R17, R3, UR7, R25 ;  /* 0x0000000703117c24 */ /* 0x000fe2000f8e0219 */
[----:B------:R-:W1:Y:S01]  /*0fe0*/  LDCU.64 UR6, c[0x0][0x3d8] ;  /* 0x00007b00ff0677ac */ /* 0x000e620008000a00 */
[C---:B------:R-:W-:Y:S01]  /*0ff0*/  IMAD R4, R9.reuse, UR13, R4 ;  /* 0x0000000d09047c24 */ /* 0x040fe2000f8e0204 */
[----:B------:R-:W-:Y:S01]  /*1000*/  CS2R R88, SRZ ;  /* 0x0000000000587805 */ /* 0x000fe2000001ff00 */
[----:B------:R-:W-:Y:S01]  /*1010*/  IMAD.WIDE.U32 R26, R9, UR12, R14 ;  /* 0x0000000c091a7c25 */ /* 0x000fe2000f8e000e */
[----:B------:R-:W-:-:S02]  /*1020*/  CS2R R86, SRZ ;  /* 0x0000000000567805 */ /* 0x000fc4000001ff00 */
[----:B------:R-:W-:Y:S02]  /*1030*/  CS2R R84, SRZ ;  /* 0x0000000000547805 */ /* 0x000fe4000001ff00 */
[----:B------:R-:W-:Y:S01]  /*1040*/  CS2R R78, SRZ ;  /* 0x00000000004e7805 */ /* 0x000fe2000001ff00 */
[----:B------:R-:W-:Y:S01]  /*1050*/  IMAD.U32 R5, RZ, RZ, UR8 ;  /* 0x00000008ff057e24 */ /* 0x000fe2000f8e00ff */
[----:B------:R-:W-:Y:S01]  /*1060*/  CS2R R76, SRZ ;  /* 0x00000000004c7805 */ /* 0x000fe2000001ff00 */
[----:B------:R-:W-:Y:S01]  /*1070*/  IMAD.IADD R27, R27, 0x1, R4 ;  /* 0x000000011b1b7824 */ /* 0x000fe200078e0204 */
[----:B------:R-:W-:Y:S01]  /*1080*/  CS2R R82, SRZ ;  /* 0x0000000000527805 */ /* 0x000fe2000001ff00 */
[----:B------:R-:W-:Y:S01]  /*1090*/  IMAD.WIDE.U32 R12, R5, UR38, R12 ;  /* 0x00000026050c7c25 */ /* 0x000fe2000f8e000c */
[----:B------:R-:W-:Y:S02]  /*10a0*/  CS2R R80, SRZ ;  /* 0x0000000000507805 */ /* 0x000fe4000001ff00 */
[----:B------:R-:W-:-:S02]  /*10b0*/  CS2R R74, SRZ ;  /* 0x00000000004a7805 */ /* 0x000fc4000001ff00 */
[----:B------:R-:W-:Y:S01]  /*10c0*/  CS2R R72, SRZ ;  /* 0x0000000000487805 */ /* 0x000fe2000001ff00 */
[----:B------:R-:W-:Y:S01]  /*10d0*/  IMAD.WIDE.U32 R26, R3, UR14, R26 ;  /* 0x0000000e031a7c25 */ /* 0x000fe2000f8e001a */
[----:B------:R-:W-:Y:S02]  /*10e0*/  CS2R R70, SRZ ;  /* 0x0000000000467805 */ /* 0x000fe4000001ff00 */
[----:B------:R-:W-:Y:S02]  /*10f0*/  CS2R R68, SRZ ;  /* 0x0000000000447805 */ /* 0x000fe4000001ff00 */
[----:B------:R-:W-:Y:S01]  /*1100*/  CS2R R62, SRZ ;  /* 0x00000000003e7805 */ /* 0x000fe2000001ff00 */
[----:B------:R-:W-:Y:S01]  /*1110*/  VIADD R15, R13, UR22 ;  /* 0x000000160d0f7c36 */ /* 0x000fe20008000000 */
[----:B------:R-:W-:Y:S01]  /*1120*/  CS2R R60, SRZ ;  /* 0x00000000003c7805 */ /* 0x000fe2000001ff00 */
[----:B------:R-:W-:Y:S01]  /*1130*/  IMAD.MOV.U32 R14, RZ, RZ, R12 ;  /* 0x000000ffff0e7224 */ /* 0x000fe200078e000c */
[----:B------:R-:W-:Y:S01]  /*1140*/  CS2R R66, SRZ ;  /* 0x0000000000427805 */ /* 0x000fe2000001ff00 */
[----:B------:R-:W-:Y:S01]  /*1150*/  IMAD R13, R3, UR15, R27 ;  /* 0x0000000f030d7c24 */ /* 0x000fe2000f8e021b */
[----:B------:R-:W5:Y:S01]  /*1160*/  LDCU.64 UR14, c[0x0][0x388] ;  /* 0x00007100ff0e77ac */ /* 0x000f620008000a00 */
[----:B------:R-:W-:Y:S01]  /*1170*/  IMAD.MOV.U32 R12, RZ, RZ, R26 ;  /* 0x000000ffff0c7224 */ /* 0x000fe200078e001a */
[----:B------:R-:W-:Y:S01]  /*1180*/  CS2R R64, SRZ ;  /* 0x0000000000407805 */ /* 0x000fe2000001ff00 */
[----:B------:R-:W-:Y:S01]  /*1190*/  IMAD.WIDE.U32 R26, R188, UR10, R14 ;  /* 0x0000000abc1a7c25 */ /* 0x000fe2000f8e000e */
[----:B------:R-:W-:Y:S01]  /*11a0*/  USHF.L.U32 UR10, UR18, 0x6, URZ ;  /* 0x00000006120a7899 */ /* 0x000fe200080006ff */
[----:B------:R-:W-:-:S02]  /*11b0*/  SHF.R.U32.HI R14, RZ, 0x2, R197 ;  /* 0x00000002ff0e7819 */ /* 0x000fc400000116c5 */
[----:B------:R-:W-:Y:S01]  /*11c0*/  CS2R R58, SRZ ;  /* 0x00000000003a7805 */ /* 0x000fe2000001ff00 */
[----:B------:R-:W-:Y:S01]  /*11d0*/  IMAD.MOV.U32 R22, RZ, RZ, R16 ;  /* 0x000000ffff167224 */ /* 0x000fe200078e0010 */
[----:B------:R-:W-:Y:S01]  /*11e0*/  CS2R R56, SRZ ;  /* 0x0000000000387805 */ /* 0x000fe2000001ff00 */
[C---:B----4-:R-:W-:Y:S01]  /*11f0*/  IMAD R5, R6.reuse, UR16, RZ ;  /* 0x0000001006057c24 */ /* 0x050fe2000f8e02ff */
[----:B------:R-:W-:Y:S01]  /*1200*/  CS2R R54, SRZ ;  /* 0x0000000000367805 */ /* 0x000fe2000001ff00 */
[----:B------:R-:W-:Y:S01]  /*1210*/  IMAD.MOV.U32 R16, RZ, RZ, R24 ;  /* 0x000000ffff107224 */ /* 0x000fe200078e0018 */
[----:B------:R-:W-:Y:S01]  /*1220*/  CS2R R52, SRZ ;  /* 0x0000000000347805 */ /* 0x000fe2000001ff00 */
[----:B-1----:R-:W-:Y:S01]  /*1230*/  IMAD R7, R6, UR6, RZ ;  /* 0x0000000606077c24 */ /* 0x002fe2000f8e02ff */
[----:B------:R-:W-:Y:S01]  /*1240*/  CS2R R46, SRZ ;  /* 0x00000000002e7805 */ /* 0x000fe2000001ff00 */
[----:B------:R-:W-:Y:S01]  /*1250*/  IMAD R27, R188, UR11, R27 ;  /* 0x0000000bbc1b7c24 */ /* 0x000fe2000f8e021b */
[----:B------:R-:W-:Y:S01]  /*1260*/  USHF.L.U64.HI UR11, UR18, 0x6, UR19 ;  /* 0x00000006120b7899 */ /* 0x000fe20008010213 */
[C---:B------:R-:W-:Y:S01]  /*1270*/  IMAD R32, R18.reuse, UR17, R5 ;  /* 0x0000001112207c24 */ /* 0x040fe2000f8e0205 */
[----:B------:R-:W-:Y:S01]  /*1280*/  CS2R R44, SRZ ;  /* 0x00000000002c7805 */ /* 0x000fe2000001ff00 */
[----:B------:R-:W-:Y:S01]  /*1290*/  IMAD.WIDE.U32 R4, R18, UR16, R16 ;  /* 0x0000001012047c25 */ /* 0x000fe2000f8e0010 */
[----:B------:R-:W1:Y:S01]  /*12a0*/  LDCU.64 UR16, c[0x0][0x390] ;  /* 0x00007200ff1077ac */ /* 0x000e620008000a00 */
[----:B------:R-:W-:-:S02]  /*12b0*/  CS2R R50, SRZ ;  /* 0x0000000000327805 */ /* 0x000fc4000001ff00 */
[----:B------:R-:W-:Y:S01]  /*12c0*/  CS2R R48, SRZ ;  /* 0x0000000000307805 */ /* 0x000fe2000001ff00 */
[C---:B------:R-:W-:Y:S01]  /*12d0*/  IMAD R24, R18.reuse, UR7, R7 ;  /* 0x0000000712187c24 */ /* 0x040fe2000f8e0207 */
[----:B------:R-:W-:Y:S01]  /*12e0*/  USHF.L.U32 UR7, UR12, 0x6, URZ ;  /* 0x000000060c077899 */ /* 0x000fe200080006ff */
[----:B------:R-:W-:Y:S01]  /*12f0*/  IMAD.WIDE.U32 R18, R18, UR6, R12 ;  /* 0x0000000612127c25 */ /* 0x000fe2000f8e000c */
[----:B------:R-:W-:Y:S01]  /*1300*/  USHF.L.U64.HI UR6, UR12, 0x6, UR13 ;  /* 0x000000060c067899 */ /* 0x000fe2000801020d */
[----:B------:R-:W4:Y:S01]  /*1310*/  LDC.64 R6, c[0x0][0x460] ;  /* 0x00011800ff067b82 */ /* 0x000f220000000a00 */
[----:B------:R-:W-:Y:S01]  /*1320*/  CS2R R42, SRZ ;  /* 0x00000000002a7805 */ /* 0x000fe2000001ff00 */
[----:B------:R-:W-:Y:S01]  /*1330*/  IMAD.U32 R30, RZ, RZ, UR10 ;  /* 0x0000000aff1e7e24 */ /* 0x000fe2000f8e00ff */
[----:B------:R-:W-:Y:S01]  /*1340*/  CS2R R40, SRZ ;  /* 0x0000000000287805 */ /* 0x000fe2000001ff00 */
[----:B------:R-:W-:Y:S01]  /*1350*/  IMAD.U32 R31, RZ, RZ, UR11 ;  /* 0x0000000bff1f7e24 */ /* 0x000fe2000f8e00ff */
[----:B------:R-:W-:Y:S01]  /*1360*/  CS2R R38, SRZ ;  /* 0x0000000000267805 */ /* 0x000fe2000001ff00 */
[----:B------:R-:W-:Y:S01]  /*1370*/  IMAD.U32 R12, RZ, RZ, UR7 ;  /* 0x00000007ff0c7e24 */ /* 0x000fe2000f8e00ff */
[----:B------:R-:W-:Y:S01]  /*1380*/  CS2R R36, SRZ ;  /* 0x0000000000247805 */ /* 0x000fe2000001ff00 */
[----:B------:R-:W-:-:S02]  /*1390*/  IMAD.U32 R13, RZ, RZ, UR6 ;  /* 0x00000006ff0d7e24 */ /* 0x000fc4000f8e00ff */
[C---:B------:R-:W-:Y:S01]  /*13a0*/  IMAD.WIDE.U32 R30, R14.reuse, UR18, R30 ;  /* 0x000000120e1e7c25 */ /* 0x040fe2000f8e001e */
[----:B------:R-:W2:Y:S03]  /*13b0*/  LDCU.64 UR6, c[0x0][0x380] ;  /* 0x00007000ff0677ac */ /* 0x000ea60008000a00 */
[----:B------:R-:W-:Y:S01]  /*13c0*/  IMAD R16, R14, UR19, RZ ;  /* 0x000000130e107c24 */ /* 0x000fe2000f8e02ff */
[----:B------:R-:W-:Y:S01]  /*13d0*/  IADD3 R30, P1, PT, R4, R30, RZ ;  /* 0x0000001e041e7210 */ /* 0x000fe20007f3e0ff */
[----:B------:R-:W-:-:S04]  /*13e0*/  IMAD.WIDE.U32 R12, R14, UR12, R12 ;  /* 0x0000000c0e0c7c25 */ /* 0x000fc8000f8e000c */
[----:B------:R-:W-:Y:S01]  /*13f0*/  IMAD.IADD R33, R5, 0x1, R32 ;  /* 0x0000000105217824 */ /* 0x000fe200078e0220 */
[----:B------:R-:W-:Y:S01]  /*1400*/  IADD3 R5, P0, PT, R18, R12, RZ ;  /* 0x0000000c12057210 */ /* 0x000fe20007f1e0ff */
[----:B------:R-:W-:Y:S01]  /*1410*/  IMAD.U32 R29, RZ, RZ, UR23 ;  /* 0x00000017ff1d7e24 */ /* 0x000fe2000f8e00ff */
[----:B------:R-:W2:Y:S01]  /*1420*/  LDCU.64 UR22, c[0x0][0x3c8] ;  /* 0x00007900ff1677ac */ /* 0x000ea20008000a00 */
[----:B------:R-:W-:Y:S01]  /*1430*/  IMAD.IADD R25, R19, 0x1, R24 ;  /* 0x0000000113197824 */ /* 0x000fe200078e0218 */
[----:B------:R-:W-:Y:S01]  /*1440*/  IADD3.X R9, PT, PT, R33, R16, R31, P1, !PT ;  /* 0x0000001021097210 */ /* 0x000fe20000ffe41f */
[----:B------:R-:W-:Y:S01]  /*1450*/  IMAD.MOV.U32 R24, RZ, RZ, R18 ;  /* 0x000000ffff187224 */ /* 0x000fe200078e0012 */
[----:B------:R-:W-:Y:S01]  /*1460*/  @P3 BAR.SYNC.DEFER_BLOCKING 0x0 ;  /* 0x0000000000003b1d */ /* 0x000fe20000010000 */
[----:B-----5:R-:W-:Y:S01]  /*1470*/  LEA R18, P1, R30, UR14, 0x1 ;  /* 0x0000000e1e127c11 */ /* 0x020fe2000f8208ff */
[----:B---3--:R-:W-:-:S03]  /*1480*/  IMAD.WIDE.U32 R28, R3, UR20, R28 ;  /* 0x00000014031c7c25 */ /* 0x008fc6000f8e001c */
[----:B------:R-:W-:Y:S01]  /*1490*/  LEA.HI.X R19, R30, UR15, R9, 0x1, P1 ;  /* 0x0000000f1e137c11 */ /* 0x000fe200088f0c09 */
[----:B------:R-:W-:Y:S01]  /*14a0*/  IMAD R15, R14, UR13, RZ ;  /* 0x0000000d0e0f7c24 */ /* 0x000fe2000f8e02ff */
[----:B----4-:R-:W-:Y:S01]  /*14b0*/  ISETP.NE.U32.AND P1, PT, R6, RZ, PT ;  /* 0x000000ff0600720c */ /* 0x010fe20003f25070 */
[----:B------:R-:W3:Y:S01]  /*14c0*/  S2R R9, SR_CTAID.X ;  /* 0x0000000000097919 */ /* 0x000ee20000002500 */
[----:B------:R-:W-:Y:S01]  /*14d0*/  IMAD R29, R3, UR21, R29 ;  /* 0x00000015031d7c24 */ /* 0x000fe2000f8e021d */
[----:B------:R-:W4:Y:S01]  /*14e0*/  LDCU.64 UR20, c[0x0][0x550] ;  /* 0x0000aa00ff1477ac */ /* 0x000f220008000a00 */
[----:B------:R-:W-:Y:S01]  /*14f0*/  IMAD.MOV.U32 R32, RZ, RZ, R4 ;  /* 0x000000ffff207224 */ /* 0x000fe200078e0004 */
[----:B------:R-:W-:Y:S01]  /*1500*/  IADD3.X R4, PT, PT, R25, R15, R13, P0, !PT ;  /* 0x0000000f19047210 */ /* 0x000fe200007fe40d */
[C---:B------:R-:W-:Y:S01]  /*1510*/  IMAD.WIDE.U32 R26, R14.reuse, UR8, R26 ;  /* 0x000000080e1a7c25 */ /* 0x040fe2000f8e001a */
[----:B-1----:R-:W-:Y:S02]  /*1520*/  LEA R12, P0, R5, UR16, 0x1 ;  /* 0x00000010050c7c11 */ /* 0x002fe4000f8008ff */
[----:B------:R-:W-:Y:S01]  /*1530*/  ISETP.NE.AND.EX P1, PT, R7, RZ, PT, P1 ;  /* 0x000000ff0700720c */ /* 0x000fe20003f25310 */
[----:B------:R-:W-:Y:S01]  /*1540*/  IMAD.WIDE.U32 R30, R14, UR18, R32 ;  /* 0x000000120e1e7c25 */ /* 0x000fe2000f8e0020 */
[----:B------:R-:W-:-:S02]  /*1550*/  LEA.HI.X R13, R5, UR17, R4, 0x1, P0 ;  /* 0x00000011050d7c11 */ /* 0x000fc400080f0c04 */
[----:B------:R-:W3:Y:S01]  /*1560*/  LDC.64 R4, c[0x0][0x5f8] ;  /* 0x00017e00ff047b82 */ /* 0x000ee20000000a00 */
[----:B------:R-:W-:Y:S01]  /*1570*/  IMAD R17, R14, UR9, R27 ;  /* 0x000000090e117c24 */ /* 0x000fe2000f8e021b */
[----:B------:R-:W-:Y:S01]  /*1580*/  LEA R6, P0, R30, UR14, 0x1 ;  /* 0x0000000e1e067c11 */ /* 0x000fe2000f8008ff */
[----:B------:R-:W-:Y:S01]  /*1590*/  IMAD.IADD R16, R31, 0x1, R16 ;  /* 0x000000011f107824 */ /* 0x000fe200078e0210 */
[----:B------:R-:W-:Y:S01]  /*15a0*/  UIMAD.WIDE UR8, UR4, UR28, URZ ;  /* 0x0000001c040872a5 */ /* 0x000fe2000f8e02ff */
[----:B------:R-:W-:Y:S01]  /*15b0*/  IMAD.WIDE.U32 R24, R14, UR12, R24 ;  /* 0x0000000c0e187c25 */ /* 0x000fe2000f8e0018 */
[----:B------:R-:W-:Y:S01]  /*15c0*/  UIMAD UR28, UR4, UR28, URZ ;  /* 0x0000001c041c72a4 */ /* 0x000fe2000f8e02ff */
[----:B----4-:R-:W-:Y:S02]  /*15d0*/  LEA R220, P2, R26, UR20, 0x1 ;  /* 0x000000141adc7c11 */ /* 0x010fe4000f8408ff */
[----:B--2---:R-:W-:Y:S01]  /*15e0*/  IMAD.WIDE.U32 R28, R188, UR22, R28 ;  /* 0x00000016bc1c7c25 */ /* 0x004fe2000f8e001c */
[----:B------:R-:W-:Y:S01]  /*15f0*/  LEA.HI.X R7, R30, UR15, R16, 0x1, P0 ;  /* 0x0000000f1e077c11 */ /* 0x000fe200080f0c10 */
[----:B------:R-:W-:Y:S01]  /*1600*/  USEL UR15, URZ, 0x3000, UP0 ;  /* 0x00003000ff0f7887 */ /* 0x000fe20008000000 */
[----:B------:R-:W-:Y:S01]  /*1610*/  LEA.HI.X R221, R26, UR21, R17, 0x1, P2 ;  /* 0x000000151add7c11 */ /* 0x000fe200090f0c11 */
[----:B------:R-:W-:Y:S01]  /*1620*/  IMAD R29, R188, UR23, R29 ;  /* 0x00000017bc1d7c24 */ /* 0x000fe2000f8e021d */
[----:B------:R-:W-:Y:S01]  /*1630*/  SEL R17, R20, RZ, P1 ;  /* 0x000000ff14117207 */ /* 0x000fe20000800000 */
[----:B------:R-:W-:Y:S01]  /*1640*/  IMAD.IADD R20, R25, 0x1, R15 ;  /* 0x0000000119147824 */ /* 0x000fe200078e020f */
[----:B------:R-:W-:Y:S01]  /*1650*/  LEA R26, P0, R24, UR16, 0x1 ;  /* 0x00000010181a7c11 */ /* 0x000fe2000f8008ff */
[----:B------:R-:W-:Y:S01]  /*1660*/  IMAD.WIDE.U32 R28, R14, UR24, R28 ;  /* 0x000000180e1c7c25 */ /* 0x000fe2000f8e001c */
[----:B------:R-:W-:Y:S01]  /*1670*/  IADD3 R17, P1, PT, R17, UR38, RZ ;  /* 0x0000002611117c10 */ /* 0x000fe2000ff3e0ff */
[----:B------:R-:W-:Y:S01]  /*1680*/  @!PT LDS RZ, [RZ] ;  /* 0x00000000fffff984 */ /* 0x000fe20000000800 */
[----:B------:R-:W-:Y:S01]  /*1690*/  @!PT LDS RZ, [RZ] ;  /* 0x00000000fffff984 */ /* 0x000fe20000000800 */
[----:B------:R-:W-:Y:S01]  /*16a0*/  @!PT LDS RZ, [RZ] ;  /* 0x00000000fffff984 */ /* 0x000fe20000000800 */
[----:B------:R-:W-:Y:S01]  /*16b0*/  LDGSTS.E.BYPASS.LTC128B.128 [R192+0x6000], desc[UR34][R220.64] ;  /* 0x06000000dcc07fae */ /* 0x000fe2000b981a22 */
[----:B------:R-:W-:Y:S01]  /*16c0*/  LEA.HI.X R27, R24, UR17, R20, 0x1, P0 ;  /* 0x00000011181b7c11 */ /* 0x000fe200080f0c14 */
[----:B------:R-:W-:Y:S01]  /*16d0*/  IMAD R14, R14, UR25, R29 ;  /* 0x000000190e0e7c24 */ /* 0x000fe2000f8e021d */
[----:B------:R-:W-:Y:S01]  /*16e0*/  LEA R222, P2, R28, UR6, 0x1 ;  /* 0x000000061cde7c11 */ /* 0x000fe2000f8408ff */
[----:B------:R-:W-:Y:S01]  /*16f0*/  VIADD R211, R192, UR15 ;  /* 0x0000000fc0d37c36 */ /* 0x000fe20008000000 */
[----:B------:R-:W-:Y:S01]  /*1700*/  LDGSTS.E.BYPASS.LTC128B.128 [R192+0x7000], desc[UR34][R220.64+0x40] ;  /* 0x07000040dcc07fae */ /* 0x000fe2000b981a22 */
[----:B---3--:R-:W-:Y:S01]  /*1710*/  IMAD.WIDE.U32 R20, R9, R4, RZ ;  /* 0x0000000409147225 */ /* 0x008fe200078e00ff */
[----:B------:R-:W-:Y:S01]  /*1720*/  LEA.HI.X R223, R28, UR7, R14, 0x1, P2 ;  /* 0x000000071cdf7c11 */ /* 0x000fe200090f0c0e */
[----:B------:R-:W1:Y:S01]  /*1730*/  LDC R4, c[0x0][0x508] ;  /* 0x00014200ff047b82 */ /* 0x000e620000000800 */
[----:B------:R-:W-:Y:S01]  /*1740*/  LDGSTS.E.BYPASS.LTC128B.128 [R192+0x8000], desc[UR34][R220.64+0x80] ;  /* 0x08000080dcc07fae */ /* 0x000fe2000b981a22 */
[----:B------:R-:W-:Y:S01]  /*1750*/  IMAD.X R16, RZ, RZ, UR37, P1 ;  /* 0x00000025ff107e24 */ /* 0x000fe200088e06ff */
[----:B------:R-:W-:Y:S01]  /*1760*/  SEL R14, R20, RZ, P3 ;  /* 0x000000ff140e7207 */ /* 0x000fe20001800000 */
[C---:B------:R-:W-:Y:S01]  /*1770*/  IMAD R15, R17.reuse, UR9, RZ ;  /* 0x00000009110f7c24 */ /* 0x040fe2000f8e02ff */
[----:B------:R-:W-:Y:S01]  /*1780*/  LDGSTS.E.BYPASS.LTC128B.128 [R211], desc[UR34][R222.64] ;  /* 0x00000000ded37fae */ /* 0x000fe2000b981a22 */
[----:B------:R-:W-:Y:S01]  /*1790*/  IMAD.WIDE.U32 R22, R17, UR8, R22 ;  /* 0x0000000811167c25 */ /* 0x000fe2000f8e0016 */
[----:B------:R-:W2:Y:S02]  /*17a0*/  LDCU.64 UR6, c[0x0][0x570] ;  /* 0x0000ae00ff0677ac */ /* 0x000ea40008000a00 */
[----:B------:R-:W-:Y:S01]  /*17b0*/  LDGSTS.E.BYPASS.LTC128B.128 [R211+0x1000], desc[UR34][R222.64+0x40] ;  /* 0x01000040ded37fae */ /* 0x000fe2000b981a22 */
[----:B------:R-:W-:Y:S01]  /*17c0*/  IMAD R15, R16, UR8, R15 ;  /* 0x00000008100f7c24 */ /* 0x000fe2000f8e020f */
[----:B------:R-:W-:Y:S01]  /*17d0*/  USHF.L.U32 UR8, UR28, 0x6, URZ ;  /* 0x000000061c087899 */ /* 0x000fe200080006ff */
[----:B------:R-:W-:Y:S01]  /*17e0*/  IMAD R17, R189, UR28, R216 ;  /* 0x0000001cbd117c24 */ /* 0x000fe2000f8e02d8 */
[----:B------:R-:W-:Y:S01]  /*17f0*/  LDGSTS.E.BYPASS.LTC128B.128 [R211+0x2000], desc[UR34][R222.64+0x80] ;  /* 0x02000080ded37fae */ /* 0x000fe2000b981a22 */
[----:B------:R-:W-:-:S02]  /*1800*/  IMAD R5, R9, R5, R21 ;  /* 0x0000000509057224 */ /* 0x000fc400078e0215 */
[----:B------:R-:W-:Y:S01]  /*1810*/  IMAD.IADD R15, R23, 0x1, R15 ;  /* 0x00000001170f7824 */ /* 0x000fe200078e020f */
[----:B------:R-:W-:Y:S01]  /*1820*/  LDGSTS.E.BYPASS.LTC128B.128 [R192+0x9000], desc[UR34][R6.64] ;  /* 0x0900000006c07fae */ /* 0x000fe2000b981a22 */
[----:B------:R-:W-:Y:S01]  /*1830*/  IADD3 R14, P1, P0, R17, R22, R14 ;  /* 0x00000016110e7210 */ /* 0x000fe2000783e00e */
[----:B------:R-:W-:Y:S01]  /*1840*/  VIADD R11, R11, UR38 ;  /* 0x000000260b0b7c36 */ /* 0x000fe20008000000 */
[----:B------:R-:W-:Y:S01]  /*1850*/  SHF.R.S32.HI R16, RZ, 0x1f, R17 ;  /* 0x0000001fff107819 */ /* 0x000fe20000011411 */
[----:B------:R-:W-:Y:S01]  /*1860*/  LDGSTS.E.BYPASS.LTC128B.128 [R192+0xb000], desc[UR34][R6.64+0x40] ;  /* 0x0b00004006c07fae */ /* 0x000fe2000b981a22 */
[----:B------:R-:W-:Y:S01]  /*1870*/  SEL R5, R5, RZ, P3 ;  /* 0x000000ff05057207 */ /* 0x000fe20001800000 */
[----:B------:R-:W-:Y:S02]  /*1880*/  IMAD.WIDE R224, R11, 0x4, R224 ;  /* 0x000000040be07825 */ /* 0x000fe400078e02e0 */
[----:B------:R1:W-:Y:S01]  /*1890*/  LDGSTS.E.BYPASS.LTC128B.128 [R192+0xd000], desc[UR34][R6.64+0x80] ;  /* 0x0d00008006c07fae */ /* 0x0003e2000b981a22 */
[----:B------:R-:W-:-:S02]  /*18a0*/  IADD3.X R5, PT, PT, R16, R15, R5, P1, P0 ;  /* 0x0000000f10057210 */ /* 0x000fc40000fe0405 */
[----:B------:R-:W-:Y:S01]  /*18b0*/  IADD3 R14, P0, PT, R14, UR8, RZ ;  /* 0x000000080e0e7c10 */ /* 0x000fe2000ff1e0ff */
[----:B------:R3:W-:Y:S04]  /*18c0*/  LDGSTS.E.BYPASS.LTC128B.128 [R192+0xa000], desc[UR34][R18.64] ;  /* 0x0a00000012c07fae */ /* 0x0007e8000b981a22 */
[----:B------:R3:W-:Y:S04]  /*18d0*/  LDGSTS.E.BYPASS.LTC128B.128 [R192+0xc000], desc[UR34][R18.64+0x40] ;  /* 0x0c00004012c07fae */ /* 0x0007e8000b981a22 */
[----:B------:R3:W-:Y:S04]  /*18e0*/  LDGSTS.E.BYPASS.LTC128B.128 [R192+0xe000], desc[UR34][R18.64+0x80] ;  /* 0x0e00008012c07fae */ /* 0x0007e8000b981a22 */
[----:B------:R3:W-:Y:S04]  /*18f0*/  LDGSTS.E.BYPASS.LTC128B.128 [R192+0xf000], desc[UR34][R26.64] ;  /* 0x0f0000001ac07fae */ /* 0x0007e8000b981a22 */
[----:B------:R3:W-:Y:S04]  /*1900*/  LDGSTS.E.BYPASS.LTC128B.128 [R192+0x11000], desc[UR34][R26.64+0x40] ;  /* 0x110000401ac07fae */ /* 0x0007e8000b981a22 */
[----:B------:R3:W-:Y:S01]  /*1910*/  LDGSTS.E.BYPASS.LTC128B.128 [R192+0x13000], desc[UR34][R26.64+0x80] ;  /* 0x130000801ac07fae */ /* 0x0007e2000b981a22 */
[----:B-1----:R-:W-:-:S03]  /*1920*/  IMAD.IADD R7, R213, 0x1, R4 ;  /* 0x00000001d5077824 */ /* 0x002fc600078e0204 */
[----:B------:R3:W-:Y:S01]  /*1930*/  LDGSTS.E.BYPASS.LTC128B.128 [R192+0x10000], desc[UR34][R12.64] ;  /* 0x100000000cc07fae */ /* 0x0007e2000b981a22 */
[----:B------:R-:W-:Y:S01]  /*1940*/  IMAD.U32 R4, RZ, RZ, UR8 ;  /* 0x00000008ff047e24 */ /* 0x000fe2000f8e00ff */
[----:B------:R-:W-:Y:S02]  /*1950*/  IADD3 R7, PT, PT, -R7, UR30, R8 ;  /* 0x0000001e07077c10 */ /* 0x000fe4000fffe108 */
[----:B------:R3:W-:Y:S02]  /*1960*/  LDGSTS.E.BYPASS.LTC128B.128 [R192+0x12000], desc[UR34][R12.64+0x40] ;  /* 0x120000400cc07fae */ /* 0x0007e4000b981a22 */
[----:B------:R-:W-:Y:S01]  /*1970*/  LEA.HI.X.SX32 R9, R4, R5, 0x1, P0 ;  /* 0x0000000504097211 */ /* 0x000fe200000f0eff */
[----:B------:R-:W-:Y:S01]  /*1980*/  VIADD R5, R10, UR38 ;  /* 0x000000260a057c36 */ /* 0x000fe20008000000 */
[----:B------:R-:W-:Y:S01]  /*1990*/  SHF.R.S32.HI R4, RZ, 0x1f, R7 ;  /* 0x0000001fff047819 */ /* 0x000fe20000011407 */
[----:B------:R3:W-:Y:S01]  /*19a0*/  LDGSTS.E.BYPASS.LTC128B.128 [R192+0x14000], desc[UR34][R12.64+0x80] ;  /* 0x140000800cc07fae */ /* 0x0007e2000b981a22 */
[----:B--2---:R-:W-:Y:S01]  /*19b0*/  LEA R218, P0, R14, UR6, 0x2 ;  /* 0x000000060eda7c11 */ /* 0x004fe2000f8010ff */
[----:B------:R-:W-:Y:S01]  /*19c0*/  IMAD.WIDE R200, R5, 0x4, R200 ;  /* 0x0000000405c87825 */ /* 0x000fe200078e02c8 */
[----:B------:R-:W-:Y:S01]  /*19d0*/  LEA.HI R199, R4, R7, RZ, 0x6 ;  /* 0x0000000704c77211 */ /* 0x000fe200078f30ff */
[----:B------:R-:W0:Y:S01]  /*19e0*/  LDGDEPBAR ;  /* 0x00000000000079af */ /* 0x000e220000000000 */
[----:B------:R-:W-:-:S02]  /*19f0*/  LEA.HI.X R219, R14, UR7, R9, 0x2, P0 ;  /* 0x000000070edb7c11 */ /* 0x000fc400080f1409 */
[----:B------:R-:W-:-:S04]  /*1a00*/  SHF.R.S32.HI R199, RZ, 0x6, R199 ;  /* 0x00000006ffc77819 */ /* 0x000fc800000114c7 */
[----:B------:R-:W-:-:S04]  /*1a10*/  VIMNMX R199, PT, PT, RZ, R199, !PT ;  /* 0x000000c7ffc77248 */ /* 0x000fc80007fe0100 */
[----:B------:R-:W-:-:S13]  /*1a20*/  ISETP.LT.AND P0, PT, R199, UR36, PT ;  /* 0x00000024c7007c0c */ /* 0x000fda000bf01270 */
[----:B---3--:R-:W-:Y:S05]  /*1a30*/  @!P0 BRA `(.L_x_649) ;  /* 0x0000004000a88947 */ /* 0x008fea0003800000 */
[----:B------:R-:W1:Y:S01]  /*1a40*/  LDC.64 R6, c[0x0][0x528] ;  /* 0x00014a00ff067b82 */ /* 0x000e620000000a00 */
[----:B------:R-:W-:Y:S01]  /*1a50*/  IMAD.WIDE.U32 R8, R187, 0x4, R224 ;  /* 0x00000004bb087825 */ /* 0x000fe200078e00e0 */
[----:B------:R-:W2:Y:S04]  /*1a60*/  LDCU UR11, c[0x0][0x3b0] ;  /* 0x00007600ff0b77ac */ /* 0x000ea80008000800 */
[----:B------:R-:W5:Y:S01]  /*1a70*/  LDG.E R210, desc[UR34][R8.64] ;  /* 0x0000002208d27981 */ /* 0x000f62000c1e1900 */
[----:B------:R-:W3:Y:S01]  /*1a80*/  LDCU UR12, c[0x0][0x590] ;  /* 0x0000b200ff0c77ac */ /* 0x000ee20008000800 */
[----:B------:R-:W4:Y:S02]  /*1a90*/  LDC R195, c[0x0][0x44c] ;  /* 0x00011300ffc37b82 */ /* 0x000f240000000800 */
[----:B------:R-:W5:Y:S01]  /*1aa0*/  LDG.E R209, desc[UR34][R8.64+0x20] ;  /* 0x0000202208d17981 */ /* 0x000f62000c1e1900 */
[----:B------:R-:W-:-:S02]  /*1ab0*/  USHF.L.U32 UR8, UR36, 0x6, URZ ;  /* 0x0000000624087899 */ /* 0x000fc400080006ff */
[----:B------:R-:W-:Y:S01]  /*1ac0*/  USHF.L.U32 UR7, UR28, 0x3, URZ ;  /* 0x000000031c077899 */ /* 0x000fe200080006ff */
[----:B------:R-:W5:Y:S01]  /*1ad0*/  LDG.E R208, desc[UR34][R8.64+0x80] ;  /* 0x0000802208d07981 */ /* 0x000f62000c1e1900 */
[----:B------:R-:W1:Y:S03]  /*1ae0*/  LDCU UR6, c[0x0][0x3e0] ;  /* 0x00007c00ff0677ac */ /* 0x000e660008000800 */
[----:B------:R-:W5:Y:S01]  /*1af0*/  LDG.E R207, desc[UR34][R8.64+0xa0] ;  /* 0x0000a02208cf7981 */ /* 0x000f62000c1e1900 */
[----:B------:R-:W1:Y:S03]  /*1b00*/  LDCU UR10, c[0x0][0x45c] ;  /* 0x00008b80ff0a77ac */ /* 0x000e660008000800 */
[----:B-1----:R-:W4:Y:S04]  /*1b10*/  LDG.E.64 R4, desc[UR34][R6.64] ;  /* 0x0000002206047981 */ /* 0x002f28000c1e1b00 */
[----:B------:R1:W4:Y:S01]  /*1b20*/  LDG.E.64 R202, desc[UR34][R6.64+0x8] ;  /* 0x0000082206ca7981 */ /* 0x000322000c1e1b00 */
[----:B------:R-:W4:Y:S01]  /*1b30*/  S2R R197, SR_TID.X ;  /* 0x0000000000c57919 */ /* 0x000f220000002100 */
[----:B------:R-:W-:Y:S01]  /*1b40*/  IMAD.U32 R206, RZ, RZ, UR30 ;  /* 0x0000001effce7e24 */ /* 0x000fe2000f8e00ff */
[----:B------:R-:W-:Y:S01]  /*1b50*/  LEA R198, R190, UR30, 0x7 ;  /* 0x0000001ebec67c11 */ /* 0x000fe2000f8e38ff */
[----:B------:R-:W-:-:S02]  /*1b60*/  IMAD.MOV.U32 R196, RZ, RZ, 0x10 ;  /* 0x00000010ffc47424 */ /* 0x000fc400078e00ff */
[----:B------:R-:W-:Y:S02]  /*1b70*/  IMAD.U32 R204, RZ, RZ, UR36 ;  /* 0x00000024ffcc7e24 */ /* 0x000fe4000f8e00ff */
[----:B-1----:R-:W-:Y:S01]  /*1b80*/  IMAD R7, R3, UR4, R188 ;  /* 0x0000000403077c24 */ /* 0x002fe2000f8e02bc */
[--C-:B------:R-:W-:Y:S01]  /*1b90*/  IADD3 R3, PT, PT, R187, UR8, R213.reuse ;  /* 0x00000008bb037c10 */ /* 0x100fe2000fffe0d5 */
[----:B------:R-:W-:Y:S01]  /*1ba0*/  VIADD R179, R185, UR15 ;  /* 0x0000000fb9b37c36 */ /* 0x000fe20008000000 */
[----:B------:R-:W-:Y:S01]  /*1bb0*/  IADD3 R198, PT, PT, R198, 0x80, -R213 ;  /* 0x00000080c6c67810 */ /* 0x000fe20007ffe8d5 */
[----:B------:R-:W-:Y:S01]  /*1bc0*/  IMAD.SHL.U32 R7, R7, 0x20, RZ ;  /* 0x0000002007077824 */ /* 0x000fe200078e00ff */
[----:B------:R-:W-:Y:S01]  /*1bd0*/  IADD3 R206, PT, PT, R3, -0x1f, -R206 ;  /* 0xffffffe103ce7810 */ /* 0x000fe20007ffe8ce */
[----:B------:R-:W-:Y:S01]  /*1be0*/  VIADD R177, R183, UR15 ;  /* 0x0000000fb7b17c36 */ /* 0x000fe20008000000 */
[----:B------:R-:W1:Y:S01]  /*1bf0*/  LDCU.U8 UR4, c[0x0][0x4f8] ;  /* 0x00009f00ff0477ac */ /* 0x000e620008000000 */
[----:B------:R-:W-:-:S02]  /*1c00*/  IMAD.IADD R184, R181, 0x1, R176 ;  /* 0x00000001b5b87824 */ /* 0x000fc400078e02b0 */
[----:B------:R-:W-:Y:S02]  /*1c10*/  IMAD.IADD R3, R185, 0x1, R176 ;  /* 0x00000001b9037824 */ /* 0x000fe400078e02b0 */
[----:B------:R-:W-:Y:S01]  /*1c20*/  IMAD.MOV.U32 R127, RZ, RZ, RZ ;  /* 0x000000ffff7f7224 */ /* 0x000fe200078e00ff */
[----:B--2---:R-:W-:Y:S02]  /*1c30*/  USHF.L.U32 UR11, UR11, 0x6, URZ ;  /* 0x000000060b0b7899 */ /* 0x004fe400080006ff */
[----:B---3--:R-:W-:Y:S01]  /*1c40*/  USHF.L.U32 UR12, UR12, 0x6, URZ ;  /* 0x000000060c0c7899 */ /* 0x008fe200080006ff */
[----:B----4-:R-:W-:Y:S02]  /*1c50*/  R2UR UR9, R5 ;  /* 0x00000000050972ca */ /* 0x010fe400000e0000 */
[----:B------:R-:W-:Y:S02]  /*1c60*/  R2UR UR14, R4 ;  /* 0x00000000040e72ca */ /* 0x000fe400000e0000 */
[----:B------:R-:W-:-:S02]  /*1c70*/  IADD3 R216, P1, P0, R7, R202, R216 ;  /* 0x000000ca07d87210 */ /* 0x000fc4000783e0d8 */
[----:B------:R-:W-:Y:S02]  /*1c80*/  SHF.R.S32.HI R202, RZ, 0x1f, R7 ;  /* 0x0000001fffca7819 */ /* 0x000fe40000011407 */
[----:B------:R-:W-:Y:S02]  /*1c90*/  LOP3.LUT R5, R189, 0x1, RZ, 0xc0, !PT ;  /* 0x00000001bd057812 */ /* 0x000fe400078ec0ff */
[----:B------:R-:W-:Y:S02]  /*1ca0*/  IADD3.X R202, PT, PT, R202, R203, RZ, P1, P0 ;  /* 0x000000cbcaca7210 */ /* 0x000fe40000fe04ff */
[----:B------:R-:W-:Y:S01]  /*1cb0*/  LOP3.LUT P0, RZ, R197, 0x4, RZ, 0xc0, !PT ;  /* 0x00000004c5ff7812 */ /* 0x000fe2000780c0ff */
[----:B------:R-:W-:-:S03]  /*1cc0*/  IMAD R204, R204, 0x4, R5 ;  /* 0x00000004cccc7824 */ /* 0x000fc600078e0205 */
[----:B------:R-:W-:Y:S01]  /*1cd0*/  SEL R196, R196, 0xfffffff0, !P0 ;  /* 0xfffffff0c4c47807 */ /* 0x000fe20004000000 */
[----:B------:R-:W-:Y:S02]  /*1ce0*/  UIADD3 UR13, UPT, UPT, UR14, -0x61c88647, URZ ;  /* 0x9e3779b90e0d7890 */ /* 0x000fe4000fffe0ff */
        /* <DEDUP_REMOVED lines=10> */
[----:B------:R-:W-:Y:S01]  /*1d90*/  UIADD3 UR16, UPT, UPT, UR9, 0x646e171e, URZ ;  /* 0x646e171e09107890 */ /* 0x000fe2000fffe0ff */
[----:B------:R-:W-:Y:S01]  /*1da0*/  SHF.R.U32.HI R205, RZ, 0x6, R197 ;  /* 0x00000006ffcd7819 */ /* 0x000fe200000116c5 */
[----:B------:R-:W-:Y:S01]  /*1db0*/  IMAD.WIDE.U32 R216, R216, -0x2daee0ad, RZ ;  /* 0xd2511f53d8d87825 */ /* 0x000fe200078e00ff */
[----:B------:R-:W-:-:S02]  /*1dc0*/  IADD3 R204, PT, PT, R204, -0x4, RZ ;  /* 0xfffffffccccc7810 */ /* 0x000fc40007ffe0ff */
[----:B-1----:R-:W-:-:S07]  /*1dd0*/  IADD3 R203, PT, PT, R196, R191, RZ ;  /* 0x000000bfc4cb7210 */ /* 0x002fce0007ffe0ff */
.L_x_652:
[----:B------:R-:W0:Y:S01]  /*1de0*/  LDGDEPBAR ;  /* 0x00000000000079af */ /* 0x000e220000000000 */
[--C-:B------:R-:W-:Y:S01]  /*1df0*/  IMAD.IADD R186, R179, 0x1, R176.reuse ;  /* 0x00000001b3ba7824 */ /* 0x100fe200078e02b0 */
[C---:B------:R-:W-:Y:S01]  /*1e00*/  LEA R230, P0, R187.reuse, R200, 0x2 ;  /* 0x000000c8bbe67211 */ /* 0x040fe200078010ff */
[----:B------:R-:W-:Y:S01]  /*1e10*/  IMAD R227, R190, 0x4, R205 ;  /* 0x00000004bee37824 */ /* 0x000fe200078e02cd */
[----:B-----5:R-:W-:Y:S01]  /*1e20*/  FSETP.NEU.FTZ.AND P6, PT, R210, -INF , PT ;  /* 0xff800000d200780b */ /* 0x020fe20003fdd000 */
[C---:B------:R-:W-:Y:S01]  /*1e30*/  VIADD R212, R204.reuse, 0x2 ;  /* 0x00000002ccd47836 */ /* 0x040fe20000000000 */
[----:B------:R-:W-:Y:S01]  /*1e40*/  LEA.HI.X R231, R187, R201, RZ, 0x2, P0 ;  /* 0x000000c9bbe77211 */ /* 0x000fe200000f14ff */
[----:B------:R-:W-:Y:S01]  /*1e50*/  IMAD.WIDE.U32 R240, R204, -0x326172a9, RZ ;  /* 0xcd9e8d57ccf07825 */ /* 0x000fe200078e00ff */
[----:B------:R-:W-:Y:S01]  /*1e60*/  LOP3.LUT R236, R227, UR9, R217, 0x96, !PT ;  /* 0x00000009e3ec7c12 */ /* 0x000fe2000f8e96d9 */
[----:B------:R-:W-:Y:S01]  /*1e70*/  UIADD3 UR8, UPT, UPT, UR8, -0x40, URZ ;  /* 0xffffffc008087890 */ /* 0x000fe2000fffe0ff */
[----:B------:R-:W-:Y:S01]  /*1e80*/  FSETP.NEU.FTZ.AND P1, PT, R209, -INF , PT ;  /* 0xff800000d100780b */ /* 0x000fe20003f3d000 */
[----:B------:R-:W-:Y:S01]  /*1e90*/  IMAD.WIDE.U32 R238, R212, -0x326172a9, RZ ;  /* 0xcd9e8d57d4ee7825 */ /* 0x000fe200078e00ff */
[----:B------:R-:W-:Y:S01]  /*1ea0*/  LOP3.LUT R214, R202, UR14, R241, 0x96, !PT ;  /* 0x0000000ecad67c12 */ /* 0x000fe2000f8e96f1 */
[----:B------:R-:W-:Y:S02]  /*1eb0*/  UIADD3 UR36, UPT, UPT, UR36, -0x1, URZ ;  /* 0xffffffff24247890 */ /* 0x000fe4000fffe0ff */
[----:B------:R-:W-:Y:S01]  /*1ec0*/  ISETP.LE.AND P3, PT, R198, UR8, PT ;  /* 0x00000008c6007c0c */ /* 0x000fe2000bf63270 */
[----:B------:R-:W-:Y:S01]  /*1ed0*/  IMAD.WIDE.U32 R236, R236, -0x326172a9, RZ ;  /* 0xcd9e8d57ecec7825 */ /* 0x000fe200078e00ff */
[----:B------:R-:W-:Y:S03]  /*1ee0*/  LOP3.LUT R212, R202, UR14, R239, 0x96, !PT ;  /* 0x0000000ecad47c12 */ /* 0x000fe6000f8e96ef */
[----:B------:R-:W-:Y:S01]  /*1ef0*/  IMAD.WIDE.U32 R234, R214, -0x2daee0ad, RZ ;  /* 0xd2511f53d6ea7825 */ /* 0x000fe200078e00ff */
[--C-:B------:R-:W-:Y:S02]  /*1f00*/  LOP3.LUT R238, R238, UR13, R237.reuse, 0x96, !PT ;  /* 0x0000000deeee7c12 */ /* 0x100fe4000f8e96ed */
[----:B------:R-:W-:Y:S01]  /*1f10*/  LOP3.LUT R240, R240, UR13, R237, 0x96, !PT ;  /* 0x0000000df0f07c12 */ /* 0x000fe2000f8e96ed */
[----:B------:R-:W-:Y:S04]  /*1f20*/  DEPBAR.LE SB0, 0x0 ;  /* 0x000080000000791a */ /* 0x000fe80000000000 */
[----:B------:R-:W-:Y:S01]  /*1f30*/  BAR.SYNC.DEFER_BLOCKING 0x0 ;  /* 0x0000000000007b1d */ /* 0x000fe20000010000 */
[----:B------:R-:W-:Y:S01]  /*1f40*/  IMAD.WIDE.U32 R232, R212, -0x2daee0ad, RZ ;  /* 0xd2511f53d4e87825 */ /* 0x000fe200078e00ff */
[----:B------:R-:W-:Y:S02]  /*1f50*/  @!P3 SHF.R.U32.HI R229, RZ, 0x1, R197 ;  /* 0x00000001ffe5b819 */ /* 0x000fe400000116c5 */
[C---:B------:R-:W-:Y:S01]  /*1f60*/  LOP3.LUT R244, R216.reuse, UR28, R235, 0x96, !PT ;  /* 0x0000001cd8f47c12 */ /* 0x040fe2000f8e96eb */
[----:B------:R-:W-:Y:S01]  /*1f70*/  @!P3 IMAD.SHL.U32 R226, R197, 0x2, RZ ;  /* 0x00000002c5e2b824 */ /* 0x000fe200078e00ff */
[----:B------:R-:W-:Y:S01]  /*1f80*/  LOP3.LUT R242, R216, UR28, R233, 0x96, !PT ;  /* 0x0000001cd8f27c12 */ /* 0x000fe2000f8e96e9 */
[----:B------:R-:W-:Y:S01]  /*1f90*/  IMAD.WIDE.U32 R238, R238, -0x2daee0ad, RZ ;  /* 0xd2511f53eeee7825 */ /* 0x000fe200078e00ff */
[----:B------:R-:W-:Y:S02]  /*1fa0*/  @!P3 VIADDMNMX R233, R206, 0x8, R213, PT ;  /* 0x00000008cee9b846 */ /* 0x000fe400038001d5 */
[----:B------:R-:W-:Y:S01]  /*1fb0*/  @!P3 LOP3.LUT R226, R226, 0x6, RZ, 0xc0, !PT ;  /* 0x00000006e2e2b812 */ /* 0x000fe200078ec0ff */
[----:B------:R-:W-:Y:S01]  /*1fc0*/  IMAD.WIDE.U32 R240, R240, -0x2daee0ad, RZ ;  /* 0xd2511f53f0f07825 */ /* 0x000fe200078e00ff */
[----:B------:R-:W-:Y:S02]  /*1fd0*/  LOP3.LUT R235, R232, UR24, R239, 0x96, !PT ;  /* 0x00000018e8eb7c12 */ /* 0x000fe4000f8e96ef */
[----:B------:R-:W-:Y:S01]  /*1fe0*/  @!P3 LOP3.LUT R229, R226, 0x1e0, R229, 0xf8, !PT ;  /* 0x000001e0e2e5b812 */ /* 0x000fe200078ef8e5 */
[----:B------:R-:W-:Y:S01]  /*1ff0*/  IMAD.WIDE.U32 R244, R244, -0x326172a9, RZ ;  /* 0xcd9e8d57f4f47825 */ /* 0x000fe200078e00ff */
[----:B------:R-:W-:Y:S02]  /*2000*/  LOP3.LUT R237, R234, UR24, R241, 0x96, !PT ;  /* 0x00000018eaed7c12 */ /* 0x000fe4000f8e96f1 */
[----:B------:R-:W-:Y:S01]  /*2010*/  @!P3 VIADDMNMX R239, R206, 0xffffffe8, R213, PT ;  /* 0xffffffe8ceefb846 */ /* 0x000fe200038001d5 */
[----:B------:R-:W-:Y:S01]  /*2020*/  @!P3 IMAD R232, R190, 0x80, R229 ;  /* 0x00000080bee8b824 */ /* 0x000fe200078e02e5 */
[----:B------:R-:W-:Y:S01]  /*2030*/  LOP3.LUT R234, R236, UR25, R245, 0x96, !PT ;  /* 0x00000019ecea7c12 */ /* 0x000fe2000f8e96f5 */
[----:B------:R-:W-:Y:S01]  /*2040*/  FMUL.FTZ R229, R208, 1.4426950216293334961 ;  /* 0x3fb8aa3bd0e57820 */ /* 0x000fe20000410000 */
[----:B------:R-:W-:Y:S01]  /*2050*/  IMAD.WIDE.U32 R242, R242, -0x326172a9, RZ ;  /* 0xcd9e8d57f2f27825 */ /* 0x000fe200078e00ff */
[----:B------:R-:W-:Y:S01]  /*2060*/  @!P3 VIADDMNMX R241, R206, 0xffffffe0, R213, PT ;  /* 0xffffffe0cef1b846 */ /* 0x000fe200038001d5 */
[----:B------:R-:W-:Y:S02]  /*2070*/  LDSM.16.M88.4 R132, [R179] ;  /* 0x00000000b384783b */ /* 0x000fe40000000200 */
[----:B------:R-:W-:Y:S01]  /*2080*/  @!P3 VIADD R228, R232, 0x1 ;  /* 0x00000001e8e4b836 */ /* 0x000fe20000000000 */
[----:B------:R-:W-:Y:S01]  /*2090*/  LOP3.LUT R236, R236, UR25, R243, 0x96, !PT ;  /* 0x00000019ecec7c12 */ /* 0x000fe2000f8e96f3 */
[----:B------:R-:W-:Y:S01]  /*20a0*/  @!P3 VIADD R246, R232, 0x11 ;  /* 0x00000011e8f6b836 */ /* 0x000fe20000000000 */
[----:B------:R-:W-:Y:S01]  /*20b0*/  @!P3 VIMNMX R243, PT, PT, R206, R213, PT ;  /* 0x000000d5cef3b248 */ /* 0x000fe20003fe0100 */
[----:B------:R-:W-:Y:S01]  /*20c0*/  IMAD.WIDE.U32 R250, R234, -0x2daee0ad, RZ ;  /* 0xd2511f53eafa7825 */ /* 0x000fe200078e00ff */
[C---:B------:R-:W-:Y:S01]  /*20d0*/  @!P3 ISETP.GE.AND P2, PT, R228.reuse, R241, PT ;  /* 0x000000f1e400b20c */ /* 0x040fe20003f46270 */
[----:B------:R-:W1:Y:S01]  /*20e0*/  LDSM.16.M88.4 R136, [R181] ;  /* 0x00000000b588783b */ /* 0x000e620000000200 */
[----:B------:R-:W-:Y:S01]  /*20f0*/  @!P3 ISETP.GE.AND P0, PT, R228, R239, PT ;  /* 0x000000efe400b20c */ /* 0x000fe20003f06270 */
[----:B------:R-:W-:Y:S01]  /*2100*/  @!P3 VIADD R248, R232, 0x19 ;  /* 0x00000019e8f8b836 */ /* 0x000fe20000000000 */
[----:B------:R-:W-:Y:S02]  /*2110*/  LOP3.LUT R240, R240, UR22, R251, 0x96, !PT ;  /* 0x00000016f0f07c12 */ /* 0x000fe4000f8e96fb */
[C---:B------:R-:W-:Y:S02]  /*2120*/  @!P3 ISETP.GE.AND P5, PT, R228.reuse, R243, PT ;  /* 0x000000f3e400b20c */ /* 0x040fe40003fa6270 */
[----:B------:R-:W-:Y:S01]  /*2130*/  @!P3 ISETP.GE.AND P4, PT, R228, R233, PT ;  /* 0x000000e9e400b20c */ /* 0x000fe20003f86270 */
[----:B------:R-:W2:Y:S01]  /*2140*/  LDSM.16.M88.4 R140, [R179+0x800] ;  /* 0x00080000b38c783b */ /* 0x000ea20000000200 */
[----:B------:R-:W-:Y:S07]  /*2150*/  FMUL.FTZ R228, R210, 1.4426950216293334961 ;  /* 0x3fb8aa3bd2e47820 */ /* 0x000fee0000410000 */
[----:B------:R-:W3:Y:S08]  /*2160*/  LDSM.16.M88.4 R144, [R181+0x400] ;  /* 0x00040000b590783b */ /* 0x000ef00000000200 */
[----:B------:R-:W4:Y:S04]  /*2170*/  LDG.E R227, desc[UR34][R230.64] ;  /* 0x00000022e6e37981 */ /* 0x000f28000c1e1900 */
[----:B------:R-:W-:Y:S08]  /*2180*/  LDSM.16.M88.4 R148, [R186] ;  /* 0x00000000ba94783b */ /* 0x000ff00000000200 */
[----:B------:R-:W4:Y:S01]  /*2190*/  LDG.E R226, desc[UR34][R230.64+0x20] ;  /* 0x00002022e6e27981 */ /* 0x000f22000c1e1900 */
[-C--:B-1----:R-:W-:Y:S03]  /*21a0*/  HMMA.16816.F32 R4, R132, R136.reuse, RZ ;  /* 0x000000888404723c */ /* 0x082fe600000018ff */
[----:B------:R-:W1:Y:S05]  /*21b0*/  LDSM.16.M88.4 R152, [R184] ;  /* 0x00000000b898783b */ /* 0x000e6a0000000200 */
[C---:B--2---:R-:W-:Y:S03]  /*21c0*/  HMMA.16816.F32 R8, R140.reuse, R136, RZ ;  /* 0x000000888c08723c */ /* 0x044fe600000018ff */
[----:B------:R-:W2:Y:S05]  /*21d0*/  LDSM.16.M88.4 R156, [R186+0x800] ;  /* 0x00080000ba9c783b */ /* 0x000eaa0000000200 */
[-C--:B------:R-:W-:Y:S03]  /*21e0*/  HMMA.16816.F32 R12, R140, R138.reuse, RZ ;  /* 0x0000008a8c0c723c */ /* 0x080fe600000018ff */
[----:B------:R-:W2:Y:S05]  /*21f0*/  LDSM.16.M88.4 R160, [R184+0x400] ;  /* 0x00040000b8a0783b */ /* 0x000eaa0000000200 */
[C---:B------:R-:W-:Y:S03]  /*2200*/  HMMA.16816.F32 R16, R132.reuse, R138, RZ ;  /* 0x0000008a8410723c */ /* 0x040fe600000018ff */
[----:B------:R-:W-:Y:S05]  /*2210*/  LDSM.16.M88.4 R136, [R179+0x1000] ;  /* 0x00100000b388783b */ /* 0x000fea0000000200 */
[-C--:B---3--:R-:W-:Y:S03]  /*2220*/  HMMA.16816.F32 R20, R132, R144.reuse, RZ ;  /* 0x000000908414723c */ /* 0x088fe600000018ff */
[----:B------:R-:W3:Y:S05]  /*2230*/  LDSM.16.M88.4 R164, [R181+0x2000] ;  /* 0x00200000b5a4783b */ /* 0x000eea0000000200 */
[C---:B------:R-:W-:Y:S03]  /*2240*/  HMMA.16816.F32 R24, R140.reuse, R144, RZ ;  /* 0x000000908c18723c */ /* 0x040fe600000018ff */
[----:B------:R-:W3:Y:S05]  /*2250*/  LDSM.16.M88.4 R168, [R179+0x1800] ;  /* 0x00180000b3a8783b */ /* 0x000eea0000000200 */
[-C--:B------:R-:W-:Y:S03]  /*2260*/  HMMA.16816.F32 R28, R140, R146.reuse, RZ ;  /* 0x000000928c1c723c */ /* 0x080fe600000018ff */
[----:B------:R-:W3:Y:S05]  /*2270*/  LDSM.16.M88.4 R172, [R181+0x2400] ;  /* 0x00240000b5ac783b */ /* 0x000eea0000000200 */
[----:B------:R-:W-:Y:S03]  /*2280*/  HMMA.16816.F32 R32, R132, R146, RZ ;  /* 0x000000928420723c */ /* 0x000fe600000018ff */
[----:B------:R-:W-:Y:S05]  /*2290*/  LDSM.16.M88.4 R132, [R186+0x1000] ;  /* 0x00100000ba84783b */ /* 0x000fea0000000200 */
[-C--:B-1----:R-:W-:Y:S03]  /*22a0*/  HMMA.16816.F32 R4, R148, R152.reuse, R4 ;  /* 0x000000989404723c */ /* 0x082fe60000001804 */
[----:B------:R-:W1:Y:S05]  /*22b0*/  LDSM.16.M88.4 R140, [R184+0x2000] ;  /* 0x00200000b88c783b */ /* 0x000e6a0000000200 */
[C---:B--2---:R-:W-:Y:S03]  /*22c0*/  HMMA.16816.F32 R8, R156.reuse, R152, R8 ;  /* 0x000000989c08723c */ /* 0x044fe60000001808 */
[----:B------:R-:W2:Y:S05]  /*22d0*/  LDSM.16.M88.4 R144, [R186+0x1800] ;  /* 0x00180000ba90783b */ /* 0x000eaa0000000200 */
[-C--:B------:R-:W-:Y:S03]  /*22e0*/  HMMA.16816.F32 R12, R156, R154.reuse, R12 ;  /* 0x0000009a9c0c723c */ /* 0x080fe6000000180c */
[----:B------:R-:W5:Y:S04]  /*22f0*/  LDG.E R214, desc[UR34][R230.64+0x80] ;  /* 0x00008022e6d67981 */ /* 0x000f68000c1e1900 */
[----:B------:R3:W5:Y:S01]  /*2300*/  LDG.E R212, desc[UR34][R230.64+0xa0] ;  /* 0x0000a022e6d47981 */ /* 0x000762000c1e1900 */
[C---:B------:R-:W-:Y:S03]  /*2310*/  HMMA.16816.F32 R16, R148.reuse, R154, R16 ;  /* 0x0000009a9410723c */ /* 0x040fe60000001810 */
[----:B------:R-:W2:Y:S05]  /*2320*/  LDSM.16.M88.4 R152, [R184+0x2400] ;  /* 0x00240000b898783b */ /* 0x000eaa0000000200 */
[-C--:B------:R-:W-:Y:S08]  /*2330*/  HMMA.16816.F32 R20, R148, R160.reuse, R20 ;  /* 0x000000a09414723c */ /* 0x080ff00000001814 */
[C---:B------:R-:W-:Y:S04]  /*2340*/  HMMA.16816.F32 R24, R156.reuse, R160, R24 ;  /* 0x000000a09c18723c */ /* 0x040fe80000001818 */
[----:B---3--:R-:W-:Y:S04]  /*2350*/  FMUL.FTZ R230, R209, 1.4426950216293334961 ;  /* 0x3fb8aa3bd1e67820 */ /* 0x008fe80000410000 */
[-C--:B------:R-:W-:Y:S01]  /*2360*/  HMMA.16816.F32 R28, R156, R162.reuse, R28 ;  /* 0x000000a29c1c723c */ /* 0x080fe2000000181c */
[----:B------:R-:W-:Y:S07]  /*2370*/  LDSM.16.M88.4 R156, [R181+0x4000] ;  /* 0x00400000b59c783b */ /* 0x000fee0000000200 */
[----:B------:R-:W-:Y:S01]  /*2380*/  HMMA.16816.F32 R32, R148, R162, R32 ;  /* 0x000000a29420723c */ /* 0x000fe20000001820 */
[----:B------:R-:W3:Y:S07]  /*2390*/  LDSM.16.M88.4 R148, [R179+0x2000] ;  /* 0x00200000b394783b */ /* 0x000eee0000000200 */
[-C--:B------:R-:W-:Y:S01]  /*23a0*/  HMMA.16816.F32 R4, R136, R164.reuse, R4 ;  /* 0x000000a48804723c */ /* 0x080fe20000001804 */
[----:B------:R-:W3:Y:S07]  /*23b0*/  LDSM.16.M88.4 R160, [R179+0x2800] ;  /* 0x00280000b3a0783b */ /* 0x000eee0000000200 */
[C---:B------:R-:W-:Y:S08]  /*23c0*/  HMMA.16816.F32 R8, R168.reuse, R164, R8 ;  /* 0x000000a4a808723c */ /* 0x040ff00000001808 */
[-C--:B------:R-:W-:Y:S08]  /*23d0*/  HMMA.16816.F32 R12, R168, R166.reuse, R12 ;  /* 0x000000a6a80c723c */ /* 0x080ff0000000180c */
[C---:B------:R-:W-:Y:S01]  /*23e0*/  HMMA.16816.F32 R16, R136.reuse, R166, R16 ;  /* 0x000000a68810723c */ /* 0x040fe20000001810 */
[----:B------:R-:W3:Y:S07]  /*23f0*/  LDSM.16.M88.4 R164, [R181+0x4400] ;  /* 0x00440000b5a4783b */ /* 0x000eee0000000200 */
[-C--:B------:R-:W-:Y:S08]  /*2400*/  HMMA.16816.F32 R20, R136, R172.reuse, R20 ;  /* 0x000000ac8814723c */ /* 0x080ff00000001814 */
[C---:B------:R-:W-:Y:S04]  /*2410*/  HMMA.16816.F32 R24, R168.reuse, R172, R24 ;  /* 0x000000aca818723c */ /* 0x040fe80000001818 */
[----:B------:R-:W-:Y:S04]  /*2420*/  IMAD.IADD R173, R196, 0x1, R193 ;  /* 0x00000001c4ad7824 */ /* 0x000fe800078e02c1 */
[-C--:B------:R-:W-:Y:S08]  /*2430*/  HMMA.16816.F32 R28, R168, R174.reuse, R28 ;  /* 0x000000aea81c723c */ /* 0x080ff0000000181c */
[----:B------:R-:W-:Y:S01]  /*2440*/  HMMA.16816.F32 R32, R136, R174, R32 ;  /* 0x000000ae8820723c */ /* 0x000fe20000001820 */
[----:B------:R-:W-:Y:S07]  /*2450*/  LDSM.16.M88.4 R136, [R184+0x4000] ;  /* 0x00400000b888783b */ /* 0x000fee0000000200 */
[-C--:B-1----:R-:W-:Y:S08]  /*2460*/  HMMA.16816.F32 R4, R132, R140.reuse, R4 ;  /* 0x0000008c8404723c */ /* 0x082ff00000001804 */
[C---:B--2---:R-:W-:Y:S08]  /*2470*/  HMMA.16816.F32 R8, R144.reuse, R140, R8 ;  /* 0x0000008c9008723c */ /* 0x044ff00000001808 */
[-C--:B------:R-:W-:Y:S08]  /*2480*/  HMMA.16816.F32 R12, R144, R142.reuse, R12 ;  /* 0x0000008e900c723c */ /* 0x080ff0000000180c */
[C---:B------:R-:W-:Y:S01]  /*2490*/  HMMA.16816.F32 R16, R132.reuse, R142, R16 ;  /* 0x0000008e8410723c */ /* 0x040fe20000001810 */
[----:B------:R-:W-:Y:S07]  /*24a0*/  LDSM.16.M88.4 R140, [R186+0x2800] ;  /* 0x00280000ba8c783b */ /* 0x000fee0000000200 */
[-C--:B------:R-:W-:Y:S08]  /*24b0*/  HMMA.16816.F32 R20, R132, R152.reuse, R20 ;  /* 0x000000988414723c */ /* 0x080ff00000001814 */
[C---:B------:R-:W-:Y:S08]  /*24c0*/  HMMA.16816.F32 R24, R144.reuse, R152, R24 ;  /* 0x000000989018723c */ /* 0x040ff00000001818 */
[-C--:B------:R-:W-:Y:S01]  /*24d0*/  HMMA.16816.F32 R28, R144, R154.reuse, R28 ;  /* 0x0000009a901c723c */ /* 0x080fe2000000181c */
[----:B------:R1:W-:Y:S07]  /*24e0*/  LDSM.16.M88.4 R144, [R184+0x4400] ;  /* 0x00440000b890783b */ /* 0x0003ee0000000200 */
[----:B------:R-:W-:Y:S01]  /*24f0*/  HMMA.16816.F32 R32, R132, R154, R32 ;  /* 0x0000009a8420723c */ /* 0x000fe20000001820 */
[----:B------:R-:W2:Y:S03]  /*2500*/  LDSM.16.M88.4 R132, [R186+0x2000] ;  /* 0x00200000ba84783b */ /* 0x000ea60000000200 */
[----:B------:R-:W-:Y:S01]  /*2510*/  FSEL R155, R228, RZ, P6 ;  /* 0x000000ffe49b7208 */ /* 0x000fe20003000000 */
[C---:B------:R-:W-:Y:S01]  /*2520*/  FMUL.FTZ R228, R207.reuse, 1.4426950216293334961 ;  /* 0x3fb8aa3bcfe47820 */ /* 0x040fe20000410000 */
[----:B------:R-:W-:Y:S01]  /*2530*/  FSEL R154, R230, RZ, P1 ;  /* 0x000000ffe69a7208 */ /* 0x000fe20000800000 */
[----:B------:R-:W-:Y:S01]  /*2540*/  @!P3 VIADD R230, R232, 0x9 ;  /* 0x00000009e8e6b836 */ /* 0x000fe20000000000 */
[-C--:B---3--:R-:W-:Y:S05]  /*2550*/  HMMA.16816.F32 R4, R148, R156.reuse, R4 ;  /* 0x0000009c9404723c */ /* 0x088fea0000001804 */
[----:B------:R-:W-:Y:S02]  /*2560*/  FSETP.NEU.FTZ.AND P1, PT, R207, -INF , PT ;  /* 0xff800000cf00780b */ /* 0x000fe40003f3d000 */
[----:B------:R-:W-:Y:S01]  /*2570*/  FSETP.NEU.FTZ.AND P6, PT, R208, -INF , PT ;  /* 0xff800000d000780b */ /* 0x000fe20003fdd000 */
[C---:B------:R-:W-:Y:S04]  /*2580*/  HMMA.16816.F32 R8, R160.reuse, R156, R8 ;  /* 0x0000009ca008723c */ /* 0x040fe80000001808 */
[----:B-1----:R-:W-:Y:S01]  /*2590*/  IMAD.IADD R184, R181, 0x1, R176 ;  /* 0x00000001b5b87824 */ /* 0x002fe200078e02b0 */
[----:B------:R-:W-:Y:S01]  /*25a0*/  FSEL R157, R228, RZ, P1 ;  /* 0x000000ffe49d7208 */ /* 0x000fe20000800000 */
[C---:B------:R-:W-:Y:S01]  /*25b0*/  @!P3 VIADD R228, R232.reuse, 0x8 ;  /* 0x00000008e8e4b836 */ /* 0x040fe20000000000 */
[C---:B------:R-:W-:Y:S01]  /*25c0*/  @!P3 ISETP.GE.AND P1, PT, R232.reuse, R239, PT ;  /* 0x000000efe800b20c */ /* 0x040fe20003f26270 */
[-C--:B------:R-:W-:Y:S08]  /*25d0*/  HMMA.16816.F32 R12, R160, R158.reuse, R12 ;  /* 0x0000009ea00c723c */ /* 0x080ff0000000180c */
[C---:B------:R-:W-:Y:S04]  /*25e0*/  HMMA.16816.F32 R16, R148.reuse, R158, R16 ;  /* 0x0000009e9410723c */ /* 0x040fe80000001810 */
[----:B------:R-:W-:Y:S02]  /*25f0*/  FSEL R158, R229, RZ, P6 ;  /* 0x000000ffe59e7208 */ /* 0x000fe40003000000 */
[----:B------:R-:W-:Y:S02]  /*2600*/  @!P3 ISETP.GE.AND P6, PT, R232, R241, PT ;  /* 0x000000f1e800b20c */ /* 0x000fe40003fc6270 */
[-C--:B------:R-:W-:Y:S08]  /*2610*/  HMMA.16816.F32 R20, R148, R164.reuse, R20 ;  /* 0x000000a49414723c */ /* 0x080ff00000001814 */
[C---:B------:R-:W-:Y:S08]  /*2620*/  HMMA.16816.F32 R24, R160.reuse, R164, R24 ;  /* 0x000000a4a018723c */ /* 0x040ff00000001818 */
[-C--:B------:R-:W-:Y:S03]  /*2630*/  HMMA.16816.F32 R28, R160, R166.reuse, R28 ;  /* 0x000000a6a01c723c */ /* 0x080fe6000000181c */
[----:B------:R-:W-:Y:S05]  /*2640*/  IMAD.WIDE.U32 R162, R236, -0x2daee0ad, RZ ;  /* 0xd2511f53eca27825 */ /* 0x000fea00078e00ff */
[----:B------:R-:W-:Y:S04]  /*2650*/  HMMA.16816.F32 R32, R148, R166, R32 ;  /* 0x000000a69420723c */ /* 0x000fe80000001820 */
[----:B------:R-:W-:Y:S04]  /*2660*/  IMAD.WIDE.U32 R166, R237, -0x326172a9, RZ ;  /* 0xcd9e8d57eda67825 */ /* 0x000fe800078e00ff */
[-C--:B--2---:R-:W-:Y:S05]  /*2670*/  HMMA.16816.F32 R4, R132, R136.reuse, R4 ;  /* 0x000000888404723c */ /* 0x084fea0000001804 */
[----:B------:R-:W-:Y:S03]  /*2680*/  LOP3.LUT R244, R244, UR23, R167, 0x96, !PT ;  /* 0x00000017f4f47c12 */ /* 0x000fe6000f8e96a7 */
[C---:B------:R-:W-:Y:S08]  /*2690*/  HMMA.16816.F32 R8, R140.reuse, R136, R8 ;  /* 0x000000888c08723c */ /* 0x040ff00000001808 */
[-C--:B------:R-:W-:Y:S03]  /*26a0*/  HMMA.16816.F32 R12, R140, R138.reuse, R12 ;  /* 0x0000008a8c0c723c */ /* 0x080fe6000000180c */
[----:B------:R-:W-:Y:S02]  /*26b0*/  @!P3 FSEL R5, R5, -INF , !P2 ;  /* 0xff8000000505b808 */ /* 0x000fe40005000000 */
[----:B------:R-:W-:Y:S02]  /*26c0*/  @!P3 FSEL R6, R6, -INF , !P1 ;  /* 0xff8000000606b808 */ /* 0x000fe40004800000 */
[----:B------:R-:W-:Y:S01]  /*26d0*/  @!P3 FSEL R7, R7, -INF , !P0 ;  /* 0xff8000000707b808 */ /* 0x000fe20004000000 */
[C---:B------:R-:W-:Y:S04]  /*26e0*/  HMMA.16816.F32 R16, R132.reuse, R138, R16 ;  /* 0x0000008a8410723c */ /* 0x040fe80000001810 */
[----:B------:R-:W-:Y:S01]  /*26f0*/  @!P3 FSEL R4, R4, -INF , !P6 ;  /* 0xff8000000404b808 */ /* 0x000fe20007000000 */
[----:B------:R-:W-:Y:S01]  /*2700*/  FFMA.FTZ R231, R7, UR10, -R154 ;  /* 0x0000000a07e77c23 */ /* 0x000fe2000801089a */
[----:B------:R-:W-:Y:S01]  /*2710*/  FFMA.FTZ R229, R5, UR10, -R155 ;  /* 0x0000000a05e57c23 */ /* 0x000fe2000801089b */
[----:B------:R-:W-:Y:S01]  /*2720*/  @!P3 ISETP.GE.AND P2, PT, R232, R233, PT ;  /* 0x000000e9e800b20c */ /* 0x000fe20003f46270 */
[-C--:B------:R-:W-:Y:S03]  /*2730*/  HMMA.16816.F32 R20, R132, R144.reuse, R20 ;  /* 0x000000908414723c */ /* 0x080fe60000001814 */
[----:B------:R-:W-:Y:S01]  /*2740*/  @!P3 FSEL R10, R10, -INF , !P2 ;  /* 0xff8000000a0ab808 */ /* 0x000fe20005000000 */
[----:B------:R-:W-:Y:S01]  /*2750*/  MUFU.EX2 R231, R231 ;  /* 0x000000e700e77308 */ /* 0x000fe20000000800 */
[-C--:B------:R-:W-:Y:S02]  /*2760*/  @!P3 ISETP.GE.AND P1, PT, R228, R243.reuse, PT ;  /* 0x000000f3e400b20c */ /* 0x080fe40003f26270 */
[----:B------:R-:W-:Y:S01]  /*2770*/  @!P3 FSEL R11, R11, -INF , !P4 ;  /* 0xff8000000b0bb808 */ /* 0x000fe20006000000 */
[C---:B------:R-:W-:Y:S04]  /*2780*/  HMMA.16816.F32 R24, R140.reuse, R144, R24 ;  /* 0x000000908c18723c */ /* 0x040fe80000001818 */
[----:B------:R-:W-:Y:S01]  /*2790*/  @!P3 ISETP.GE.AND P2, PT, R230, R243, PT ;  /* 0x000000f3e600b20c */ /* 0x000fe20003f46270 */
[--C-:B------:R-:W-:Y:S01]  /*27a0*/  FFMA.FTZ R234, R10, UR10, -R157.reuse ;  /* 0x0000000a0aea7c23 */ /* 0x100fe2000801089d */
[----:B------:R-:W-:Y:S01]  /*27b0*/  @!P3 FSEL R12, R12, -INF , !P1 ;  /* 0xff8000000c0cb808 */ /* 0x000fe20004800000 */
[----:B------:R-:W-:Y:S01]  /*27c0*/  FFMA.FTZ R237, R11, UR10, -R157 ;  /* 0x0000000a0bed7c23 */ /* 0x000fe2000801089d */
[-C--:B------:R-:W-:Y:S01]  /*27d0*/  HMMA.16816.F32 R28, R140, R146.reuse, R28 ;  /* 0x000000928c1c723c */ /* 0x080fe2000000181c */
[----:B------:R-:W-:Y:S02]  /*27e0*/  MUFU.EX2 R229, R229 ;  /* 0x000000e500e57308 */ /* 0x000fe40000000800 */
[----:B------:R-:W-:Y:S01]  /*27f0*/  @!P3 FSEL R13, R13, -INF , !P2 ;  /* 0xff8000000d0db808 */ /* 0x000fe20005000000 */
[----:B------:R-:W-:Y:S01]  /*2800*/  IMAD.WIDE.U32 R10, R235, -0x326172a9, RZ ;  /* 0xcd9e8d57eb0a7825 */ /* 0x000fe200078e00ff */
[C---:B------:R-:W-:Y:S02]  /*2810*/  @!P3 ISETP.GE.AND P2, PT, R230.reuse, R239, PT ;  /* 0x000000efe600b20c */ /* 0x040fe40003f46270 */
[----:B------:R-:W-:Y:S01]  /*2820*/  @!P3 FSEL R9, R9, -INF , !P5 ;  /* 0xff8000000909b808 */ /* 0x000fe20006800000 */
[----:B------:R-:W-:Y:S03]  /*2830*/  HMMA.16816.F32 R32, R132, R146, R32 ;  /* 0x000000928420723c */ /* 0x000fe60000001820 */
[----:B------:R1:W-:Y:S01]  /*2840*/  MUFU.EX2 R235, R237 ;  /* 0x000000ed00eb7308 */ /* 0x0003e20000000800 */
[----:B------:R-:W-:Y:S01]  /*2850*/  @!P3 ISETP.GE.AND P4, PT, R230, R233, PT ;  /* 0x000000e9e600b20c */ /* 0x000fe20003f86270 */
[--C-:B------:R-:W-:Y:S01]  /*2860*/  FFMA.FTZ R236, R12, UR10, -R158.reuse ;  /* 0x0000000a0cec7c23 */ /* 0x100fe2000801089e */
[----:B------:R-:W-:Y:S01]  /*2870*/  @!P3 ISETP.GE.AND P1, PT, R230, R241, PT ;  /* 0x000000f1e600b20c */ /* 0x000fe20003f26270 */
[----:B------:R-:W-:Y:S01]  /*2880*/  @!P3 VIADD R230, R232, 0x10 ;  /* 0x00000010e8e6b836 */ /* 0x000fe20000000000 */
[C---:B------:R-:W-:Y:S05]  /*2890*/  @!P3 ISETP.GE.AND P0, PT, R228.reuse, R233, PT ;  /* 0x000000e9e400b20c */ /* 0x040fea0003f06270 */
[----:B------:R-:W-:Y:S01]  /*28a0*/  MUFU.EX2 R234, R234 ;  /* 0x000000ea00ea7308 */ /* 0x000fe20000000800 */
[----:B------:R-:W-:Y:S02]  /*28b0*/  @!P3 ISETP.GE.AND P5, PT, R228, R239, PT ;  /* 0x000000efe400b20c */ /* 0x000fe40003fa6270 */
[----:B------:R-:W-:Y:S02]  /*28c0*/  @!P3 FSEL R14, R14, -INF , !P0 ;  /* 0xff8000000e0eb808 */ /* 0x000fe40004000000 */
[----:B------:R-:W-:Y:S02]  /*28d0*/  @!P3 FSEL R18, R18, -INF , !P5 ;  /* 0xff8000001212b808 */ /* 0x000fe40006800000 */
[-C--:B------:R-:W-:Y:S03]  /*28e0*/  @!P3 ISETP.GE.AND P0, PT, R230, R241.reuse, PT ;  /* 0x000000f1e600b20c */ /* 0x080fe60003f06270 */
[----:B------:R-:W-:Y:S01]  /*28f0*/  MUFU.EX2 R236, R236 ;  /* 0x000000ec00ec7308 */ /* 0x000fe20000000800 */
[----:B------:R-:W-:Y:S01]  /*2900*/  @!P3 ISETP.GE.AND P5, PT, R246, R241, PT ;  /* 0x000000f1f600b20c */ /* 0x000fe20003fa6270 */
[--C-:B-1----:R-:W-:Y:S01]  /*2910*/  FFMA.FTZ R237, R13, UR10, -R158.reuse ;  /* 0x0000000a0ded7c23 */ /* 0x102fe2000801089e */
[----:B------:R-:W-:Y:S02]  /*2920*/  @!P3 ISETP.GE.AND P6, PT, R232, R243, PT ;  /* 0x000000f3e800b20c */ /* 0x000fe40003fc6270 */
[----:B------:R-:W-:Y:S02]  /*2930*/  @!P3 FSEL R20, R20, -INF , !P0 ;  /* 0xff8000001414b808 */ /* 0x000fe40004000000 */
[----:B------:R-:W-:Y:S03]  /*2940*/  @!P3 FSEL R19, R19, -INF , !P2 ;  /* 0xff8000001313b808 */ /* 0x000fe60005000000 */
[----:B------:R-:W-:Y:S01]  /*2950*/  MUFU.EX2 R237, R237 ;  /* 0x000000ed00ed7308 */ /* 0x000fe20000000800 */
[----:B------:R-:W-:Y:S02]  /*2960*/  @!P3 FSEL R21, R21, -INF , !P5 ;  /* 0xff8000001515b808 */ /* 0x000fe40006800000 */
[----:B------:R-:W-:Y:S02]  /*2970*/  @!P3 FSEL R8, R8, -INF , !P6 ;  /* 0xff8000000808b808 */ /* 0x000fe40007000000 */
[----:B------:R-:W-:Y:S01]  /*2980*/  @!P3 FSEL R15, R15, -INF , !P4 ;  /* 0xff8000000f0fb808 */ /* 0x000fe20006000000 */
[--C-:B------:R-:W-:Y:S01]  /*2990*/  FFMA.FTZ R165, R21, UR10, -R155.reuse ;  /* 0x0000000a15a57c23 */ /* 0x100fe2000801089b */
[C---:B------:R-:W-:Y:S02]  /*29a0*/  @!P3 ISETP.GE.AND P2, PT, R246.reuse, R239, PT ;  /* 0x000000eff600b20c */ /* 0x040fe40003f46270 */
[C---:B------:R-:W-:Y:S02]  /*29b0*/  @!P3 ISETP.GE.AND P0, PT, R246.reuse, R243, PT ;  /* 0x000000f3f600b20c */ /* 0x040fe40003f06270 */
[----:B------:R-:W-:Y:S01]  /*29c0*/  @!P3 ISETP.GE.AND P5, PT, R246, R233, PT ;  /* 0x000000e9f600b20c */ /* 0x000fe20003fa6270 */
[----:B------:R-:W-:Y:S01]  /*29d0*/  @!P3 VIADD R246, R232, 0x18 ;  /* 0x00000018e8f6b836 */ /* 0x000fe20000000000 */
[----:B------:R-:W-:Y:S01]  /*29e0*/  @!P3 ISETP.GE.AND P6, PT, R228, R241, PT ;  /* 0x000000f1e400b20c */ /* 0x000fe20003fc6270 */
[----:B------:R-:W-:Y:S01]  /*29f0*/  FFMA.FTZ R232, R8, UR10, -R158 ;  /* 0x0000000a08e87c23 */ /* 0x000fe2000801089e */
[----:B------:R-:W-:Y:S01]  /*2a00*/  @!P3 ISETP.GE.AND P4, PT, R230, R239, PT ;  /* 0x000000efe600b20c */ /* 0x000fe20003f86270 */
[----:B------:R-:W-:Y:S01]  /*2a10*/  FFMA.FTZ R228, R4, UR10, -R155 ;  /* 0x0000000a04e47c23 */ /* 0x000fe2000801089b */
[----:B------:R-:W-:Y:S02]  /*2a20*/  @!P3 FSEL R16, R16, -INF , !P6 ;  /* 0xff8000001010b808 */ /* 0x000fe40007000000 */
[----:B------:R-:W-:Y:S01]  /*2a30*/  @!P3 FSEL R17, R17, -INF , !P1 ;  /* 0xff8000001111b808 */ /* 0x000fe20004800000 */
[----:B------:R-:W-:Y:S01]  /*2a40*/  MUFU.EX2 R232, R232 ;  /* 0x000000e800e87308 */ /* 0x000fe20000000800 */
[----:B------:R-:W-:Y:S02]  /*2a50*/  @!P3 FSEL R22, R22, -INF , !P4 ;  /* 0xff8000001616b808 */ /* 0x000fe40006000000 */
[C---:B------:R-:W-:Y:S02]  /*2a60*/  @!P3 ISETP.GE.AND P6, PT, R230.reuse, R243, PT ;  /* 0x000000f3e600b20c */ /* 0x040fe40003fc6270 */
[----:B------:R-:W-:Y:S01]  /*2a70*/  @!P3 ISETP.GE.AND P1, PT, R230, R233, PT ;  /* 0x000000e9e600b20c */ /* 0x000fe20003f26270 */
[--C-:B------:R-:W-:Y:S01]  /*2a80*/  FFMA.FTZ R230, R6, UR10, -R154.reuse ;  /* 0x0000000a06e67c23 */ /* 0x100fe2000801089a */
[-C--:B------:R-:W-:Y:S03]  /*2a90*/  @!P3 ISETP.GE.AND P4, PT, R246, R243.reuse, PT ;  /* 0x000000f3f600b20c */ /* 0x080fe60003f86270 */
[----:B------:R-:W1:Y:S01]  /*2aa0*/  MUFU.EX2 R228, R228 ;  /* 0x000000e400e47308 */ /* 0x000e620000000800 */
[----:B------:R-:W-:Y:S01]  /*2ab0*/  @!P3 FSEL R23, R23, -INF , !P2 ;  /* 0xff8000001717b808 */ /* 0x000fe20005000000 */
[----:B------:R-:W-:Y:S01]  /*2ac0*/  FFMA.FTZ R22, R22, UR10, -R154 ;  /* 0x0000000a16167c23 */ /* 0x000fe2000801089a */
[----:B------:R-:W-:Y:S01]  /*2ad0*/  @!P3 ISETP.GE.AND P2, PT, R248, R243, PT ;  /* 0x000000f3f800b20c */ /* 0x000fe20003f46270 */
[----:B------:R-:W-:Y:S01]  /*2ae0*/  FFMA.FTZ R243, R9, UR10, -R158 ;  /* 0x0000000a09f37c23 */ /* 0x000fe2000801089e */
[----:B------:R-:W-:Y:S01]  /*2af0*/  @!P3 FSEL R24, R24, -INF , !P6 ;  /* 0xff8000001818b808 */ /* 0x000fe20007000000 */
[----:B------:R-:W-:Y:S01]  /*2b00*/  FFMA.FTZ R23, R23, UR10, -R154 ;  /* 0x0000000a17177c23 */ /* 0x000fe2000801089a */
[----:B------:R-:W-:Y:S03]  /*2b10*/  @!P3 FSEL R26, R26, -INF , !P1 ;  /* 0xff8000001a1ab808 */ /* 0x000fe60004800000 */
[----:B------:R-:W2:Y:S01]  /*2b20*/  MUFU.EX2 R230, R230 ;  /* 0x000000e600e67308 */ /* 0x000ea20000000800 */
[----:B------:R-:W-:Y:S02]  /*2b30*/  @!P3 FSEL R28, R28, -INF , !P4 ;  /* 0xff8000001c1cb808 */ /* 0x000fe40006000000 */
[----:B------:R-:W-:Y:S02]  /*2b40*/  @!P3 FSEL R25, R25, -INF , !P0 ;  /* 0xff8000001919b808 */ /* 0x000fe40004000000 */
[----:B------:R-:W-:Y:S02]  /*2b50*/  @!P3 ISETP.GE.AND P0, PT, R248, R233, PT ;  /* 0x000000e9f800b20c */ /* 0x000fe40003f06270 */
[C---:B------:R-:W-:Y:S01]  /*2b60*/  @!P3 ISETP.GE.AND P1, PT, R246.reuse, R241, PT ;  /* 0x000000f1f600b20c */ /* 0x040fe20003f26270 */
[----:B------:R-:W-:Y:S01]  /*2b70*/  FFMA.FTZ R25, R25, UR10, -R158 ;  /* 0x0000000a19197c23 */ /* 0x000fe2000801089e */
[C---:B------:R-:W-:Y:S02]  /*2b80*/  @!P3 ISETP.GE.AND P4, PT, R246.reuse, R239, PT ;  /* 0x000000eff600b20c */ /* 0x040fe40003f86270 */
[----:B------:R-:W-:Y:S01]  /*2b90*/  @!P3 ISETP.GE.AND P6, PT, R246, R233, PT ;  /* 0x000000e9f600b20c */ /* 0x000fe20003fc6270 */
[----:B------:R-:W-:Y:S01]  /*2ba0*/  IMAD.WIDE.U32 R246, R240, -0x326172a9, RZ ;  /* 0xcd9e8d57f0f67825 */ /* 0x000fe200078e00ff */
[----:B------:R-:W-:Y:S01]  /*2bb0*/  @!P3 FSEL R29, R29, -INF , !P2 ;  /* 0xff8000001d1db808 */ /* 0x000fe20005000000 */
[----:B------:R3:W4:Y:S01]  /*2bc0*/  MUFU.EX2 R233, R243 ;  /* 0x000000f300e97308 */ /* 0x0007220000000800 */
[----:B------:R-:W-:Y:S02]  /*2bd0*/  @!P3 FSEL R27, R27, -INF , !P5 ;  /* 0xff8000001b1bb808 */ /* 0x000fe40006800000 */
[C---:B------:R-:W-:Y:S02]  /*2be0*/  @!P3 ISETP.GE.AND P5, PT, R248.reuse, R241, PT ;  /* 0x000000f1f800b20c */ /* 0x040fe40003fa6270 */
[----:B------:R-:W-:Y:S01]  /*2bf0*/  @!P3 ISETP.GE.AND P2, PT, R248, R239, PT ;  /* 0x000000eff800b20c */ /* 0x000fe20003f46270 */
[----:B------:R-:W-:Y:S01]  /*2c00*/  FFMA.FTZ R239, R15, UR10, -R157 ;  /* 0x0000000a0fef7c23 */ /* 0x000fe2000801089d */
[----:B------:R-:W-:Y:S01]  /*2c10*/  LOP3.LUT R248, R238, UR22, R163, 0x96, !PT ;  /* 0x00000016eef87c12 */ /* 0x000fe2000f8e96a3 */
[----:B------:R-:W-:Y:S01]  /*2c20*/  FFMA.FTZ R27, R27, UR10, -R157 ;  /* 0x0000000a1b1b7c23 */ /* 0x000fe2000801089d */
[----:B------:R-:W-:Y:S02]  /*2c30*/  LOP3.LUT R245, R242, UR23, R11, 0x96, !PT ;  /* 0x00000017f2f57c12 */ /* 0x000fe4000f8e960b */
[----:B------:R-:W-:Y:S01]  /*2c40*/  LOP3.LUT R240, R166, UR21, R247, 0x96, !PT ;  /* 0x00000015a6f07c12 */ /* 0x000fe2000f8e96f7 */
[----:B------:R-:W-:Y:S01]  /*2c50*/  IMAD.WIDE.U32 R166, R244, -0x2daee0ad, RZ ;  /* 0xd2511f53f4a67825 */ /* 0x000fe200078e00ff */
[----:B------:R-:W-:Y:S01]  /*2c60*/  @!P3 FSEL R33, R33, -INF , !P5 ;  /* 0xff8000002121b808 */ /* 0x000fe20006800000 */
[----:B------:R-:W-:Y:S01]  /*2c70*/  MUFU.EX2 R239, R239 ;  /* 0x000000ef00ef7308 */ /* 0x000fe20000000800 */
[----:B------:R-:W-:Y:S01]  /*2c80*/  @!P3 FSEL R31, R31, -INF , !P0 ;  /* 0xff8000001f1fb808 */ /* 0x000fe20004000000 */
[----:B------:R-:W-:Y:S01]  /*2c90*/  IMAD.WIDE.U32 R248, R248, -0x326172a9, RZ ;  /* 0xcd9e8d57f8f87825 */ /* 0x000fe200078e00ff */
[----:B------:R-:W-:Y:S02]  /*2ca0*/  LOP3.LUT R251, R250, UR20, R167, 0x96, !PT ;  /* 0x00000014fafb7c12 */ /* 0x000fe4000f8e96a7 */
        /* <DEDUP_REMOVED lines=11> */
[----:B------:R-:W-:Y:S03]  /*2d60*/  LOP3.LUT R245, R246, UR19, R11, 0x96, !PT ;  /* 0x00000013f6f57c12 */ /* 0x000fe6000f8e960b */
[----:B------:R-:W-:Y:S01]  /*2d70*/  FFMA.FTZ R238, R14, UR10, -R157 ;  /* 0x0000000a0eee7c23 */ /* 0x000fe2000801089d */
[----:B---3--:R-:W-:Y:S01]  /*2d80*/  IMAD.WIDE.U32 R242, R242, -0x326172a9, RZ ;  /* 0xcd9e8d57f2f27825 */ /* 0x008fe200078e00ff */
[----:B------:R-:W-:Y:S03]  /*2d90*/  LOP3.LUT R246, R244, UR18, R163, 0x96, !PT ;  /* 0x00000012f4f67c12 */ /* 0x000fe6000f8e96a3 */
[----:B------:R-:W-:Y:S01]  /*2da0*/  FFMA.FTZ R166, R32, UR10, -R155 ;  /* 0x0000000a20a67c23 */ /* 0x000fe2000801089b */
[----:B------:R-:W-:Y:S01]  /*2db0*/  IMAD.WIDE.U32 R250, R250, -0x326172a9, RZ ;  /* 0xcd9e8d57fafa7825 */ /* 0x000fe200078e00ff */
[----:B------:R-:W-:Y:S01]  /*2dc0*/  LOP3.LUT R241, R248, UR19, R243, 0x96, !PT ;  /* 0x00000013f8f17c12 */ /* 0x000fe2000f8e96f3 */
[----:B------:R-:W3:Y:S02]  /*2dd0*/  MUFU.EX2 R238, R238 ;  /* 0x000000ee00ee7308 */ /* 0x000ee40000000800 */
[----:B------:R-:W-:Y:S01]  /*2de0*/  FFMA.FTZ R30, R30, UR10, -R157 ;  /* 0x0000000a1e1e7c23 */ /* 0x000fe2000801089d */
[----:B------:R-:W-:Y:S01]  /*2df0*/  IMAD.WIDE.U32 R246, R246, -0x326172a9, RZ ;  /* 0xcd9e8d57f6f67825 */ /* 0x000fe200078e00ff */
[----:B------:R-:W-:Y:S02]  /*2e00*/  LOP3.LUT R244, R10, UR17, R251, 0x96, !PT ;  /* 0x000000110af47c12 */ /* 0x000fe4000f8e96fb */
[----:B------:R-:W-:Y:S01]  /*2e10*/  PRMT R243, R250, 0x7770, RZ ;  /* 0x00007770faf37816 */ /* 0x000fe200000000ff */
[----:B------:R-:W-:Y:S01]  /*2e20*/  IMAD.WIDE.U32 R10, R241, -0x2daee0ad, RZ ;  /* 0xd2511f53f10a7825 */ /* 0x000fe200078e00ff */
[----:B------:R-:W-:Y:S02]  /*2e30*/  LOP3.LUT R247, R242, UR17, R247, 0x96, !PT ;  /* 0x00000011f2f77c12 */ /* 0x000fe4000f8e96f7 */
[----:B------:R-:W-:Y:S01]  /*2e40*/  MUFU.EX2 R166, R166 ;  /* 0x000000a600a67308 */ /* 0x000fe20000000800 */
[----:B------:R-:W-:Y:S01]  /*2e50*/  FFMA.FTZ R241, R17, UR10, -R155 ;  /* 0x0000000a11f17c23 */ /* 0x000fe2000801089b */
[--C-:B------:R-:W-:Y:S01]  /*2e60*/  FFMA.FTZ R242, R18, UR10, -R154.reuse ;  /* 0x0000000a12f27c23 */ /* 0x100fe2000801089a */
[----:B------:R-:W-:Y:S01]  /*2e70*/  LOP3.LUT R9, R162, UR16, R11, 0x96, !PT ;  /* 0x00000010a2097c12 */ /* 0x000fe2000f8e960b */
[----:B------:R-:W-:Y:S01]  /*2e80*/  IMAD.WIDE.U32 R14, R245, -0x2daee0ad, RZ ;  /* 0xd2511f53f50e7825 */ /* 0x000fe200078e00ff */
[C---:B------:R-:W-:Y:S02]  /*2e90*/  PRMT R163, R246.reuse, 0x7770, RZ ;  /* 0x00007770f6a37816 */ /* 0x040fe400000000ff */
[C---:B------:R-:W-:Y:S03]  /*2ea0*/  PRMT R162, R246.reuse, 0x7771, RZ ;  /* 0x00007771f6a27816 */ /* 0x040fe600000000ff */
[----:B------:R-:W3:Y:S01]  /*2eb0*/  MUFU.EX2 R241, R241 ;  /* 0x000000f100f17308 */ /* 0x000ee20000000800 */
[----:B------:R-:W-:Y:S01]  /*2ec0*/  PRMT R18, R246, 0x7772, RZ ;  /* 0x00007772f6127816 */ /* 0x000fe200000000ff */
[----:B------:R-:W-:Y:S01]  /*2ed0*/  FFMA.FTZ R34, R34, UR10, -R154 ;  /* 0x0000000a22227c23 */ /* 0x000fe2000801089a */
[----:B------:R-:W-:Y:S02]  /*2ee0*/  PRMT R17, R246, 0x7773, RZ ;  /* 0x00007773f6117816 */ /* 0x000fe400000000ff */
[C---:B------:R-:W-:Y:S02]  /*2ef0*/  PRMT R246, R244.reuse, 0x7632, R246 ;  /* 0x00007632f4f67816 */ /* 0x040fe400000000f6 */
[----:B------:R-:W-:Y:S03]  /*2f00*/  LOP3.LUT R245, R244, 0xff, RZ, 0xc0, !PT ;  /* 0x000000fff4f57812 */ /* 0x000fe600078ec0ff */
[----:B------:R-:W-:Y:S01]  /*2f10*/  MUFU.EX2 R242, R242 ;  /* 0x000000f200f27308 */ /* 0x000fe20000000800 */
[----:B------:R-:W-:Y:S02]  /*2f20*/  LOP3.LUT R246, R246, 0xff, RZ, 0xc0, !PT ;  /* 0x000000fff6f67812 */ /* 0x000fe400078ec0ff */
[----:B------:R-:W-:Y:S02]  /*2f30*/  ISETP.LE.U32.AND P0, PT, R245, UR4, PT ;  /* 0x00000004f5007c0c */ /* 0x000fe4000bf03070 */
[----:B------:R-:W-:Y:S02]  /*2f40*/  ISETP.LE.U32.AND P5, PT, R246, UR4, PT ;  /* 0x00000004f6007c0c */ /* 0x000fe4000bfa3070 */
[C---:B------:R-:W-:Y:S03]  /*2f50*/  LOP3.LUT R246, R247.reuse, 0xffff, RZ, 0xc0, !PT ;  /* 0x0000fffff7f67812 */ /* 0x040fe600078ec0ff */
[----:B------:R-:W-:Y:S01]  /*2f60*/  MUFU.EX2 R169, R30 ;  /* 0x0000001e00a97308 */ /* 0x000fe20000000800 */
[----:B------:R-:W-:Y:S02]  /*2f70*/  SHF.R.U32.HI R245, RZ, 0x18, R244 ;  /* 0x00000018fff57819 */ /* 0x000fe400000116f4 */
[----:B------:R-:W-:Y:S02]  /*2f80*/  SHF.R.U32.HI R21, RZ, 0x8, R246 ;  /* 0x00000008ff157819 */ /* 0x000fe400000116f6 */
[----:B------:R-:W-:Y:S02]  /*2f90*/  LOP3.LUT R246, R247, 0xff, RZ, 0xc0, !PT ;  /* 0x000000fff7f67812 */ /* 0x000fe400078ec0ff */
[----:B------:R-:W-:Y:S01]  /*2fa0*/  LOP3.LUT R21, R21, 0xffff, RZ, 0xc0, !PT ;  /* 0x0000ffff15157812 */ /* 0x000fe200078ec0ff */
[----:B-1----:R-:W-:Y:S01]  /*2fb0*/  @!P0 FADD.FTZ R228, -R228, -RZ ;  /* 0x800000ffe4e48221 */ /* 0x002fe20000010100 */
[----:B------:R-:W-:Y:S01]  /*2fc0*/  ISETP.LE.U32.AND P2, PT, R246, UR4, PT ;  /* 0x00000004f6007c0c */ /* 0x000fe2000bf43070 */
[----:B--2---:R-:W-:Y:S01]  /*2fd0*/  @!P5 FADD.FTZ R230, -R230, -RZ ;  /* 0x800000ffe6e6d221 */ /* 0x004fe20000010100 */
[----:B------:R-:W-:Y:S01]  /*2fe0*/  ISETP.LE.U32.AND P3, PT, R21, UR4, PT ;  /* 0x0000000415007c0c */ /* 0x000fe2000bf63070 */
[----:B------:R-:W-:Y:S01]  /*2ff0*/  MUFU.EX2 R246, R22 ;  /* 0x0000001600f67308 */ /* 0x000fe20000000800 */
[----:B------:R-:W-:Y:S01]  /*3000*/  ISETP.LE.U32.AND P6, PT, R243, UR4, PT ;  /* 0x00000004f3007c0c */ /* 0x000fe2000bfc3070 */
[--C-:B------:R-:W-:Y:S01]  /*3010*/  FFMA.FTZ R243, R19, UR10, -R154.reuse ;  /* 0x0000000a13f37c23 */ /* 0x100fe2000801089a */
[----:B------:R-:W-:Y:S01]  /*3020*/  LOP3.LUT R244, R244, 0xffff, RZ, 0xc0, !PT ;  /* 0x0000fffff4f47812 */ /* 0x000fe200078ec0ff */
[----:B------:R-:W-:Y:S01]  /*3030*/  FFMA.FTZ R19, R20, UR10, -R155 ;  /* 0x0000000a14137c23 */ /* 0x000fe2000801089b */
[----:B------:R-:W-:Y:S01]  /*3040*/  ISETP.LE.U32.AND P5, PT, R163, UR4, PT ;  /* 0x00000004a3007c0c */ /* 0x000fe2000bfa3070 */
[----:B------:R-:W-:Y:S01]  /*3050*/  FFMA.FTZ R154, R35, UR10, -R154 ;  /* 0x0000000a239a7c23 */ /* 0x000fe2000801089a */
[----:B------:R-:W-:Y:S03]  /*3060*/  ISETP.LE.U32.AND P1, PT, R245, UR4, PT ;  /* 0x00000004f5007c0c */ /* 0x000fe6000bf23070 */
[----:B------:R-:W-:Y:S01]  /*3070*/  MUFU.EX2 R243, R243 ;  /* 0x000000f300f37308 */ /* 0x000fe20000000800 */
[----:B------:R-:W-:Y:S01]  /*3080*/  SHF.R.U32.HI R245, RZ, 0x8, R244 ;  /* 0x00000008fff57819 */ /* 0x000fe200000116f4 */
[----:B------:R-:W-:Y:S01]  /*3090*/  @!P2 FADD.FTZ R232, -R232, -RZ ;  /* 0x800000ffe8e8a221 */ /* 0x000fe20000010100 */
[----:B------:R-:W-:Y:S01]  /*30a0*/  ISETP.GT.U32.AND P2, PT, R162, UR4, PT ;  /* 0x00000004a2007c0c */ /* 0x000fe2000bf44070 */
[----:B----4-:R-:W-:Y:S01]  /*30b0*/  @!P3 FADD.FTZ R233, -R233, -RZ ;  /* 0x800000ffe9e9b221 */ /* 0x010fe20000010100 */
[----:B------:R-:W-:Y:S02]  /*30c0*/  ISETP.GT.U32.AND P3, PT, R18, UR4, PT ;  /* 0x0000000412007c0c */ /* 0x000fe4000bf64070 */
[----:B------:R-:W-:Y:S03]  /*30d0*/  LOP3.LUT R245, R245, 0xffff, RZ, 0xc0, !PT ;  /* 0x0000fffff5f57812 */ /* 0x000fe600078ec0ff */
[----:B------:R1:W2:Y:S01]  /*30e0*/  MUFU.EX2 R244, R19 ;  /* 0x0000001300f47308 */ /* 0x0002a20000000800 */
[----:B------:R-:W-:Y:S01]  /*30f0*/  LOP3.LUT R251, R240, UR16, R15, 0x96, !PT ;  /* 0x00000010f0fb7c12 */ /* 0x000fe2000f8e960f */
[----:B------:R-:W-:Y:S01]  /*3100*/  @!P5 FADD.FTZ R236, -R236, -RZ ;  /* 0x800000ffececd221 */ /* 0x000fe20000010100 */
[----:B------:R-:W-:Y:S01]  /*3110*/  ISETP.GT.U32.AND P5, PT, R17, UR4, PT ;  /* 0x0000000411007c0c */ /* 0x000fe2000bfa4070 */
[----:B------:R-:W-:Y:S01]  /*3120*/  @!P1 FADD.FTZ R231, -R231, -RZ ;  /* 0x800000ffe7e79221 */ /* 0x000fe20000010100 */
[----:B------:R-:W-:Y:S01]  /*3130*/  ISETP.LE.U32.AND P4, PT, R245, UR4, PT ;  /* 0x00000004f5007c0c */ /* 0x000fe2000bf83070 */
[----:B------:R-:W-:Y:S01]  /*3140*/  FFMA.FTZ R240, R16, UR10, -R155 ;  /* 0x0000000a10f07c23 */ /* 0x000fe2000801089b */
[----:B------:R-:W-:Y:S01]  /*3150*/  PRMT R248, R250, 0x7771, RZ ;  /* 0x00007771faf87816 */ /* 0x000fe200000000ff */
[----:B------:R-:W-:Y:S01]  /*3160*/  @P2 FADD.FTZ R237, -R237, -RZ ;  /* 0x800000ffeded2221 */ /* 0x000fe20000010100 */
[----:B------:R-:W-:Y:S01]  /*3170*/  PRMT R252, R14, 0x7770, RZ ;  /* 0x000077700efc7816 */ /* 0x000fe200000000ff */
[----:B---3--:R-:W-:Y:S01]  /*3180*/  @P3 FADD.FTZ R238, -R238, -RZ ;  /* 0x800000ffeeee3221 */ /* 0x008fe20000010100 */
[----:B------:R-:W-:Y:S01]  /*3190*/  LOP3.LUT R17, R251, 0xff, RZ, 0xc0, !PT ;  /* 0x000000fffb117812 */ /* 0x000fe200078ec0ff */
[----:B------:R-:W-:Y:S01]  /*31a0*/  MUFU.EX2 R245, R165 ;  /* 0x000000a500f57308 */ /* 0x000fe20000000800 */
[----:B------:R-:W-:Y:S01]  /*31b0*/  SHF.R.U32.HI R21, RZ, 0x18, R247 ;  /* 0x00000018ff157819 */ /* 0x000fe200000116f7 */
[----:B------:R-:W-:Y:S01]  /*31c0*/  FFMA.FTZ R155, R33, UR10, -R155 ;  /* 0x0000000a219b7c23 */ /* 0x000fe2000801089b */
[----:B------:R-:W-:Y:S01]  /*31d0*/  ISETP.GT.U32.AND P1, PT, R248, UR4, PT ;  /* 0x00000004f8007c0c */ /* 0x000fe2000bf24070 */
[----:B------:R-:W-:Y:S01]  /*31e0*/  @P5 FADD.FTZ R239, -R239, -RZ ;  /* 0x800000ffefef5221 */ /* 0x000fe20000010100 */
[----:B-1----:R-:W-:Y:S01]  /*31f0*/  PRMT R19, R247, 0x7632, R19 ;  /* 0x00007632f7137816 */ /* 0x002fe20000000013 */
[----:B------:R-:W-:Y:S01]  /*3200*/  @!P4 FADD.FTZ R229, -R229, -RZ ;  /* 0x800000ffe5e5c221 */ /* 0x000fe20000010100 */
[----:B------:R-:W-:Y:S03]  /*3210*/  ISETP.LE.U32.AND P2, PT, R252, UR4, PT ;  /* 0x00000004fc007c0c */ /* 0x000fe6000bf43070 */
[----:B------:R-:W1:Y:S01]  /*3220*/  MUFU.EX2 R247, R23 ;  /* 0x0000001700f77308 */ /* 0x000e620000000800 */
[----:B------:R-:W-:Y:S02]  /*3230*/  ISETP.LE.U32.AND P3, PT, R17, UR4, PT ;  /* 0x0000000411007c0c */ /* 0x000fe4000bf63070 */
[----:B------:R-:W-:Y:S02]  /*3240*/  LOP3.LUT R252, R251, 0xffff, RZ, 0xc0, !PT ;  /* 0x0000fffffbfc7812 */ /* 0x000fe400078ec0ff */
[----:B------:R-:W-:Y:S02]  /*3250*/  SHF.R.U32.HI R17, RZ, 0x18, R251 ;  /* 0x00000018ff117819 */ /* 0x000fe400000116fb */
[----:B------:R-:W-:Y:S01]  /*3260*/  LOP3.LUT R19, R19, 0xff, RZ, 0xc0, !PT ;  /* 0x000000ff13137812 */ /* 0x000fe200078ec0ff */
[----:B------:R-:W-:Y:S01]  /*3270*/  @P1 FADD.FTZ R241, -R241, -RZ ;  /* 0x800000fff1f11221 */ /* 0x000fe20000010100 */
[----:B------:R-:W-:Y:S01]  /*3280*/  SHF.R.U32.HI R252, RZ, 0x8, R252 ;  /* 0x00000008fffc7819 */ /* 0x000fe200000116fc */
[----:B------:R-:W3:Y:S01]  /*3290*/  MUFU.EX2 R240, R240 ;  /* 0x000000f000f07308 */ /* 0x000ee20000000800 */
[----:B------:R-:W-:Y:S01]  /*32a0*/  ISETP.LE.U32.AND P5, PT, R17, UR4, PT ;  /* 0x0000000411007c0c */ /* 0x000fe2000bfa3070 */
[----:B------:R-:W-:Y:S01]  /*32b0*/  @!P2 FADD.FTZ R166, -R166, -RZ ;  /* 0x800000ffa6a6a221 */ /* 0x000fe20000010100 */
[----:B------:R-:W-:Y:S01]  /*32c0*/  ISETP.LE.U32.AND P0, PT, R19, UR4, PT ;  /* 0x0000000413007c0c */ /* 0x000fe2000bf03070 */
[--C-:B------:R-:W-:Y:S01]  /*32d0*/  FFMA.FTZ R19, R24, UR10, -R158.reuse ;  /* 0x0000000a18137c23 */ /* 0x100fe2000801089e */
[----:B------:R-:W-:Y:S01]  /*32e0*/  ISETP.LE.U32.AND P4, PT, R21, UR4, PT ;  /* 0x0000000415007c0c */ /* 0x000fe2000bf83070 */
[--C-:B------:R-:W-:Y:S01]  /*32f0*/  FFMA.FTZ R21, R28, UR10, -R158.reuse ;  /* 0x0000000a1c157c23 */ /* 0x100fe2000801089e */
[----:B------:R-:W-:Y:S01]  /*3300*/  LOP3.LUT R17, R252, 0xffff, RZ, 0xc0, !PT ;  /* 0x0000fffffc117812 */ /* 0x000fe200078ec0ff */
[----:B------:R-:W-:Y:S01]  /*3310*/  FFMA.FTZ R158, R29, UR10, -R158 ;  /* 0x0000000a1d9e7c23 */ /* 0x000fe2000801089e */
[----:B------:R-:W-:Y:S01]  /*3320*/  PRMT R161, R14, 0x7771, RZ ;  /* 0x000077710ea17816 */ /* 0x000fe200000000ff */
[----:B------:R4:W-:Y:S01]  /*3330*/  MUFU.EX2 R248, R19 ;  /* 0x0000001300f87308 */ /* 0x0009e20000000800 */
[----:B------:R-:W-:Y:S01]  /*3340*/  ISETP.LE.U32.AND P1, PT, R17, UR4, PT ;  /* 0x0000000411007c0c */ /* 0x000fe2000bf23070 */
[----:B--2---:R-:W-:Y:S01]  /*3350*/  @!P3 FADD.FTZ R244, -R244, -RZ ;  /* 0x800000fff4f4b221 */ /* 0x004fe20000010100 */
[C---:B------:R-:W-:Y:S01]  /*3360*/  PRMT R159, R14.reuse, 0x7772, RZ ;  /* 0x000077720e9f7816 */ /* 0x040fe200000000ff */
[----:B-1----:R-:W-:Y:S01]  /*3370*/  @!P5 FADD.FTZ R247, -R247, -RZ ;  /* 0x800000fff7f7d221 */ /* 0x002fe20000010100 */
[----:B------:R-:W-:Y:S01]  /*3380*/  PRMT R14, R14, 0x7773, RZ ;  /* 0x000077730e0e7816 */ /* 0x000fe200000000ff */
[----:B------:R-:W-:Y:S01]  /*3390*/  @!P0 FADD.FTZ R234, -R234, -RZ ;  /* 0x800000ffeaea8221 */ /* 0x000fe20000010100 */
[C---:B------:R-:W-:Y:S01]  /*33a0*/  PRMT R249, R250.reuse, 0x7772, RZ ;  /* 0x00007772faf97816 */ /* 0x040fe200000000ff */
[----:B------:R-:W-:Y:S01]  /*33b0*/  @!P4 FADD.FTZ R235, -R235, -RZ ;  /* 0x800000ffebebc221 */ /* 0x000fe20000010100 */
[----:B------:R-:W-:Y:S01]  /*33c0*/  PRMT R250, R250, 0x7773, RZ ;  /* 0x00007773fafa7816 */ /* 0x000fe200000000ff */
[----:B------:R-:W-:Y:S01]  /*33d0*/  MUFU.EX2 R165, R158 ;  /* 0x0000009e00a57308 */ /* 0x000fe20000000800 */
[----:B------:R-:W-:Y:S01]  /*33e0*/  PRMT R13, R10, 0x7770, RZ ;  /* 0x000077700a0d7816 */ /* 0x000fe200000000ff */
[----:B---3--:R-:W-:Y:S01]  /*33f0*/  @!P6 FADD.FTZ R240, -R240, -RZ ;  /* 0x800000fff0f0e221 */ /* 0x008fe20000010100 */
[C---:B------:R-:W-:Y:S01]  /*3400*/  PRMT R15, R10.reuse, 0x7771, RZ ;  /* 0x000077710a0f7816 */ /* 0x040fe200000000ff */
[----:B------:R-:W-:Y:S01]  /*3410*/  @!P1 FADD.FTZ R245, -R245, -RZ ;  /* 0x800000fff5f59221 */ /* 0x000fe20000010100 */
[C---:B------:R-:W-:Y:S02]  /*3420*/  PRMT R11, R10.reuse, 0x7772, RZ ;  /* 0x000077720a0b7816 */ /* 0x040fe400000000ff */
[----:B------:R-:W-:Y:S03]  /*3430*/  PRMT R10, R10, 0x7773, RZ ;  /* 0x000077730a0a7816 */ /* 0x000fe600000000ff */
[----:B------:R-:W1:Y:S01]  /*3440*/  MUFU.EX2 R167, R155 ;  /* 0x0000009b00a77308 */ /* 0x000e620000000800 */
[----:B------:R-:W-:Y:S02]  /*3450*/  ISETP.GT.U32.AND P5, PT, R14, UR4, PT ;  /* 0x000000040e007c0c */ /* 0x000fe4000bfa4070 */
[----:B------:R-:W-:Y:S02]  /*3460*/  F2FP.RELU.F16.F32.PACK_AB R14, R229, R228 ;  /* 0x000000e4e50e723e */ /* 0x000fe400000008ff */
[----:B------:R-:W-:Y:S02]  /*3470*/  ISETP.GT.U32.AND P0, PT, R249, UR4, PT ;  /* 0x00000004f9007c0c */ /* 0x000fe4000bf04070 */
[----:B------:R-:W-:Y:S01]  /*3480*/  ISETP.GT.U32.AND P4, PT, R250, UR4, PT ;  /* 0x00000004fa007c0c */ /* 0x000fe2000bf84070 */
[----:B------:R2:W-:Y:S01]  /*3490*/  STS [R191], R14 ;  /* 0x0000000ebf007388 */ /* 0x0005e20000000800 */
[----:B------:R-:W-:Y:S01]  /*34a0*/  ISETP.GT.U32.AND P2, PT, R10, UR4, PT ;  /* 0x000000040a007c0c */ /* 0x000fe2000bf44070 */
[--C-:B------:R-:W-:Y:S01]  /*34b0*/  FFMA.FTZ R250, R26, UR10, -R157.reuse ;  /* 0x0000000a1afa7c23 */ /* 0x100fe2000801089d */
[----:B------:R-:W-:Y:S01]  /*34c0*/  F2FP.RELU.F16.F32.PACK_AB R10, R231, R230 ;  /* 0x000000e6e70a723e */ /* 0x000fe200000008ff */
[----:B------:R-:W-:Y:S01]  /*34d0*/  MUFU.EX2 R249, R25 ;  /* 0x0000001900f97308 */ /* 0x000fe20000000800 */
[----:B------:R-:W-:Y:S01]  /*34e0*/  PRMT R18, R251, 0x7632, R18 ;  /* 0x00007632fb127816 */ /* 0x000fe20000000012 */
[----:B------:R-:W-:Y:S01]  /*34f0*/  FFMA.FTZ R157, R31, UR10, -R157 ;  /* 0x0000000a1f9d7c23 */ /* 0x000fe2000801089d */
[----:B------:R-:W-:Y:S01]  /*3500*/  ISETP.GT.U32.AND P1, PT, R161, UR4, PT ;  /* 0x00000004a1007c0c */ /* 0x000fe2000bf24070 */
[----:B------:R3:W-:Y:S01]  /*3510*/  STS [R191+0x400], R10 ;  /* 0x0004000abf007388 */ /* 0x0007e20000000800 */
[----:B------:R-:W-:Y:S01]  /*3520*/  LOP3.LUT R18, R18, 0xff, RZ, 0xc0, !PT ;  /* 0x000000ff12127812 */ /* 0x000fe200078ec0ff */
[----:B------:R-:W-:Y:S01]  /*3530*/  @P0 FADD.FTZ R242, -R242, -RZ ;  /* 0x800000fff2f20221 */ /* 0x000fe20000010100 */
[----:B----4-:R-:W-:Y:S01]  /*3540*/  LOP3.LUT R19, R9, 0xff, RZ, 0xc0, !PT ;  /* 0x000000ff09137812 */ /* 0x010fe200078ec0ff */
[----:B------:R-:W-:Y:S01]  /*3550*/  @P4 FADD.FTZ R243, -R243, -RZ ;  /* 0x800000fff3f34221 */ /* 0x000fe20000010100 */
[----:B------:R-:W-:Y:S01]  /*3560*/  ISETP.LE.U32.AND P6, PT, R18, UR4, PT ;  /* 0x0000000412007c0c */ /* 0x000fe2000bfc3070 */
[----:B------:R-:W-:Y:S01]  /*3570*/  MUFU.EX2 R250, R250 ;  /* 0x000000fa00fa7308 */ /* 0x000fe20000000800 */
[C---:B------:R-:W-:Y:S02]  /*3580*/  LOP3.LUT R17, R9.reuse, 0xffff, RZ, 0xc0, !PT ;  /* 0x0000ffff09117812 */ /* 0x040fe400078ec0ff */
[----:B------:R-:W-:Y:S02]  /*3590*/  PRMT R18, R9, 0x7632, R18 ;  /* 0x0000763209127816 */ /* 0x000fe40000000012 */
[----:B------:R-:W-:Y:S01]  /*35a0*/  SHF.R.U32.HI R9, RZ, 0x18, R9 ;  /* 0x00000018ff097819 */ /* 0x000fe20000011609 */
[----:B-1----:R-:W-:Y:S01]  /*35b0*/  @P1 FADD.FTZ R167, -R167, -RZ ;  /* 0x800000ffa7a71221 */ /* 0x002fe20000010100 */
[----:B------:R-:W-:Y:S03]  /*35c0*/  F2FP.RELU.F16.F32.PACK_AB R158, R241, R240 ;  /* 0x000000f0f19e723e */ /* 0x000fe600000008ff */
[----:B------:R-:W1:Y:S01]  /*35d0*/  MUFU.EX2 R171, R154 ;  /* 0x0000009a00ab7308 */ /* 0x000e620000000800 */
[----:B------:R-:W-:Y:S02]  /*35e0*/  F2FP.RELU.F16.F32.PACK_AB R30, R243, R242 ;  /* 0x000000f2f31e723e */ /* 0x000fe400000008ff */
[----:B------:R-:W-:Y:S01]  /*35f0*/  LOP3.LUT R18, R18, 0xff, RZ, 0xc0, !PT ;  /* 0x000000ff12127812 */ /* 0x000fe200078ec0ff */
[----:B------:R-:W-:Y:S01]  /*3600*/  STS [R203], R158 ;  /* 0x0000009ecb007388 */ /* 0x000fe20000000800 */
[----:B------:R-:W-:Y:S01]  /*3610*/  ISETP.LE.U32.AND P1, PT, R9, UR4, PT ;  /* 0x0000000409007c0c */ /* 0x000fe2000bf23070 */
[----:B------:R-:W-:Y:S01]  /*3620*/  @!P6 FADD.FTZ R246, -R246, -RZ ;  /* 0x800000fff6f6e221 */ /* 0x000fe20000010100 */
[----:B------:R-:W-:Y:S01]  /*3630*/  F2FP.RELU.F16.F32.PACK_AB R9, R233, R232 ;  /* 0x000000e8e909723e */ /* 0x000fe200000008ff */
[----:B------:R-:W-:Y:S01]  /*3640*/  STS [R203+0x400], R30 ;  /* 0x0004001ecb007388 */ /* 0x000fe20000000800 */
[----:B------:R-:W-:Y:S01]  /*3650*/  F2FP.RELU.F16.F32.PACK_AB R162, R235, R234 ;  /* 0x000000eaeba2723e */ /* 0x000fe200000008ff */
[----:B------:R-:W-:Y:S01]  /*3660*/  MUFU.EX2 R170, R34 ;  /* 0x0000002200aa7308 */ /* 0x000fe20000000800 */
[----:B------:R-:W-:Y:S01]  /*3670*/  SHF.R.U32.HI R17, RZ, 0x8, R17 ;  /* 0x00000008ff117819 */ /* 0x000fe20000011611 */
[----:B------:R-:W-:Y:S01]  /*3680*/  STS [R191+0x1000], R9 ;  /* 0x00100009bf007388 */ /* 0x000fe20000000800 */
[----:B------:R-:W-:Y:S02]  /*3690*/  ISETP.LE.U32.AND P3, PT, R18, UR4, PT ;  /* 0x0000000412007c0c */ /* 0x000fe4000bf63070 */
[----:B------:R-:W-:Y:S01]  /*36a0*/  F2FP.RELU.F16.F32.PACK_AB R26, R237, R236 ;  /* 0x000000eced1a723e */ /* 0x000fe200000008ff */
[----:B------:R-:W-:Y:S01]  /*36b0*/  STS [R191+0x1400], R162 ;  /* 0x001400a2bf007388 */ /* 0x000fe20000000800 */
[----:B------:R-:W-:Y:S03]  /*36c0*/  F2FP.RELU.F16.F32.PACK_AB R18, R239, R238 ;  /* 0x000000eeef12723e */ /* 0x000fe600000008ff */
[----:B------:R-:W4:Y:S01]  /*36d0*/  MUFU.EX2 R251, R27 ;  /* 0x0000001b00fb7308 */ /* 0x000f220000000800 */
[----:B------:R-:W-:Y:S01]  /*36e0*/  LOP3.LUT R17, R17, 0xffff, RZ, 0xc0, !PT ;  /* 0x0000ffff11117812 */ /* 0x000fe200078ec0ff */
[----:B------:R4:W-:Y:S01]  /*36f0*/  STS [R203+0x1000], R26 ;  /* 0x0010001acb007388 */ /* 0x0009e20000000800 */
[----:B------:R-:W-:Y:S01]  /*3700*/  F2FP.RELU.F16.F32.PACK_AB R22, R245, R244 ;  /* 0x000000f4f516723e */ /* 0x000fe200000008ff */
[----:B-1----:R-:W-:Y:S01]  /*3710*/  @P5 FADD.FTZ R171, -R171, -RZ ;  /* 0x800000ffabab5221 */ /* 0x002fe20000010100 */
[----:B--2---:R-:W-:Y:S01]  /*3720*/  F2FP.RELU.F16.F32.PACK_AB R14, R247, R246 ;  /* 0x000000f6f70e723e */ /* 0x004fe200000008ff */
[----:B------:R1:W-:Y:S01]  /*3730*/  STS [R203+0x1400], R18 ;  /* 0x00140012cb007388 */ /* 0x0003e20000000800 */
[----:B------:R-:W-:Y:S03]  /*3740*/  ISETP.LE.U32.AND P0, PT, R19, UR4, PT ;  /* 0x0000000413007c0c */ /* 0x000fe6000bf03070 */
[----:B------:R-:W2:Y:S01]  /*3750*/  MUFU.EX2 R174, R157 ;  /* 0x0000009d00ae7308 */ /* 0x000ea20000000800 */
[----:B------:R-:W-:Y:S01]  /*3760*/  ISETP.LE.U32.AND P4, PT, R17, UR4, PT ;  /* 0x0000000411007c0c */ /* 0x000fe2000bf83070 */
[----:B------:R1:W-:Y:S01]  /*3770*/  STS [R193], R22 ;  /* 0x00000016c1007388 */ /* 0x0003e20000000800 */
[----:B---3--:R-:W-:Y:S01]  /*3780*/  F2FP.RELU.F16.F32.PACK_AB R10, R167, R166 ;  /* 0x000000a6a70a723e */ /* 0x008fe200000008ff */
[----:B------:R-:W-:Y:S01]  /*3790*/  @!P3 FADD.FTZ R250, -R250, -RZ ;  /* 0x800000fffafab221 */ /* 0x000fe20000010100 */
[----:B------:R-:W-:Y:S01]  /*37a0*/  ISETP.GT.U32.AND P6, PT, R159, UR4, PT ;  /* 0x000000049f007c0c */ /* 0x000fe2000bfc4070 */
[----:B------:R3:W-:Y:S01]  /*37b0*/  STS [R193+0x400], R14 ;  /* 0x0004000ec1007388 */ /* 0x0007e20000000800 */
[----:B------:R-:W-:Y:S03]  /*37c0*/  ISETP.GT.U32.AND P3, PT, R11, UR4, PT ;  /* 0x000000040b007c0c */ /* 0x000fe6000bf64070 */
[----:B------:R-:W1:Y:S01]  /*37d0*/  MUFU.EX2 R252, R21 ;  /* 0x0000001500fc7308 */ /* 0x000e620000000800 */
[----:B----4-:R-:W-:Y:S01]  /*37e0*/  @!P1 FADD.FTZ R251, -R251, -RZ ;  /* 0x800000fffbfb9221 */ /* 0x010fe20000010100 */
[----:B------:R4:W-:Y:S01]  /*37f0*/  STS [R173], R10 ;  /* 0x0000000aad007388 */ /* 0x0009e20000000800 */
[----:B------:R-:W-:Y:S01]  /*3800*/  FSETP.GE.FTZ.AND P5, PT, R229, RZ, PT ;  /* 0x000000ffe500720b */ /* 0x000fe20003fb6000 */
[----:B------:R-:W-:Y:S01]  /*3810*/  @!P0 FADD.FTZ R248, -R248, -RZ ;  /* 0x800000fff8f88221 */ /* 0x000fe20000010100 */
[----:B------:R-:W-:Y:S01]  /*3820*/  ISETP.LE.U32.AND P0, PT, R13, UR4, PT ;  /* 0x000000040d007c0c */ /* 0x000fe2000bf03070 */
[----:B------:R-:W-:Y:S01]  /*3830*/  @!P4 FADD.FTZ R249, -R249, -RZ ;  /* 0x800000fff9f9c221 */ /* 0x000fe20000010100 */
[----:B------:R-:W-:Y:S01]  /*3840*/  ISETP.GT.U32.AND P4, PT, R15, UR4, PT ;  /* 0x000000040f007c0c */ /* 0x000fe2000bf84070 */
[----:B--2---:R-:W-:Y:S01]  /*3850*/  @P2 FADD.FTZ R174, -R174, -RZ ;  /* 0x800000ffaeae2221 */ /* 0x004fe20000010100 */
[----:B------:R-:W-:Y:S02]  /*3860*/  @P6 FADD.FTZ R170, -R170, -RZ ;  /* 0x800000ffaaaa6221 */ /* 0x000fe40000010100 */
[----:B------:R-:W-:Y:S01]  /*3870*/  F2FP.RELU.F16.F32.PACK_AB R26, R249, R248 ;  /* 0x000000f8f91a723e */ /* 0x000fe200000008ff */
[----:B------:R-:W-:Y:S01]  /*3880*/  @P3 FADD.FTZ R169, -R169, -RZ ;  /* 0x800000ffa9a93221 */ /* 0x000fe20000010100 */
[----:B------:R-:W-:Y:S02]  /*3890*/  FSETP.GE.FTZ.AND P1, PT, R245, RZ, PT ;  /* 0x000000fff500720b */ /* 0x000fe40003f36000 */
[----:B-1----:R-:W-:Y:S02]  /*38a0*/  F2FP.RELU.F16.F32.PACK_AB R18, R171, R170 ;  /* 0x000000aaab12723e */ /* 0x002fe400000008ff */
[----:B------:R-:W-:Y:S01]  /*38b0*/  FSETP.GE.FTZ.AND P3, PT, R241, RZ, PT ;  /* 0x000000fff100720b */ /* 0x000fe20003f76000 */
[----:B------:R-:W-:Y:S01]  /*38c0*/  @!P0 FADD.FTZ R252, -R252, -RZ ;  /* 0x800000fffcfc8221 */ /* 0x000fe20000010100 */
[----:B------:R-:W-:Y:S01]  /*38d0*/  F2FP.RELU.F16.F32.PACK_AB R22, R251, R250 ;  /* 0x000000fafb16723e */ /* 0x000fe200000008ff */
[----:B------:R-:W-:Y:S01]  /*38e0*/  @P4 FADD.FTZ R165, -R165, -RZ ;  /* 0x800000ffa5a54221 */ /* 0x000fe20000010100 */
[----:B------:R-:W-:Y:S01]  /*38f0*/  STS [R173+0x400], R18 ;  /* 0x00040012ad007388 */ /* 0x000fe20000000800 */
[----:B------:R-:W-:Y:S02]  /*3900*/  FSETP.GE.FTZ.AND P0, PT, R228, RZ, PT ;  /* 0x000000ffe400720b */ /* 0x000fe40003f16000 */
[----:B------:R-:W-:Y:S01]  /*3910*/  FSETP.GE.FTZ.AND P4, PT, R240, RZ, PT ;  /* 0x000000fff000720b */ /* 0x000fe20003f96000 */
[----:B------:R-:W-:Y:S01]  /*3920*/  STS [R193+0x1000], R26 ;  /* 0x0010001ac1007388 */ /* 0x000fe20000000800 */
[----:B---3--:R-:W-:Y:S02]  /*3930*/  F2FP.RELU.F16.F32.PACK_AB R14, R165, R252 ;  /* 0x000000fca50e723e */ /* 0x008fe400000008ff */
[----:B----4-:R-:W-:Y:S01]  /*3940*/  F2FP.RELU.F16.F32.PACK_AB R10, R174, R169 ;  /* 0x000000a9ae0a723e */ /* 0x010fe200000008ff */
[----:B------:R-:W-:Y:S01]  /*3950*/  STS [R193+0x1400], R22 ;  /* 0x00140016c1007388 */ /* 0x000fe20000000800 */
[----:B------:R-:W-:Y:S03]  /*3960*/  FSETP.GE.FTZ.AND P2, PT, R244, RZ, PT ;  /* 0x000000fff400720b */ /* 0x000fe60003f56000 */
        /* <DEDUP_REMOVED lines=12> */
[-C--:B------:R-:W-:Y:S08]  /*3a30*/  HMMA.16816.F32 R12, R140, R138.reuse, RZ ;  /* 0x0000008a8c0c723c */ /* 0x080ff000000018ff */
[C---:B------:R-:W-:Y:S01]  /*3a40*/  HMMA.16816.F32 R16, R132.reuse, R138, RZ ;  /* 0x0000008a8410723c */ /* 0x040fe200000018ff */
[----:B------:R-:W-:Y:S07]  /*3a50*/  LDSM.16.M88.4 R136, [R181+0x8000] ;  /* 0x00800000b588783b */ /* 0x000fee0000000200 */
[-C--:B---3--:R-:W-:Y:S08]  /*3a60*/  HMMA.16816.F32 R20, R132, R144.reuse, RZ ;  /* 0x000000908414723c */ /* 0x088ff000000018ff */
[C---:B------:R-:W-:Y:S08]  /*3a70*/  HMMA.16816.F32 R24, R140.reuse, R144, RZ ;  /* 0x000000908c18723c */ /* 0x040ff000000018ff */
[-C--:B------:R-:W-:Y:S01]  /*3a80*/  HMMA.16816.F32 R28, R140, R146.reuse, RZ ;  /* 0x000000928c1c723c */ /* 0x080fe200000018ff */
[----:B------:R-:W-:Y:S07]  /*3a90*/  LDSM.16.M88.4 R140, [R185+0x7800] ;  /* 0x00780000b98c783b */ /* 0x000fee0000000200 */
[----:B------:R-:W-:Y:S01]  /*3aa0*/  HMMA.16816.F32 R32, R132, R146, RZ ;  /* 0x000000928420723c */ /* 0x000fe200000018ff */
[----:B------:R-:W3:Y:S07]  /*3ab0*/  LDSM.16.M88.4 R132, [R185+0x7000] ;  /* 0x00700000b984783b */ /* 0x000eee0000000200 */
[-C--:B----4-:R-:W-:Y:S01]  /*3ac0*/  HMMA.16816.F32 R4, R148, R152.reuse, R4 ;  /* 0x000000989404723c */ /* 0x090fe20000001804 */
[----:B------:R-:W4:Y:S07]  /*3ad0*/  LDSM.16.M88.4 R144, [R181+0x8400] ;  /* 0x00840000b590783b */ /* 0x000f2e0000000200 */
        /* <DEDUP_REMOVED lines=10> */
[-C--:B---3--:R-:W-:Y:S01]  /*3b80*/  HMMA.16816.F32 R4, R132, R136.reuse, R4 ;  /* 0x000000888404723c */ /* 0x088fe20000001804 */
[----:B------:R-:W2:Y:S07]  /*3b90*/  LDSM.16.M88.4 R160, [R184+0x8400] ;  /* 0x00840000b8a0783b */ /* 0x000eae0000000200 */
[C---:B------:R-:W-:Y:S08]  /*3ba0*/  HMMA.16816.F32 R8, R140.reuse, R136, R8 ;  /* 0x000000888c08723c */ /* 0x040ff00000001808 */
        /* <DEDUP_REMOVED lines=8> */
[----:B------:R-:W3:Y:S07]  /*3c30*/  LDSM.16.M88.4 R132, [R185+0x8000] ;  /* 0x00800000b984783b */ /* 0x000eee0000000200 */
        /* <DEDUP_REMOVED lines=9> */
[----:B------:R-:W2:Y:S07]  /*3cd0*/  LDSM.16.M88.4 R156, [R184+0xa000] ;  /* 0x00a00000b89c783b */ /* 0x000eae0000000200 */
[----:B------:R-:W-:Y:S01]  /*3ce0*/  HMMA.16816.F32 R32, R148, R162, R32 ;  /* 0x000000a29420723c */ /* 0x000fe20000001820 */
[----:B------:R-:W4:Y:S07]  /*3cf0*/  LDSM.16.M88.4 R148, [R3+0x8800] ;  /* 0x008800000394783b */ /* 0x000f2e0000000200 */
[-C--:B---3--:R-:W-:Y:S01]  /*3d00*/  HMMA.16816.F32 R4, R132, R136.reuse, R4 ;  /* 0x000000888404723c */ /* 0x088fe20000001804 */
[----:B------:R-:W3:Y:S07]  /*3d10*/  LDSM.16.M88.4 R160, [R184+0xa400] ;  /* 0x00a40000b8a0783b */ /* 0x000eee0000000200 */
[C---:B------:R-:W-:Y:S08]  /*3d20*/  HMMA.16816.F32 R8, R140.reuse, R136, R8 ;  /* 0x000000888c08723c */ /* 0x040ff00000001808 */
[-C--:B------:R-:W-:Y:S08]  /*3d30*/  HMMA.16816.F32 R12, R140, R138.reuse, R12 ;  /* 0x0000008a8c0c723c */ /* 0x080ff0000000180c */
[C---:B------:R-:W-:Y:S08]  /*3d40*/  HMMA.16816.F32 R16, R132.reuse, R138, R16 ;  /* 0x0000008a8410723c */ /* 0x040ff00000001810 */
[-C--:B-1----:R-:W-:Y:S08]  /*3d50*/  HMMA.16816.F32 R20, R132, R144.reuse, R20 ;  /* 0x000000908414723c */ /* 0x082ff00000001814 */
[C---:B------:R-:W-:Y:S08]  /*3d60*/  HMMA.16816.F32 R24, R140.reuse, R144, R24 ;  /* 0x000000908c18723c */ /* 0x040ff00000001818 */
[-C--:B------:R-:W-:Y:S08]  /*3d70*/  HMMA.16816.F32 R28, R140, R146.reuse, R28 ;  /* 0x000000928c1c723c */ /* 0x080ff0000000181c */
[----:B------:R-:W-:Y:S08]  /*3d80*/  HMMA.16816.F32 R32, R132, R146, R32 ;  /* 0x000000928420723c */ /* 0x000ff00000001820 */
[-C--:B--2---:R-:W-:Y:S08]  /*3d90*/  HMMA.16816.F32 R4, R152, R156.reuse, R4 ;  /* 0x0000009c9804723c */ /* 0x084ff00000001804 */
[C---:B----4-:R-:W-:Y:S08]  /*3da0*/  HMMA.16816.F32 R8, R148.reuse, R156, R8 ;  /* 0x0000009c9408723c */ /* 0x050ff00000001808 */
[-C--:B------:R-:W-:Y:S08]  /*3db0*/  HMMA.16816.F32 R12, R148, R158.reuse, R12 ;  /* 0x0000009e940c723c */ /* 0x080ff0000000180c */
[C---:B------:R-:W-:Y:S04]  /*3dc0*/  HMMA.16816.F32 R16, R152.reuse, R158, R16 ;  /* 0x0000009e9810723c */ /* 0x040fe80000001810 */
[----:B------:R-:W-:Y:S04]  /*3dd0*/  FADD.FTZ R158, -R227, R4 ;  /* 0x00000004e39e7221 */ /* 0x000fe80000010100 */
[-C--:B---3--:R-:W-:Y:S03]  /*3de0*/  HMMA.16816.F32 R20, R152, R160.reuse, R20 ;  /* 0x000000a09814723c */ /* 0x088fe60000001814 */
[----:B------:R-:W-:Y:S02]  /*3df0*/  FSEL R157, R158, R227, P0 ;  /* 0x000000e39e9d7208 */ /* 0x000fe40000000000 */
[----:B------:R-:W-:Y:S03]  /*3e00*/  FSETP.GE.FTZ.AND P0, PT, R167, RZ, PT ;  /* 0x000000ffa700720b */ /* 0x000fe60003f16000 */
[C---:B------:R-:W-:Y:S04]  /*3e10*/  HMMA.16816.F32 R24, R148.reuse, R160, R24 ;  /* 0x000000a09418723c */ /* 0x040fe80000001818 */
[C---:B------:R-:W-:Y:S01]  /*3e20*/  FADD.FTZ R158, -R227.reuse, R16 ;  /* 0x00000010e39e7221 */ /* 0x040fe20000010100 */
[----:B------:R-:W-:Y:S03]  /*3e30*/  FMUL.FTZ R228, R228, R157 ;  /* 0x0000009de4e47220 */ /* 0x000fe60000410000 */
[-C--:B------:R-:W-:Y:S03]  /*3e40*/  HMMA.16816.F32 R28, R148, R162.reuse, R28 ;  /* 0x000000a2941c723c */ /* 0x080fe6000000181c */
[C---:B------:R-:W-:Y:S05]  /*3e50*/  FADD.FTZ R21, -R227.reuse, R21 ;  /* 0x00000015e3157221 */ /* 0x040fea0000010100 */
[----:B------:R-:W-:Y:S04]  /*3e60*/  HMMA.16816.F32 R32, R152, R162, R32 ;  /* 0x000000a29820723c */ /* 0x000fe80000001820 */
[-C--:B------:R-:W-:Y:S01]  /*3e70*/  FSEL R155, R158, R227.reuse, P4 ;  /* 0x000000e39e9b7208 */ /* 0x080fe20002000000 */
[----:B------:R-:W-:Y:S01]  /*3e80*/  FADD.FTZ R154, -R227, R5 ;  /* 0x00000005e39a7221 */ /* 0x000fe20000010100 */
[-C--:B------:R-:W-:Y:S01]  /*3e90*/  FSEL R158, R21, R227.reuse, P1 ;  /* 0x000000e3159e7208 */ /* 0x080fe20000800000 */
[C---:B------:R-:W-:Y:S01]  /*3ea0*/  FADD.FTZ R162, -R227.reuse, R17 ;  /* 0x00000011e3a27221 */ /* 0x040fe20000010100 */
[----:B------:R-:W-:Y:S01]  /*3eb0*/  FSETP.GE.FTZ.AND P1, PT, R166, RZ, PT ;  /* 0x000000ffa600720b */ /* 0x000fe20003f36000 */
[----:B------:R-:W-:Y:S01]  /*3ec0*/  FADD.FTZ R17, -R227, R20 ;  /* 0x00000014e3117221 */ /* 0x000fe20000010100 */
[----:B------:R-:W-:Y:S01]  /*3ed0*/  FSEL R154, R154, R227, P5 ;  /* 0x000000e39a9a7208 */ /* 0x000fe20002800000 */
[----:B------:R-:W-:Y:S01]  /*3ee0*/  FMUL.FTZ R240, R240, R155 ;  /* 0x0000009bf0f07220 */ /* 0x000fe20000410000 */
[-C--:B------:R-:W-:Y:S01]  /*3ef0*/  FSEL R162, R162, R227.reuse, P3 ;  /* 0x000000e3a2a27208 */ /* 0x080fe20001800000 */
[----:B------:R-:W-:Y:S01]  /*3f00*/  FMUL.FTZ R245, R245, R158 ;  /* 0x0000009ef5f57220 */ /* 0x000fe20000410000 */
[----:B------:R-:W-:Y:S01]  /*3f10*/  FSEL R17, R17, R227, P2 ;  /* 0x000000e311117208 */ /* 0x000fe20001000000 */
[----:B------:R-:W-:Y:S01]  /*3f20*/  FMUL.FTZ R229, R229, R154 ;  /* 0x0000009ae5e57220 */ /* 0x000fe20000410000 */
[----:B------:R-:W-:Y:S01]  /*3f30*/  FSETP.GE.FTZ.AND P2, PT, R230, RZ, PT ;  /* 0x000000ffe600720b */ /* 0x000fe20003f56000 */
[----:B------:R-:W-:Y:S02]  /*3f40*/  FMUL.FTZ R241, R241, R162 ;  /* 0x000000a2f1f17220 */ /* 0x000fe40000410000 */
[----:B------:R-:W-:Y:S01]  /*3f50*/  FADD.FTZ R154, -R227, R32 ;  /* 0x00000020e39a7221 */ /* 0x000fe20000010100 */
[----:B------:R-:W-:Y:S01]  /*3f60*/  F2FP.F16.F32.PACK_AB R228, R229, R228 ;  /* 0x000000e4e5e4723e */ /* 0x000fe200000000ff */
[----:B------:R-:W-:Y:S01]  /*3f70*/  FMUL.FTZ R244, R244, R17 ;  /* 0x00000011f4f47220 */ /* 0x000fe20000410000 */
[----:B------:R-:W-:Y:S01]  /*3f80*/  F2FP.F16.F32.PACK_AB R240, R241, R240 ;  /* 0x000000f0f1f0723e */ /* 0x000fe200000000ff */
[----:B------:R-:W-:Y:S01]  /*3f90*/  FADD.FTZ R241, -R226, R6 ;  /* 0x00000006e2f17221 */ /* 0x000fe20000010100 */
[----:B------:R-:W-:Y:S01]  /*3fa0*/  FSEL R229, R154, R227, P1 ;  /* 0x000000e39ae57208 */ /* 0x000fe20000800000 */
[----:B------:R-:W-:Y:S01]  /*3fb0*/  @P0 FADD.FTZ R227, -R227, R33 ;  /* 0x00000021e3e30221 */ /* 0x000fe20000010100 */
[----:B------:R-:W-:Y:S02]  /*3fc0*/  ISETP.LT.AND P0, PT, R199, UR36, PT ;  /* 0x00000024c7007c0c */ /* 0x000fe4000bf01270 */
[----:B------:R-:W-:Y:S01]  /*3fd0*/  F2FP.F16.F32.PACK_AB R244, R245, R244 ;  /* 0x000000f4f5f4723e */ /* 0x000fe200000000ff */
[----:B------:R-:W-:Y:S01]  /*3fe0*/  FADD.FTZ R245, -R226, R7 ;  /* 0x00000007e2f57221 */ /* 0x000fe20000010100 */
[----:B------:R-:W-:Y:S01]  /*3ff0*/  FSETP.GE.FTZ.AND P1, PT, R231, RZ, PT ;  /* 0x000000ffe700720b */ /* 0x000fe20003f36000 */
[----:B------:R-:W-:Y:S01]  /*4000*/  FMUL.FTZ R229, R166, R229 ;  /* 0x000000e5a6e57220 */ /* 0x000fe20000410000 */
[-C--:B------:R-:W-:Y:S01]  /*4010*/  FSEL R241, R241, R226.reuse, P2 ;  /* 0x000000e2f1f17208 */ /* 0x080fe20001000000 */
[----:B------:R-:W-:Y:S01]  /*4020*/  FMUL.FTZ R227, R167, R227 ;  /* 0x000000e3a7e37220 */ /* 0x000fe20000410000 */
[----:B------:R-:W-:Y:S05]  /*4030*/  FSEL R245, R245, R226, P1 ;  /* 0x000000e2f5f57208 */ /* 0x000fea0000800000 */
[----:B------:R-:W-:Y:S05]  /*4040*/  @!P0 BRA `(.L_x_650) ;  /* 0x0000000000448947 */ /* 0x000fea0003800000 */
        /* <DEDUP_REMOVED lines=8> */
[----:B------:R-:W-:Y:S01]  /*40d0*/  LEA.HI.X.SX32 R223, R5, R223, 0x1, P1 ;  /* 0x000000df05df7211 */ /* 0x000fe200008f0eff */
[----:B------:R-:W-:Y:S04]  /*40e0*/  VIADD R179, R179, UR15 ;  /* 0x0000000fb3b37c36 */ /* 0x000fe80008000000 */
[----:B------:R-:W-:Y:S01]  /*40f0*/  @!PT LDS RZ, [RZ] ;  /* 0x00000000fffff984 */ /* 0x000fe20000000800 */
[----:B------:R-:W-:Y:S01]  /*4100*/  @!PT LDS RZ, [RZ] ;  /* 0x00000000fffff984 */ /* 0x000fe20000000800 */
[----:B------:R-:W-:Y:S01]  /*4110*/  @!PT LDS RZ, [RZ] ;  /* 0x00000000fffff984 */ /* 0x000fe20000000800 */
[----:B------:R1:W-:Y:S04]  /*4120*/  LDGSTS.E.BYPASS.LTC128B.128 [R211], desc[UR34][R222.64] ;  /* 0x00000000ded37fae */ /* 0x0003e8000b981a22 */
[----:B------:R1:W-:Y:S04]  /*4130*/  LDGSTS.E.BYPASS.LTC128B.128 [R211+0x1000], desc[UR34][R222.64+0x40] ;  /* 0x01000040ded37fae */ /* 0x0003e8000b981a22 */
[----:B------:R1:W-:Y:S04]  /*4140*/  LDGSTS.E.BYPASS.LTC128B.128 [R211+0x2000], desc[UR34][R222.64+0x80] ;  /* 0x02000080ded37fae */ /* 0x0003e8000b981a22 */
[----:B------:R-:W0:Y:S02]  /*4150*/  LDGDEPBAR ;  /* 0x00000000000079af */ /* 0x000e240000000000 */
.L_x_650:
[C---:B------:R-:W-:Y:S01]  /*4160*/  FADD.FTZ R5, -R226.reuse, R18 ;  /* 0x00000012e2057221 */ /* 0x040fe20000010100 */
[----:B------:R-:W-:Y:S01]  /*4170*/  FADD.FTZ R19, -R226, R19 ;  /* 0x00000013e2137221 */ /* 0x000fe20000010100 */
[----:B------:R-:W-:Y:S01]  /*4180*/  FSETP.GE.FTZ.AND P4, PT, R243, RZ, PT ;  /* 0x000000fff300720b */ /* 0x000fe20003f96000 */
[----:B------:R-:W-:Y:S01]  /*4190*/  FMUL.FTZ R241, R230, R241 ;  /* 0x000000f1e6f17220 */ /* 0x000fe20000410000 */
[----:B------:R-:W-:Y:S01]  /*41a0*/  FSETP.GE.FTZ.AND P1, PT, R242, RZ, PT ;  /* 0x000000fff200720b */ /* 0x000fe20003f36000 */
[----:B------:R-:W-:Y:S01]  /*41b0*/  FMUL.FTZ R4, R231, R245 ;  /* 0x000000f5e7047220 */ /* 0x000fe20000410000 */
[-C--:B------:R-:W-:Y:S01]  /*41c0*/  FSEL R6, R19, R226.reuse, P4 ;  /* 0x000000e213067208 */ /* 0x080fe20002000000 */
[----:B------:R-:W-:Y:S01]  /*41d0*/  STS [R191+-0x4000], R228 ;  /* 0xffc000e4bf007388 */ /* 0x000fe20000000800 */
[----:B------:R-:W-:Y:S01]  /*41e0*/  FSEL R5, R5, R226, P1 ;  /* 0x000000e205057208 */ /* 0x000fe20000800000 */
[----:B------:R-:W-:Y:S01]  /*41f0*/  FADD.FTZ R7, -R226, R22 ;  /* 0x00000016e2077221 */ /* 0x000fe20000010100 */
[----:B------:R-:W-:Y:S01]  /*4200*/  F2FP.F16.F32.PACK_AB R4, R4, R241 ;  /* 0x000000f10404723e */ /* 0x000fe200000000ff */
[----:B------:R-:W-:Y:S01]  /*4210*/  FMUL.FTZ R6, R243, R6 ;  /* 0x00000006f3067220 */ /* 0x000fe20000410000 */
[----:B------:R-:W-:Y:S01]  /*4220*/  FADD.FTZ R23, -R226, R23 ;  /* 0x00000017e2177221 */ /* 0x000fe20000010100 */
[----:B------:R-:W-:Y:S01]  /*4230*/  FMUL.FTZ R5, R242, R5 ;  /* 0x00000005f2057220 */ /* 0x000fe20000410000 */
[----:B------:R-:W-:Y:S01]  /*4240*/  FSETP.GE.FTZ.AND P2, PT, R247, RZ, PT ;  /* 0x000000fff700720b */ /* 0x000fe20003f56000 */
[----:B------:R2:W-:Y:S01]  /*4250*/  STS [R191+-0x3c00], R4 ;  /* 0xffc40004bf007388 */ /* 0x0005e20000000800 */
[----:B------:R-:W-:Y:S01]  /*4260*/  FSETP.GE.FTZ.AND P3, PT, R246, RZ, PT ;  /* 0x000000fff600720b */ /* 0x000fe20003f76000 */
[----:B------:R-:W-:Y:S01]  /*4270*/  FADD.FTZ R17, -R226, R34 ;  /* 0x00000022e2117221 */ /* 0x000fe20000010100 */
[----:B------:R-:W-:Y:S01]  /*4280*/  F2FP.F16.F32.PACK_AB R6, R6, R5 ;  /* 0x000000050606723e */ /* 0x000fe200000000ff */
[C---:B-----5:R-:W-:Y:S01]  /*4290*/  FADD.FTZ R5, -R214.reuse, R8 ;  /* 0x00000008d6057221 */ /* 0x060fe20000010100 */
[----:B------:R-:W-:Y:S01]  /*42a0*/  FSETP.GE.FTZ.AND P1, PT, R171, RZ, PT ;  /* 0x000000ffab00720b */ /* 0x000fe20003f36000 */
[C---:B------:R-:W-:Y:S01]  /*42b0*/  FADD.FTZ R9, -R214.reuse, R9 ;  /* 0x00000009d6097221 */ /* 0x040fe20000010100 */
[-C--:B------:R-:W-:Y:S01]  /*42c0*/  FSEL R16, R23, R226.reuse, P2 ;  /* 0x000000e217107208 */ /* 0x080fe20001000000 */
[----:B------:R3:W-:Y:S01]  /*42d0*/  STS [R203+-0x3c00], R6 ;  /* 0xffc40006cb007388 */ /* 0x0007e20000000800 */
[----:B------:R-:W-:Y:S01]  /*42e0*/  FSEL R7, R7, R226, P3 ;  /* 0x000000e207077208 */ /* 0x000fe20001800000 */
[----:B------:R-:W-:Y:S01]  /*42f0*/  FADD.FTZ R13, -R214, R13 ;  /* 0x0000000dd60d7221 */ /* 0x000fe20000010100 */
[----:B------:R-:W-:Y:S01]  /*4300*/  FSETP.GE.FTZ.AND P2, PT, R170, RZ, PT ;  /* 0x000000ffaa00720b */ /* 0x000fe20003f56000 */
[----:B------:R-:W-:Y:S01]  /*4310*/  FMUL.FTZ R16, R247, R16 ;  /* 0x00000010f7107220 */ /* 0x000fe20000410000 */
[----:B------:R-:W-:Y:S01]  /*4320*/  FSETP.GE.FTZ.AND P3, PT, R232, RZ, PT ;  /* 0x000000ffe800720b */ /* 0x000fe20003f76000 */
[----:B------:R-:W-:Y:S01]  /*4330*/  FMUL.FTZ R7, R246, R7 ;  /* 0x00000007f6077220 */ /* 0x000fe20000410000 */
[----:B------:R-:W-:Y:S01]  /*4340*/  FSEL R17, R17, R226, P2 ;  /* 0x000000e211117208 */ /* 0x000fe20001000000 */
[----:B------:R-:W-:Y:S01]  /*4350*/  FADD.FTZ R25, -R214, R25 ;  /* 0x00000019d6197221 */ /* 0x000fe20000010100 */
[----:B------:R-:W-:Y:S01]  /*4360*/  FSETP.GE.FTZ.AND P2, PT, R233, RZ, PT ;  /* 0x000000ffe900720b */ /* 0x000fe20003f56000 */
[----:B------:R-:W-:Y:S01]  /*4370*/  @P1 FADD.FTZ R226, -R226, R35 ;  /* 0x00000023e2e21221 */ /* 0x000fe20000010100 */
[----:B------:R-:W-:Y:S01]  /*4380*/  F2FP.F16.F32.PACK_AB R16, R16, R7 ;  /* 0x000000071010723e */ /* 0x000fe200000000ff */
[----:B------:R-:W-:Y:S01]  /*4390*/  FADD.FTZ R7, -R214, R12 ;  /* 0x0000000cd6077221 */ /* 0x000fe20000010100 */
[----:B------:R-:W-:Y:S01]  /*43a0*/  FSETP.GE.FTZ.AND P1, PT, R236, RZ, PT ;  /* 0x000000ffec00720b */ /* 0x000fe20003f36000 */
[C---:B------:R-:W-:Y:S01]  /*43b0*/  FADD.FTZ R11, -R212.reuse, R11 ;  /* 0x0000000bd40b7221 */ /* 0x040fe20000010100 */
[-C--:B------:R-:W-:Y:S01]  /*43c0*/  FSEL R5, R5, R214.reuse, P3 ;  /* 0x000000d605057208 */ /* 0x080fe20001800000 */
[----:B------:R-:W-:Y:S01]  /*43d0*/  FADD.FTZ R15, -R212, R15 ;  /* 0x0000000fd40f7221 */ /* 0x000fe20000010100 */
[-C--:B------:R-:W-:Y:S01]  /*43e0*/  FSEL R7, R7, R214.reuse, P1 ;  /* 0x000000d607077208 */ /* 0x080fe20000800000 */
[----:B------:R-:W-:Y:S01]  /*43f0*/  STS [R203+-0x4000], R240 ;  /* 0xffc000f0cb007388 */ /* 0x000fe20000000800 */
[----:B------:R-:W-:Y:S01]  /*4400*/  FSETP.GE.FTZ.AND P1, PT, R165, RZ, PT ;  /* 0x000000ffa500720b */ /* 0x000fe20003f36000 */
[----:B------:R-:W-:Y:S01]  /*4410*/  FMUL.FTZ R5, R232, R5 ;  /* 0x00000005e8057220 */ /* 0x000fe20000410000 */
[----:B------:R-:W-:Y:S01]  /*4420*/  FSEL R8, R9, R214, P2 ;  /* 0x000000d609087208 */ /* 0x000fe20001000000 */
[----:B------:R-:W-:Y:S01]  /*4430*/  FADD.FTZ R9, -R214, R24 ;  /* 0x00000018d6097221 */ /* 0x000fe20000010100 */
[----:B------:R-:W-:Y:S01]  /*4440*/  FSETP.GE.FTZ.AND P2, PT, R237, RZ, PT ;  /* 0x000000ffed00720b */ /* 0x000fe20003f56000 */
[----:B------:R-:W-:Y:S01]  /*4450*/  FMUL.FTZ R7, R236, R7 ;  /* 0x00000007ec077220 */ /* 0x000fe20000410000 */
[----:B------:R-:W-:Y:S01]  /*4460*/  FSETP.GE.FTZ.AND P3, PT, R249, RZ, PT ;  /* 0x000000fff900720b */ /* 0x000fe20003f76000 */
[----:B------:R-:W-:Y:S01]  /*4470*/  FMUL.FTZ R8, R233, R8 ;  /* 0x00000008e9087220 */ /* 0x000fe20000410000 */
[----:B------:R-:W-:Y:S01]  /*4480*/  FSETP.GE.FTZ.AND P4, PT, R248, RZ, PT ;  /* 0x000000fff800720b */ /* 0x000fe20003f96000 */
[----:B------:R-:W-:Y:S01]  /*4490*/  FADD.FTZ R27, -R212, R27 ;  /* 0x0000001bd41b7221 */ /* 0x000fe20000010100 */
[-C--:B--2---:R-:W-:Y:S01]  /*44a0*/  FSEL R4, R13, R214.reuse, P2 ;  /* 0x000000d60d047208 */ /* 0x084fe20001000000 */
[----:B------:R-:W-:Y:S01]  /*44b0*/  FADD.FTZ R13, -R214, R28 ;  /* 0x0000001cd60d7221 */ /* 0x000fe20000010100 */
[-C--:B---3--:R-:W-:Y:S01]  /*44c0*/  FSEL R6, R25, R214.reuse, P3 ;  /* 0x000000d619067208 */ /* 0x088fe20001800000 */
[----:B------:R-:W-:Y:S01]  /*44d0*/  FMUL.FTZ R17, R170, R17 ;  /* 0x00000011aa117220 */ /* 0x000fe20000410000 */
[----:B------:R-:W-:Y:S01]  /*44e0*/  FSEL R9, R9, R214, P4 ;  /* 0x000000d609097208 */ /* 0x000fe20002000000 */
[----:B------:R-:W-:Y:S01]  /*44f0*/  FMUL.FTZ R4, R237, R4 ;  /* 0x00000004ed047220 */ /* 0x000fe20000410000 */
[----:B------:R-:W-:Y:S01]  /*4500*/  FSETP.GE.FTZ.AND P2, PT, R252, RZ, PT ;  /* 0x000000fffc00720b */ /* 0x000fe20003f56000 */
[----:B------:R-:W-:Y:S01]  /*4510*/  FMUL.FTZ R6, R249, R6 ;  /* 0x00000006f9067220 */ /* 0x000fe20000410000 */
[----:B------:R-:W-:Y:S01]  /*4520*/  F2FP.F16.F32.PACK_AB R8, R8, R5 ;  /* 0x000000050808723e */ /* 0x000fe200000000ff */
[----:B------:R-:W-:Y:S01]  /*4530*/  FMUL.FTZ R9, R248, R9 ;  /* 0x00000009f8097220 */ /* 0x000fe20000410000 */
[----:B------:R-:W-:Y:S01]  /*4540*/  FSEL R13, R13, R214, P2 ;  /* 0x000000d60d0d7208 */ /* 0x000fe20001000000 */
[----:B------:R-:W-:Y:S01]  /*4550*/  FADD.FTZ R5, -R212, R10 ;  /* 0x0000000ad4057221 */ /* 0x000fe20000010100 */
[----:B------:R-:W-:Y:S01]  /*4560*/  @P1 FADD.FTZ R214, -R214, R29 ;  /* 0x0000001dd6d61221 */ /* 0x000fe20000010100 */
[----:B------:R-:W-:Y:S01]  /*4570*/  FSETP.GE.FTZ.AND P2, PT, R234, RZ, PT ;  /* 0x000000ffea00720b */ /* 0x000fe20003f56000 */
[----:B------:R-:W-:Y:S01]  /*4580*/  STS [R191+-0x3000], R8 ;  /* 0xffd00008bf007388 */ /* 0x000fe20000000800 */
[----:B------:R-:W-:Y:S01]  /*4590*/  FSETP.GE.FTZ.AND P1, PT, R235, RZ, PT ;  /* 0x000000ffeb00720b */ /* 0x000fe20003f36000 */
[----:B------:R-:W-:Y:S01]  /*45a0*/  FMUL.FTZ R226, R171, R226 ;  /* 0x000000e2abe27220 */ /* 0x000fe20000410000 */
[----:B------:R-:W-:Y:S01]  /*45b0*/  F2FP.F16.F32.PACK_AB R4, R4, R7 ;  /* 0x000000070404723e */ /* 0x000fe200000000ff */
[----:B------:R-:W-:Y:S01]  /*45c0*/  FADD.FTZ R7, -R212, R14 ;  /* 0x0000000ed4077221 */ /* 0x000fe20000010100 */
[----:B------:R-:W-:Y:S01]  /*45d0*/  F2FP.F16.F32.PACK_AB R28, R6, R9 ;  /* 0x00000009061c723e */ /* 0x000fe200000000ff */
[----:B------:R-:W-:Y:S01]  /*45e0*/  FADD.FTZ R9, -R212, R26 ;  /* 0x0000001ad4097221 */ /* 0x000fe20000010100 */
[-C--:B------:R-:W-:Y:S01]  /*45f0*/  FSEL R5, R5, R212.reuse, P2 ;  /* 0x000000d405057208 */ /* 0x080fe20001000000 */
[----:B------:R-:W-:Y:S01]  /*4600*/  FMUL.FTZ R13, R252, R13 ;  /* 0x0000000dfc0d7220 */ /* 0x000fe20000410000 */
[----:B------:R-:W-:Y:S01]  /*4610*/  FSEL R6, R11, R212, P1 ;  /* 0x000000d40b067208 */ /* 0x000fe20000800000 */
[----:B------:R-:W-:Y:S01]  /*4620*/  FADD.FTZ R11, -R212, R30 ;  /* 0x0000001ed40b7221 */ /* 0x000fe20000010100 */
[----:B------:R-:W-:Y:S01]  /*4630*/  FSETP.GE.FTZ.AND P5, PT, R239, RZ, PT ;  /* 0x000000ffef00720b */ /* 0x000fe20003fb6000 */
[----:B------:R-:W-:Y:S01]  /*4640*/  FMUL.FTZ R5, R234, R5 ;  /* 0x00000005ea057220 */ /* 0x000fe20000410000 */
[----:B------:R-:W-:Y:S01]  /*4650*/  FSETP.GE.FTZ.AND P2, PT, R238, RZ, PT ;  /* 0x000000ffee00720b */ /* 0x000fe20003f56000 */
[----:B------:R-:W-:Y:S01]  /*4660*/  FMUL.FTZ R6, R235, R6 ;  /* 0x00000006eb067220 */ /* 0x000fe20000410000 */
[----:B------:R-:W-:Y:S01]  /*4670*/  FSEL R10, R15, R212, P5 ;  /* 0x000000d40f0a7208 */ /* 0x000fe20002800000 */
[----:B------:R-:W-:Y:S01]  /*4680*/  FMUL.FTZ R214, R165, R214 ;  /* 0x000000d6a5d67220 */ /* 0x000fe20000410000 */
[----:B------:R-:W-:Y:S01]  /*4690*/  FSEL R7, R7, R212, P2 ;  /* 0x000000d407077208 */ /* 0x000fe20001000000 */
[----:B------:R-:W-:Y:S01]  /*46a0*/  IMAD R160, R195, UR6, RZ ;  /* 0x00000006c3a07c24 */ /* 0x000fe2000f8e02ff */
[----:B------:R-:W-:Y:S01]  /*46b0*/  FSETP.GE.FTZ.AND P1, PT, R174, RZ, PT ;  /* 0x000000ffae00720b */ /* 0x000fe20003f36000 */
[----:B------:R-:W-:Y:S01]  /*46c0*/  FMUL.FTZ R10, R239, R10 ;  /* 0x0000000aef0a7220 */ /* 0x000fe20000410000 */
[----:B------:R-:W-:Y:S01]  /*46d0*/  F2FP.F16.F32.PACK_AB R6, R6, R5 ;  /* 0x000000050606723e */ /* 0x000fe200000000ff */
[----:B------:R-:W-:Y:S01]  /*46e0*/  FMUL.FTZ R7, R238, R7 ;  /* 0x00000007ee077220 */ /* 0x000fe20000410000 */
[----:B------:R-:W-:Y:S02]  /*46f0*/  FSETP.GE.FTZ.AND P3, PT, R251, RZ, PT ;  /* 0x000000fffb00720b */ /* 0x000fe40003f76000 */
[----:B------:R-:W-:Y:S01]  /*4700*/  FSETP.GE.FTZ.AND P4, PT, R250, RZ, PT ;  /* 0x000000fffa00720b */ /* 0x000fe20003f96000 */
[----:B------:R-:W-:Y:S01]  /*4710*/  STS [R191+-0x2c00], R6 ;  /* 0xffd40006bf007388 */ /* 0x000fe20000000800 */
[----:B------:R-:W-:Y:S02]  /*4720*/  F2FP.F16.F32.PACK_AB R10, R10, R7 ;  /* 0x000000070a0a723e */ /* 0x000fe400000000ff */
[-C--:B------:R-:W-:Y:S02]  /*4730*/  FSEL R12, R27, R212.reuse, P3 ;  /* 0x000000d41b0c7208 */ /* 0x080fe40001800000 */
[----:B------:R-:W-:Y:S01]  /*4740*/  STS [R203+-0x3000], R4 ;  /* 0xffd00004cb007388 */ /* 0x000fe20000000800 */
[----:B------:R-:W-:Y:S02]  /*4750*/  FSEL R9, R9, R212, P4 ;  /* 0x000000d409097208 */ /* 0x000fe40002000000 */
[----:B------:R-:W-:Y:S02]  /*4760*/  FSETP.GE.FTZ.AND P2, PT, R169, RZ, PT ;  /* 0x000000ffa900720b */ /* 0x000fe40003f56000 */
[----:B------:R-:W-:Y:S01]  /*4770*/  STS [R203+-0x2c00], R10 ;  /* 0xffd4000acb007388 */ /* 0x000fe20000000800 */
[----:B------:R-:W-:Y:S01]  /*4780*/  FMUL.FTZ R12, R251, R12 ;  /* 0x0000000cfb0c7220 */ /* 0x000fe20000410000 */
[----:B------:R-:W-:Y:S01]  /*4790*/  FMUL.FTZ R9, R250, R9 ;  /* 0x00000009fa097220 */ /* 0x000fe20000410000 */
[----:B------:R-:W-:Y:S01]  /*47a0*/  FSEL R14, R11, R212, P2 ;  /* 0x000000d40b0e7208 */ /* 0x000fe20001000000 */
[----:B------:R-:W-:Y:S01]  /*47b0*/  @P1 FADD.FTZ R212, -R212, R31 ;  /* 0x0000001fd4d41221 */ /* 0x000fe20000010100 */
[----:B------:R-:W-:Y:S01]  /*47c0*/  F2FP.F16.F32.PACK_AB R20, R227, R229 ;  /* 0x000000e5e314723e */ /* 0x000fe200000000ff */
[----:B------:R-:W-:Y:S01]  /*47d0*/  STS [R193+-0x4000], R244 ;  /* 0xffc000f4c1007388 */ /* 0x000fe20000000800 */
[----:B------:R-:W-:Y:S01]  /*47e0*/  F2FP.F16.F32.PACK_AB R226, R226, R17 ;  /* 0x00000011e2e2723e */ /* 0x000fe200000000ff */
[----:B------:R-:W-:Y:S01]  /*47f0*/  FMUL.FTZ R14, R169, R14 ;  /* 0x0000000ea90e7220 */ /* 0x000fe20000410000 */
[----:B------:R-:W-:Y:S02]  /*4800*/  FMUL.FTZ R11, R174, R212 ;  /* 0x000000d4ae0b7220 */ /* 0x000fe40000410000 */
[----:B------:R-:W-:Y:S01]  /*4810*/  STS [R193+-0x3c00], R16 ;  /* 0xffc40010c1007388 */ /* 0x000fe20000000800 */
[----:B------:R-:W-:Y:S02]  /*4820*/  F2FP.F16.F32.PACK_AB R32, R12, R9 ;  /* 0x000000090c20723e */ /* 0x000fe400000000ff */
[----:B------:R-:W-:Y:S02]  /*4830*/  F2FP.F16.F32.PACK_AB R214, R214, R13 ;  /* 0x0000000dd6d6723e */ /* 0x000fe400000000ff */
[----:B------:R-:W-:Y:S01]  /*4840*/  STS [R173+-0x4000], R20 ;  /* 0xffc00014ad007388 */ /* 0x000fe20000000800 */
[----:B------:R-:W-:Y:S04]  /*4850*/  F2FP.F16.F32.PACK_AB R136, R11, R14 ;  /* 0x0000000e0b88723e */ /* 0x000fe800000000ff */
[----:B------:R-:W-:Y:S05]  /*4860*/  STS [R173+-0x3c00], R226 ;  /* 0xffc400e2ad007388 */ /* 0x000fea0000000800 */
[----:B------:R-:W-:Y:S05]  /*4870*/  STS [R193+-0x3000], R28 ;  /* 0xffd0001cc1007388 */ /* 0x000fea0000000800 */
[----:B------:R-:W-:Y:S05]  /*4880*/  STS [R193+-0x2c00], R32 ;  /* 0xffd40020c1007388 */ /* 0x000fea0000000800 */
[----:B------:R-:W-:Y:S05]  /*4890*/  STS [R173+-0x3000], R214 ;  /* 0xffd000d6ad007388 */ /* 0x000fea0000000800 */
[----:B------:R-:W-:Y:S01]  /*48a0*/  STS [R173+-0x2c00], R136 ;  /* 0xffd40088ad007388 */ /* 0x000fe20000000800 */
[----:B------:R-:W-:Y:S06]  /*48b0*/  BAR.SYNC.DEFER_BLOCKING 0x0 ;  /* 0x0000000000007b1d */ /* 0x000fec0000010000 */
        /* <DEDUP_REMOVED lines=57> */
[----:B------:R-:W-:Y:S04]  /*4c50*/  IMAD.U32 R5, R160, -0x40, RZ ;  /* 0xffffffc0a0057824 */ /* 0x000fe800078e00ff */
[-C--:B------:R-:W-:Y:S05]  /*4c60*/  HMMA.16816.F32 R36, R132, R136.reuse, R36 ;  /* 0x000000888424723c */ /* 0x080fea0000001824 */
[C---:B------:R-:W-:Y:S03]  /*4c70*/  LEA R218, P1, R5.reuse, R218, 0x2 ;  /* 0x000000da05da7211 */ /* 0x040fe600078210ff */
[C---:B------:R-:W-:Y:S04]  /*4c80*/  HMMA.16816.F32 R40, R140.reuse, R136, R40 ;  /* 0x000000888c28723c */ /* 0x040fe80000001828 */
[----:B------:R-:W-:Y:S04]  /*4c90*/  LEA.HI.X.SX32 R219, R5, R219, 0x2, P1 ;  /* 0x000000db05db7211 */ /* 0x000fe800008f16ff */
        /* <DEDUP_REMOVED lines=11> */
[----:B------:R-:W-:Y:S11]  /*4d50*/  @!P0 BRA `(.L_x_651) ;  /* 0x0000000000308947 */ /* 0x000ff60003800000 */
[----:B------:R-:W-:Y:S05]  /*4d60*/  IADD3 R4, P1, PT, RZ, -UR32, RZ ;  /* 0x80000020ff047c10 */ /* 0x000fea000ff3e0ff */
[----:B------:R-:W-:Y:S05]  /*4d70*/  IMAD.X R5, RZ, RZ, ~UR12, P1 ;  /* 0x8000000cff057e24 */ /* 0x000fea00088e06ff */
[----:B------:R-:W-:Y:S04]  /*4d80*/  SHF.R.S64 R7, R4, 0x1f, R5 ;  /* 0x0000001f04077819 */ /* 0x000fe80000001005 */
[----:B------:R-:W-:Y:S04]  /*4d90*/  IADD3 R220, P1, PT, R220, R7, RZ ;  /* 0x00000007dcdc7210 */ /* 0x000fe80007f3e0ff */
[----:B------:R-:W-:Y:S05]  /*4da0*/  LEA.HI.X.SX32 R221, R5, R221, 0x1, P1 ;  /* 0x000000dd05dd7211 */ /* 0x000fea00008f0eff */
[----:B------:R-:W-:Y:S01]  /*4db0*/  @!PT LDS RZ, [RZ] ;  /* 0x00000000fffff984 */ /* 0x000fe20000000800 */
[----:B------:R-:W-:Y:S01]  /*4dc0*/  @!PT LDS RZ, [RZ] ;  /* 0x00000000fffff984 */ /* 0x000fe20000000800 */
[----:B------:R-:W-:Y:S01]  /*4dd0*/  @!PT LDS RZ, [RZ] ;  /* 0x00000000fffff984 */ /* 0x000fe20000000800 */
[----:B------:R1:W-:Y:S04]  /*4de0*/  LDGSTS.E.BYPASS.LTC128B.128 [R192+0x6000], desc[UR34][R220.64] ;  /* 0x06000000dcc07fae */ /* 0x0003e8000b981a22 */
[----:B------:R1:W-:Y:S04]  /*4df0*/  LDGSTS.E.BYPASS.LTC128B.128 [R192+0x7000], desc[UR34][R220.64+0x40] ;  /* 0x07000040dcc07fae */ /* 0x0003e8000b981a22 */
[----:B------:R1:W-:Y:S04]  /*4e00*/  LDGSTS.E.BYPASS.LTC128B.128 [R192+0x8000], desc[UR34][R220.64+0x80] ;  /* 0x08000080dcc07fae */ /* 0x0003e8000b981a22 */
[----:B------:R-:W0:Y:S02]  /*4e10*/  LDGDEPBAR ;  /* 0x00000000000079af */ /* 0x000e240000000000 */
.L_x_651:
[----:B------:R-:W-:Y:S01]  /*4e20*/  LDSM.16.M88.4 R28, [R182+0x15000] ;  /* 0x01500000b61c783b */ /* 0x000fe20000000200 */
[----:B------:R-:W-:Y:S01]  /*4e30*/  @P0 IMAD.WIDE.U32 R226, R187, 0x4, R224 ;  /* 0x00000004bbe20825 */ /* 0x000fe200078e00e0 */
[----:B------:R-:W-:Y:S01]  /*4e40*/  ULOP3.LUT UR15, UR36, 0x1, URZ, 0xc0, !UPT ;  /* 0x00000001240f7892 */ /* 0x000fe2000f8ec0ff */
[----:B------:R-:W-:Y:S01]  /*4e50*/  ISETP.LT.AND P4, PT, R199, UR36, PT ;  /* 0x00000024c7007c0c */ /* 0x000fe2000bf81270 */
[----:B------:R-:W2:Y:S01]  /*4e60*/  LDSM.16.MT88.4 R8, [R183+0x9000] ;  /* 0x00900000b708783b */ /* 0x000ea20000004200 */
[----:B------:R-:W-:Y:S01]  /*4e70*/  @P0 IADD3 R200, P2, PT, R200, -0x100, RZ ;  /* 0xffffff00c8c80810 */ /* 0x000fe20007f5e0ff */
[----:B------:R-:W-:Y:S01]  /*4e80*/  UISETP.NE.U32.AND UP0, UPT, UR15, 0x1, UPT ;  /* 0x000000010f00788c */ /* 0x000fe2000bf05070 */
[----:B------:R-:W-:Y:S01]  /*4e90*/  VIADD R206, R206, 0xffffffc0 ;  /* 0xffffffc0cece7836 */ /* 0x000fe20000000000 */
[----:B------:R-:W3:Y:S01]  /*4ea0*/  LDSM.16.MT88.4 R16, [R183+0xb000] ;  /* 0x00b00000b710783b */ /* 0x000ee20000004200 */
[----:B------:R-:W-:Y:S01]  /*4eb0*/  VIADD R204, R204, 0xfffffffc ;  /* 0xfffffffccccc7836 */ /* 0x000fe20000000000 */
[----:B------:R-:W-:Y:S02]  /*4ec0*/  @P0 IADD3.X R201, PT, PT, R201, -0x1, RZ, P2, !PT ;  /* 0xffffffffc9c90810 */ /* 0x000fe400017fe4ff */
[----:B------:R-:W4:Y:S04]  /*4ed0*/  LDSM.16.MT88.4 R24, [R183+0xd000] ;  /* 0x00d00000b718783b */ /* 0x000f280000004200 */
[----:B------:R-:W-:Y:S04]  /*4ee0*/  LDSM.16.M88.4 R32, [R2+0x15000] ;  /* 0x015000000220783b */ /* 0x000fe80000000200 */
[----:B------:R-:W1:Y:S04]  /*4ef0*/  LDSM.16.MT88.4 R132, [R183+0x9400] ;  /* 0x00940000b784783b */ /* 0x000e680000004200 */
[----:B------:R-:W1:Y:S04]  /*4f00*/  LDSM.16.MT88.4 R136, [R183+0xb400] ;  /* 0x00b40000b788783b */ /* 0x000e680000004200 */
[----:B------:R-:W1:Y:S04]  /*4f10*/  LDSM.16.MT88.4 R140, [R183+0xd400] ;  /* 0x00d40000b78c783b */ /* 0x000e680000004200 */
[----:B------:R-:W-:Y:S04]  /*4f20*/  LDSM.16.M88.4 R144, [R178] ;  /* 0x00000000b290783b */ /* 0x000fe80000000200 */
[----:B------:R-:W1:Y:S04]  /*4f30*/  LDSM.16.MT88.4 R148, [R183+0x9800] ;  /* 0x00980000b794783b */ /* 0x000e680000004200 */
[----:B------:R-:W-:Y:S01]  /*4f40*/  LDSM.16.MT88.4 R152, [R183+0x9c00] ;  /* 0x009c0000b798783b */ /* 0x000fe20000004200 */
[C---:B--2---:R-:W-:Y:S03]  /*4f50*/  HMMA.16816.F32 R4, R28.reuse, R8, RZ ;  /* 0x000000081c04723c */ /* 0x044fe600000018ff */
[----:B------:R-:W-:Y:S04]  /*4f60*/  LDSM.16.MT88.4 R156, [R183+0xa000] ;  /* 0x00a00000b79c783b */ /* 0x000fe80000004200 */
[----:B------:R2:W5:Y:S01]  /*4f70*/  @P0 LDG.E R210, desc[UR34][R226.64+-0x100] ;  /* 0xffff0022e2d20981 */ /* 0x000562000c1e1900 */
[C---:B------:R-:W-:Y:S03]  /*4f80*/  HMMA.16816.F32 R8, R28.reuse, R10, RZ ;  /* 0x0000000a1c08723c */ /* 0x040fe600000018ff */
[----:B------:R2:W5:Y:S04]  /*4f90*/  @P0 LDG.E R209, desc[UR34][R226.64+-0xe0] ;  /* 0xffff2022e2d10981 */ /* 0x000568000c1e1900 */
[----:B------:R2:W5:Y:S01]  /*4fa0*/  @P0 LDG.E R208, desc[UR34][R226.64+-0x80] ;  /* 0xffff8022e2d00981 */ /* 0x000562000c1e1900 */
[C---:B---3--:R-:W-:Y:S03]  /*4fb0*/  HMMA.16816.F32 R12, R28.reuse, R16, RZ ;  /* 0x000000101c0c723c */ /* 0x048fe600000018ff */
[----:B------:R2:W5:Y:S05]  /*4fc0*/  @P0 LDG.E R207, desc[UR34][R226.64+-0x60] ;  /* 0xffffa022e2cf0981 */ /* 0x00056a000c1e1900 */
[C---:B------:R-:W-:Y:S08]  /*4fd0*/  HMMA.16816.F32 R16, R28.reuse, R18, RZ ;  /* 0x000000121c10723c */ /* 0x040ff000000018ff */
[C---:B----4-:R-:W-:Y:S08]  /*4fe0*/  HMMA.16816.F32 R20, R28.reuse, R24, RZ ;  /* 0x000000181c14723c */ /* 0x050ff000000018ff */
[----:B------:R-:W-:Y:S01]  /*4ff0*/  HMMA.16816.F32 R24, R28, R26, RZ ;  /* 0x0000001a1c18723c */ /* 0x000fe200000018ff */
[----:B------:R-:W3:Y:S07]  /*5000*/  LDSM.16.MT88.4 R28, [R183+0xb800] ;  /* 0x00b80000b71c783b */ /* 0x000eee0000004200 */
[C---:B-1----:R-:W-:Y:S08]  /*5010*/  HMMA.16816.F32 R4, R32.reuse, R132, R4 ;  /* 0x000000842004723c */ /* 0x042ff00000001804 */
[C---:B------:R-:W-:Y:S01]  /*5020*/  HMMA.16816.F32 R8, R32.reuse, R134, R8 ;  /* 0x000000862008723c */ /* 0x040fe20000001808 */
[----:B------:R-:W1:Y:S07]  /*5030*/  LDSM.16.MT88.4 R132, [R183+0xd800] ;  /* 0x00d80000b784783b */ /* 0x000e6e0000004200 */
[C---:B------:R-:W-:Y:S08]  /*5040*/  HMMA.16816.F32 R12, R32.reuse, R136, R12 ;  /* 0x00000088200c723c */ /* 0x040ff0000000180c */
[C---:B------:R-:W-:Y:S01]  /*5050*/  HMMA.16816.F32 R16, R32.reuse, R138, R16 ;  /* 0x0000008a2010723c */ /* 0x040fe20000001810 */
[----:B------:R-:W4:Y:S07]  /*5060*/  LDSM.16.M88.4 R136, [R0] ;  /* 0x000000000088783b */ /* 0x000f2e0000000200 */
[C---:B------:R-:W-:Y:S08]  /*5070*/  HMMA.16816.F32 R20, R32.reuse, R140, R20 ;  /* 0x0000008c2014723c */ /* 0x040ff00000001814 */
[----:B------:R-:W-:Y:S01]  /*5080*/  HMMA.16816.F32 R24, R32, R142, R24 ;  /* 0x0000008e2018723c */ /* 0x000fe20000001818 */
[----:B------:R-:W2:Y:S04]  /*5090*/  LDSM.16.MT88.4 R32, [R183+0xbc00] ;  /* 0x00bc0000b720783b */ /* 0x000ea80000004200 */
[----:B------:R-:W2:Y:S03]  /*50a0*/  LDSM.16.MT88.4 R140, [R183+0xdc00] ;  /* 0x00dc0000b78c783b */ /* 0x000ea60000004200 */
[C---:B------:R-:W-:Y:S08]  /*50b0*/  HMMA.16816.F32 R4, R144.reuse, R148, R4 ;  /* 0x000000949004723c */ /* 0x040ff00000001804 */
[C---:B------:R-:W-:Y:S01]  /*50c0*/  HMMA.16816.F32 R8, R144.reuse, R150, R8 ;  /* 0x000000969008723c */ /* 0x040fe20000001808 */
[----:B------:R-:W2:Y:S07]  /*50d0*/  LDSM.16.M88.4 R148, [R182+0x17000] ;  /* 0x01700000b694783b */ /* 0x000eae0000000200 */
[C---:B---3--:R-:W-:Y:S08]  /*50e0*/  HMMA.16816.F32 R12, R144.reuse, R28, R12 ;  /* 0x0000001c900c723c */ /* 0x048ff0000000180c */
[C---:B------:R-:W-:Y:S01]  /*50f0*/  HMMA.16816.F32 R16, R144.reuse, R30, R16 ;  /* 0x0000001e9010723c */ /* 0x040fe20000001810 */
[----:B------:R-:W3:Y:S07]  /*5100*/  LDSM.16.MT88.4 R28, [R183+0xc000] ;  /* 0x00c00000b71c783b */ /* 0x000eee0000004200 */
[C---:B-1----:R-:W-:Y:S08]  /*5110*/  HMMA.16816.F32 R20, R144.reuse, R132, R20 ;  /* 0x000000849014723c */ /* 0x042ff00000001814 */
[----:B------:R-:W-:Y:S01]  /*5120*/  HMMA.16816.F32 R24, R144, R134, R24 ;  /* 0x000000869018723c */ /* 0x000fe20000001818 */
[----:B------:R-:W1:Y:S01]  /*5130*/  LDSM.16.MT88.4 R132, [R183+0xe000] ;  /* 0x00e00000b784783b */ /* 0x000e620000004200 */
[----:B------:R-:W-:Y:S05]  /*5140*/  IMAD.U32 R145, RZ, RZ, UR7 ;  /* 0x00000007ff917e24 */ /* 0x000fea000f8e00ff */
[----:B------:R-:W-:Y:S01]  /*5150*/  LEA R144, P1, R145, R218, 0x2 ;  /* 0x000000da91907211 */ /* 0x000fe200078210ff */
[C---:B----4-:R-:W-:Y:S08]  /*5160*/  HMMA.16816.F32 R4, R136.reuse, R152, R4 ;  /* 0x000000988804723c */ /* 0x050ff00000001804 */
[C---:B------:R-:W-:Y:S08]  /*5170*/  HMMA.16816.F32 R8, R136.reuse, R154, R8 ;  /* 0x0000009a8808723c */ /* 0x040ff00000001808 */
[C---:B--2---:R-:W-:Y:S08]  /*5180*/  HMMA.16816.F32 R12, R136.reuse, R32, R12 ;  /* 0x00000020880c723c */ /* 0x044ff0000000180c */
[C---:B------:R-:W-:Y:S01]  /*5190*/  HMMA.16816.F32 R16, R136.reuse, R34, R16 ;  /* 0x000000228810723c */ /* 0x040fe20000001810 */
[----:B------:R-:W-:Y:S07]  /*51a0*/  LDSM.16.M88.4 R32, [R2+0x17000] ;  /* 0x017000000220783b */ /* 0x000fee0000000200 */
[C---:B------:R-:W-:Y:S01]  /*51b0*/  HMMA.16816.F32 R20, R136.reuse, R140, R20 ;  /* 0x0000008c8814723c */ /* 0x040fe20000001814 */
[----:B------:R-:W-:Y:S05]  /*51c0*/  IMAD.U32 R141, RZ, RZ, UR7 ;  /* 0x00000007ff8d7e24 */ /* 0x000fea000f8e00ff */
[----:B------:R-:W-:Y:S02]  /*51d0*/  LEA.HI.X.SX32 R145, R141, R219, 0x2, P1 ;  /* 0x000000db8d917211 */ /* 0x000fe400008f16ff */
[----:B------:R-:W-:Y:S01]  /*51e0*/  HMMA.16816.F32 R24, R136, R142, R24 ;  /* 0x0000008e8818723c */ /* 0x000fe20000001818 */
[----:B------:R-:W2:Y:S02]  /*51f0*/  LDSM.16.MT88.4 R136, [R183+0xa400] ;  /* 0x00a40000b788783b */ /* 0x000ea40000004200 */
[C---:B------:R-:W-:Y:S02]  /*5200*/  LEA R146, P1, R160.reuse, R144, 0x5 ;  /* 0x00000090a0927211 */ /* 0x040fe400078228ff */
[----:B------:R-:W-:Y:S02]  /*5210*/  LDSM.16.MT88.4 R140, [R183+0xa800] ;  /* 0x00a80000b78c783b */ /* 0x000fe40000004200 */
[C---:B------:R-:W-:Y:S01]  /*5220*/  LEA.HI.X.SX32 R147, R160.reuse, R145, 0x5, P1 ;  /* 0x00000091a0937211 */ /* 0x040fe200008f2eff */
[C---:B------:R-:W-:Y:S08]  /*5230*/  HMMA.16816.F32 R4, R148.reuse, R156, R4 ;  /* 0x0000009c9404723c */ /* 0x040ff00000001804 */
[C---:B------:R-:W-:Y:S08]  /*5240*/  HMMA.16816.F32 R8, R148.reuse, R158, R8 ;  /* 0x0000009e9408723c */ /* 0x040ff00000001808 */
[C---:B---3--:R-:W-:Y:S08]  /*5250*/  HMMA.16816.F32 R12, R148.reuse, R28, R12 ;  /* 0x0000001c940c723c */ /* 0x048ff0000000180c */
[C---:B------:R-:W-:Y:S01]  /*5260*/  HMMA.16816.F32 R16, R148.reuse, R30, R16 ;  /* 0x0000001e9410723c */ /* 0x040fe20000001810 */
[----:B------:R-:W3:Y:S07]  /*5270*/  LDSM.16.MT88.4 R28, [R183+0xc400] ;  /* 0x00c40000b71c783b */ /* 0x000eee0000004200 */
[C---:B-1----:R-:W-:Y:S08]  /*5280*/  HMMA.16816.F32 R20, R148.reuse, R132, R20 ;  /* 0x000000849414723c */ /* 0x042ff00000001814 */
[----:B------:R-:W-:Y:S01]  /*5290*/  HMMA.16816.F32 R24, R148, R134, R24 ;  /* 0x000000869418723c */ /* 0x000fe20000001818 */
[----:B------:R-:W1:Y:S02]  /*52a0*/  LDSM.16.MT88.4 R132, [R183+0xe400] ;  /* 0x00e40000b784783b */ /* 0x000e640000004200 */
[C---:B------:R-:W-:Y:S04]  /*52b0*/  LEA R148, P1, R160.reuse, R146, 0x5 ;  /* 0x00000092a0947211 */ /* 0x040fe800078228ff */
[C---:B------:R-:W-:Y:S01]  /*52c0*/  LEA.HI.X.SX32 R149, R160.reuse, R147, 0x5, P1 ;  /* 0x00000093a0957211 */ /* 0x040fe200008f2eff */
[C---:B--2---:R-:W-:Y:S05]  /*52d0*/  HMMA.16816.F32 R4, R32.reuse, R136, R4 ;  /* 0x000000882004723c */ /* 0x044fea0000001804 */
[C---:B------:R-:W-:Y:S03]  /*52e0*/  LEA R150, P1, R160.reuse, R148, 0x5 ;  /* 0x00000094a0967211 */ /* 0x040fe600078228ff */
[C---:B------:R-:W-:Y:S01]  /*52f0*/  HMMA.16816.F32 R8, R32.reuse, R138, R8 ;  /* 0x0000008a2008723c */ /* 0x040fe20000001808 */
[----:B------:R-:W2:Y:S02]  /*5300*/  LDSM.16.M88.4 R136, [R178+0x2000] ;  /* 0x00200000b288783b */ /* 0x000ea40000000200 */
[C---:B------:R-:W-:Y:S02]  /*5310*/  LEA.HI.X.SX32 R151, R160.reuse, R149, 0x5, P1 ;  /* 0x00000095a0977211 */ /* 0x040fe400008f2eff */
[C---:B------:R-:W-:Y:S03]  /*5320*/  LEA R152, P1, R160.reuse, R150, 0x5 ;  /* 0x00000096a0987211 */ /* 0x040fe600078228ff */
[C---:B---3--:R-:W-:Y:S03]  /*5330*/  HMMA.16816.F32 R12, R32.reuse, R28, R12 ;  /* 0x0000001c200c723c */ /* 0x048fe6000000180c */
[C---:B------:R-:W-:Y:S02]  /*5340*/  LEA.HI.X.SX32 R153, R160.reuse, R151, 0x5, P1 ;  /* 0x00000097a0997211 */ /* 0x040fe400008f2eff */
[C---:B------:R-:W-:Y:S03]  /*5350*/  LEA R154, P1, R160.reuse, R152, 0x5 ;  /* 0x00000098a09a7211 */ /* 0x040fe600078228ff */
[C---:B------:R-:W-:Y:S01]  /*5360*/  HMMA.16816.F32 R16, R32.reuse, R30, R16 ;  /* 0x0000001e2010723c */ /* 0x040fe20000001810 */
[----:B------:R-:W3:Y:S02]  /*5370*/  LDSM.16.MT88.4 R28, [R183+0xc800] ;  /* 0x00c80000b71c783b */ /* 0x000ee40000004200 */
[C---:B------:R-:W-:Y:S02]  /*5380*/  LEA.HI.X.SX32 R155, R160.reuse, R153, 0x5, P1 ;  /* 0x00000099a09b7211 */ /* 0x040fe400008f2eff */
[C---:B------:R-:W-:Y:S03]  /*5390*/  LEA R156, P1, R160.reuse, R154, 0x5 ;  /* 0x0000009aa09c7211 */ /* 0x040fe600078228ff */
[C---:B-1----:R-:W-:Y:S03]  /*53a0*/  HMMA.16816.F32 R20, R32.reuse, R132, R20 ;  /* 0x000000842014723c */ /* 0x042fe60000001814 */
[C---:B------:R-:W-:Y:S05]  /*53b0*/  LEA.HI.X.SX32 R157, R160.reuse, R155, 0x5, P1 ;  /* 0x0000009ba09d7211 */ /* 0x040fea00008f2eff */
[----:B------:R-:W-:Y:S01]  /*53c0*/  HMMA.16816.F32 R24, R32, R134, R24 ;  /* 0x000000862018723c */ /* 0x000fe20000001818 */
[----:B------:R-:W1:Y:S02]  /*53d0*/  LDSM.16.MT88.4 R32, [R183+0xe800] ;  /* 0x00e80000b720783b */ /* 0x000e640000004200 */
        /* <DEDUP_REMOVED lines=23> */
[C---:B------:R-:W-:Y:S03]  /*5550*/  LEA.HI.X.SX32 R173, R160.reuse, R171, 0x5, P1 ;  /* 0x000000aba0ad7211 */ /* 0x040fe600008f2eff */
[C---:B------:R-:W-:Y:S03]  /*5560*/  HMMA.16816.F32 R8, R132.reuse, R142, R8 ;  /* 0x0000008e8408723c */ /* 0x040fe60000001808 */
[C---:B------:R-:W-:Y:S03]  /*5570*/  IMAD.WIDE R136, R160.reuse, -0xc0, R172 ;  /* 0xffffff40a0887825 */ /* 0x040fe600078e02ac */
[C---:B------:R-:W-:Y:S02]  /*5580*/  LEA R138, P1, R160.reuse, R136, 0x5 ;  /* 0x00000088a08a7211 */ /* 0x040fe400078228ff */
[C---:B---3--:R-:W-:Y:S03]  /*5590*/  HMMA.16816.F32 R12, R132.reuse, R28, R12 ;  /* 0x0000001c840c723c */ /* 0x048fe6000000180c */
[----:B------:R-:W-:Y:S01]  /*55a0*/  REDG.E.ADD.F32.FTZ.RN.STRONG.GPU desc[UR34][R218.64], R4 ;  /* 0x00000004da0079a6 */ /* 0x000fe2000c12f322 */
[C---:B------:R-:W-:Y:S02]  /*55b0*/  LEA.HI.X.SX32 R139, R160.reuse, R137, 0x5, P1 ;  /* 0x00000089a08b7211 */ /* 0x040fe400008f2eff */
[C---:B------:R-:W-:Y:S01]  /*55c0*/  LEA R140, P1, R160.reuse, R138, 0x5 ;  /* 0x0000008aa08c7211 */ /* 0x040fe200078228ff */
[----:B------:R2:W-:Y:S01]  /*55d0*/  REDG.E.ADD.F32.FTZ.RN.STRONG.GPU desc[UR34][R144.64], R5 ;  /* 0x00000005900079a6 */ /* 0x0005e2000c12f322 */
[C---:B------:R-:W-:Y:S03]  /*55e0*/  HMMA.16816.F32 R16, R132.reuse, R30, R16 ;  /* 0x0000001e8410723c */ /* 0x040fe60000001810 */
[----:B------:R-:W-:Y:S01]  /*55f0*/  REDG.E.ADD.F32.FTZ.RN.STRONG.GPU desc[UR34][R146.64], R6 ;  /* 0x00000006920079a6 */ /* 0x000fe2000c12f322 */
[C---:B------:R-:W-:Y:S02]  /*5600*/  LEA.HI.X.SX32 R141, R160.reuse, R139, 0x5, P1 ;  /* 0x0000008ba08d7211 */ /* 0x040fe400008f2eff */
[C---:B------:R-:W-:Y:S01]  /*5610*/  LEA R142, P1, R160.reuse, R140, 0x5 ;  /* 0x0000008ca08e7211 */ /* 0x040fe200078228ff */
[----:B------:R-:W-:Y:S01]  /*5620*/  REDG.E.ADD.F32.FTZ.RN.STRONG.GPU desc[UR34][R148.64], R7 ;  /* 0x00000007940079a6 */ /* 0x000fe2000c12f322 */
[C---:B-1----:R-:W-:Y:S03]  /*5630*/  HMMA.16816.F32 R20, R132.reuse, R32, R20 ;  /* 0x000000208414723c */ /* 0x042fe60000001814 */
[----:B------:R-:W-:Y:S01]  /*5640*/  REDG.E.ADD.F32.FTZ.RN.STRONG.GPU desc[UR34][R150.64], R8 ;  /* 0x00000008960079a6 */ /* 0x000fe2000c12f322 */
[C---:B------:R-:W-:Y:S02]  /*5650*/  LEA.HI.X.SX32 R143, R160.reuse, R141, 0x5, P1 ;  /* 0x0000008da08f7211 */ /* 0x040fe400008f2eff */
[C---:B------:R-:W-:Y:S01]  /*5660*/  LEA R174, P1, R160.reuse, R142, 0x5 ;  /* 0x0000008ea0ae7211 */ /* 0x040fe200078228ff */
[----:B------:R-:W-:Y:S01]  /*5670*/  REDG.E.ADD.F32.FTZ.RN.STRONG.GPU desc[UR34][R152.64], R9 ;  /* 0x00000009980079a6 */ /* 0x000fe2000c12f322 */
[----:B------:R-:W-:Y:S03]  /*5680*/  HMMA.16816.F32 R24, R132, R34, R24 ;  /* 0x000000228418723c */ /* 0x000fe60000001818 */
[----:B------:R-:W-:Y:S01]  /*5690*/  REDG.E.ADD.F32.FTZ.RN.STRONG.GPU desc[UR34][R154.64], R10 ;  /* 0x0000000a9a0079a6 */ /* 0x000fe2000c12f322 */
[C---:B------:R-:W-:Y:S02]  /*56a0*/  LEA.HI.X.SX32 R175, R160.reuse, R143, 0x5, P1 ;  /* 0x0000008fa0af7211 */ /* 0x040fe400008f2eff */
[C---:B------:R-:W-:Y:S01]  /*56b0*/  LEA R228, P1, R160.reuse, R174, 0x5 ;  /* 0x000000aea0e47211 */ /* 0x040fe200078228ff */
[----:B------:R-:W-:Y:S03]  /*56c0*/  REDG.E.ADD.F32.FTZ.RN.STRONG.GPU desc[UR34][R156.64], R11 ;  /* 0x0000000b9c0079a6 */ /* 0x000fe6000c12f322 */
[C---:B------:R-:W-:Y:S01]  /*56d0*/  LEA.HI.X.SX32 R229, R160.reuse, R175, 0x5, P1 ;  /* 0x000000afa0e57211 */ /* 0x040fe200008f2eff */
[----:B------:R-:W-:Y:S01]  /*56e0*/  REDG.E.ADD.F32.FTZ.RN.STRONG.GPU desc[UR34][R218.64+0x80], R12 ;  /* 0x0000800cda0079a6 */ /* 0x000fe2000c12f322 */
[C---:B--2---:R-:W-:Y:S03]  /*56f0*/  LEA R144, P1, R160.reuse, R228, 0x5 ;  /* 0x000000e4a0907211 */ /* 0x044fe600078228ff */
[----:B------:R-:W-:Y:S01]  /*5700*/  REDG.E.ADD.F32.FTZ.RN.STRONG.GPU desc[UR34][R158.64+0x80], R13 ;  /* 0x0000800d9e0079a6 */ /* 0x000fe2000c12f322 */
[----:B------:R-:W-:Y:S02]  /*5710*/  LEA.HI.X.SX32 R145, R160, R229, 0x5, P1 ;  /* 0x000000e5a0917211 */ /* 0x000fe400008f2eff */
[----:B------:R-:W-:Y:S01]  /*5720*/  PLOP3.LUT P1, PT, PT, PT, UP0, 0x80, 0x8 ;  /* 0x000000000008781c */ /* 0x000fe20003f2f008 */
[----:B------:R-:W-:Y:S04]  /*5730*/  LDSM.16.MT88.4 R4, [R180+UR5+0x15000] ;  /* 0x01500005b404783b */ /* 0x000fe80008004200 */
[----:B------:R-:W1:Y:S04]  /*5740*/  LDSM.16.MT88.4 R8, [R177] ;  /* 0x00000000b108783b */ /* 0x000e680000004200 */
[----:B------:R-:W-:Y:S04]  /*5750*/  REDG.E.ADD.F32.FTZ.RN.STRONG.GPU desc[UR34][R162.64+0x80], R14 ;  /* 0x0000800ea20079a6 */ /* 0x000fe8000c12f322 */
[----:B------:R-:W-:Y:S04]  /*5760*/  REDG.E.ADD.F32.FTZ.RN.STRONG.GPU desc[UR34][R164.64+0x80], R15 ;  /* 0x0000800fa40079a6 */ /* 0x000fe8000c12f322 */
[----:B------:R-:W2:Y:S04]  /*5770*/  LDSM.16.MT88.4 R12, [R180+UR5+0x17000] ;  /* 0x01700005b40c783b */ /* 0x000ea80008004200 */
[----:B------:R-:W-:Y:S04]  /*5780*/  REDG.E.ADD.F32.FTZ.RN.STRONG.GPU desc[UR34][R166.64+0x80], R16 ;  /* 0x00008010a60079a6 */ /* 0x000fe8000c12f322 */
[----:B------:R-:W-:Y:S04]  /*5790*/  REDG.E.ADD.F32.FTZ.RN.STRONG.GPU desc[UR34][R168.64+0x80], R17 ;  /* 0x00008011a80079a6 */ /* 0x000fe8000c12f322 */
[----:B------:R-:W-:Y:S04]  /*57a0*/  REDG.E.ADD.F32.FTZ.RN.STRONG.GPU desc[UR34][R170.64+0x80], R18 ;  /* 0x00008012aa0079a6 */ /* 0x000fe8000c12f322 */
[----:B------:R-:W-:Y:S04]  /*57b0*/  REDG.E.ADD.F32.FTZ.RN.STRONG.GPU desc[UR34][R172.64+0x80], R19 ;  /* 0x00008013ac0079a6 */ /* 0x000fe8000c12f322 */
[----:B------:R-:W3:Y:S04]  /*57c0*/  LDSM.16.MT88.4 R16, [R177+0x1000] ;  /* 0x00100000b110783b */ /* 0x000ee80000004200 */
[----:B------:R-:W4:Y:S01]  /*57d0*/  LDSM.16.MT88.4 R28, [R177+0x2000] ;  /* 0x00200000b11c783b */ /* 0x000f220000004200 */
[-C--:B-1----:R-:W-:Y:S03]  /*57e0*/  HMMA.16816.F32 R84, R4, R8.reuse, R84 ;  /* 0x000000080454723c */ /* 0x082fe60000001854 */
[----:B------:R-:W-:Y:S04]  /*57f0*/  LDSM.16.MT88.4 R32, [R180+UR5+0x15800] ;  /* 0x01580005b420783b */ /* 0x000fe80008004200 */
[----:B------:R-:W-:Y:S04]  /*5800*/  LDSM.16.MT88.4 R132, [R180+UR5+0x17800] ;  /* 0x01780005b484783b */ /* 0x000fe80008004200 */
[----:B------:R-:W-:Y:S01]  /*5810*/  LDSM.16.MT88.4 R148, [R177+0x2c00] ;  /* 0x002c0000b194783b */ /* 0x000fe20000004200 */
[C---:B--2---:R-:W-:Y:S03]  /*5820*/  HMMA.16816.F32 R88, R12.reuse, R8, R88 ;  /* 0x000000080c58723c */ /* 0x044fe60000001858 */
[----:B------:R-:W-:Y:S04]  /*5830*/  REDG.E.ADD.F32.FTZ.RN.STRONG.GPU desc[UR34][R218.64+0x100], R20 ;  /* 0x00010014da0079a6 */ /* 0x000fe8000c12f322 */
[----:B------:R-:W-:Y:S01]  /*5840*/  REDG.E.ADD.F32.FTZ.RN.STRONG.GPU desc[UR34][R136.64+0x100], R21 ;  /* 0x00010015880079a6 */ /* 0x000fe2000c12f322 */
[-C--:B------:R-:W-:Y:S03]  /*5850*/  HMMA.16816.F32 R92, R12, R10.reuse, R92 ;  /* 0x0000000a0c5c723c */ /* 0x080fe6000000185c */
[----:B------:R-:W-:Y:S04]  /*5860*/  REDG.E.ADD.F32.FTZ.RN.STRONG.GPU desc[UR34][R138.64+0x100], R22 ;  /* 0x000100168a0079a6 */ /* 0x000fe8000c12f322 */
[----:B------:R-:W-:Y:S01]  /*5870*/  LDSM.16.MT88.4 R136, [R177+0xc00] ;  /* 0x000c0000b188783b */ /* 0x000fe20000004200 */
[C---:B------:R-:W-:Y:S03]  /*5880*/  HMMA.16816.F32 R96, R4.reuse, R10, R96 ;  /* 0x0000000a0460723c */ /* 0x040fe60000001860 */
[----:B------:R-:W-:Y:S04]  /*5890*/  LDSM.16.MT88.4 R8, [R177+0x1400] ;  /* 0x00140000b108783b */ /* 0x000fe80000004200 */
[----:B------:R-:W-:Y:S01]  /*58a0*/  REDG.E.ADD.F32.FTZ.RN.STRONG.GPU desc[UR34][R140.64+0x100], R23 ;  /* 0x000100178c0079a6 */ /* 0x000fe2000c12f322 */
[-C--:B---3--:R-:W-:Y:S03]  /*58b0*/  HMMA.16816.F32 R100, R4, R16.reuse, R100 ;  /* 0x000000100464723c */ /* 0x088fe60000001864 */
[----:B------:R-:W1:Y:S04]  /*58c0*/  LDSM.16.MT88.4 R20, [R177+0x400] ;  /* 0x00040000b114783b */ /* 0x000e680000004200 */
[----:B------:R-:W-:Y:S01]  /*58d0*/  REDG.E.ADD.F32.FTZ.RN.STRONG.GPU desc[UR34][R142.64+0x100], R24 ;  /* 0x000100188e0079a6 */ /* 0x000fe2000c12f322 */
[C---:B------:R-:W-:Y:S03]  /*58e0*/  HMMA.16816.F32 R104, R12.reuse, R16, R104 ;  /* 0x000000100c68723c */ /* 0x040fe60000001868 */
[----:B------:R-:W-:Y:S04]  /*58f0*/  LDSM.16.MT88.4 R140, [R180+UR5+0x18800] ;  /* 0x01880005b48c783b */ /* 0x000fe80008004200 */
[----:B------:R-:W-:Y:S01]  /*5900*/  REDG.E.ADD.F32.FTZ.RN.STRONG.GPU desc[UR34][R174.64+0x100], R25 ;  /* 0x00010019ae0079a6 */ /* 0x000fe2000c12f322 */
[-C--:B------:R-:W-:Y:S03]  /*5910*/  HMMA.16816.F32 R108, R12, R18.reuse, R108 ;  /* 0x000000120c6c723c */ /* 0x080fe6000000186c */
[----:B------:R-:W-:Y:S04]  /*5920*/  REDG.E.ADD.F32.FTZ.RN.STRONG.GPU desc[UR34][R228.64+0x100], R26 ;  /* 0x0001001ae40079a6 */ /* 0x000fe8000c12f322 */
[----:B------:R-:W-:Y:S01]  /*5930*/  REDG.E.ADD.F32.FTZ.RN.STRONG.GPU desc[UR34][R144.64+0x100], R27 ;  /* 0x0001001b900079a6 */ /* 0x000fe2000c12f322 */
[C---:B------:R-:W-:Y:S03]  /*5940*/  HMMA.16816.F32 R112, R4.reuse, R18, R112 ;  /* 0x000000120470723c */ /* 0x040fe60000001870 */
[----:B------:R-:W-:Y:S04]  /*5950*/  LDSM.16.MT88.4 R16, [R177+0x800] ;  /* 0x00080000b110783b */ /* 0x000fe80000004200 */
[----:B------:R-:W-:Y:S01]  /*5960*/  LDSM.16.MT88.4 R24, [R180+UR5+0x18000] ;  /* 0x01800005b418783b */ /* 0x000fe20008004200 */
[-C--:B----4-:R-:W-:Y:S03]  /*5970*/  HMMA.16816.F32 R116, R4, R28.reuse, R116 ;  /* 0x0000001c0474723c */ /* 0x090fe60000001874 */
[----:B------:R-:W-:Y:S05]  /*5980*/  LDSM.16.MT88.4 R144, [R177+0x1c00] ;  /* 0x001c0000b190783b */ /* 0x000fea0000004200 */
[C---:B------:R-:W-:Y:S08]  /*5990*/  HMMA.16816.F32 R120, R12.reuse, R28, R120 ;  /* 0x0000001c0c78723c */ /* 0x040ff00000001878 */
[-C--:B------:R-:W-:Y:S01]  /*59a0*/  HMMA.16816.F32 R124, R12, R30.reuse, R124 ;  /* 0x0000001e0c7c723c */ /* 0x080fe2000000187c */
[----:B------:R-:W2:Y:S07]  /*59b0*/  LDSM.16.MT88.4 R12, [R177+0x2400] ;  /* 0x00240000b10c783b */ /* 0x000eae0000004200 */
[----:B------:R-:W-:Y:S01]  /*59c0*/  HMMA.16816.F32 R128, R4, R30, R128 ;  /* 0x0000001e0480723c */ /* 0x000fe20000001880 */
[----:B------:R-:W3:Y:S04]  /*59d0*/  LDSM.16.MT88.4 R4, [R180+UR5+0x16000] ;  /* 0x01600005b404783b */ /* 0x000ee80008004200 */
[----:B------:R-:W4:Y:S03]  /*59e0*/  LDSM.16.MT88.4 R28, [R177+0x1800] ;  /* 0x00180000b11c783b */ /* 0x000f260000004200 */
        /* <DEDUP_REMOVED lines=9> */
[----:B------:R-:W1:Y:S07]  /*5a80*/  LDSM.16.MT88.4 R8, [R180+UR5+0x16800] ;  /* 0x01680005b408783b */ /* 0x000e6e0008004200 */
[-C--:B--2---:R-:W-:Y:S08]  /*5a90*/  HMMA.16816.F32 R116, R32, R12.reuse, R116 ;  /* 0x0000000c2074723c */ /* 0x084ff00000001874 */
        /* <DEDUP_REMOVED lines=11> */
[-C--:B-1----:R-:W-:Y:S08]  /*5b50*/  HMMA.16816.F32 R116, R4, R20.reuse, R116 ;  /* 0x000000140474723c */ /* 0x082ff00000001874 */
[C---:B------:R-:W-:Y:S08]  /*5b60*/  HMMA.16816.F32 R120, R24.reuse, R20, R120 ;  /* 0x000000141878723c */ /* 0x040ff00000001878 */
[-C--:B------:R-:W-:Y:S08]  /*5b70*/  HMMA.16816.F32 R124, R24, R22.reuse, R124 ;  /* 0x00000016187c723c */ /* 0x080ff0000000187c */
[----:B------:R-:W-:Y:S04]  /*5b80*/  HMMA.16816.F32 R128, R4, R22, R128 ;  /* 0x000000160480723c */ /* 0x000fe80000001880 */
[C---:B------:R-:W-:Y:S01]  /*5b90*/  VIADD R6, R177.reuse, 0xffffd000 ;  /* 0xffffd000b1067836 */ /* 0x040fe20000000000 */
[----:B------:R-:W-:Y:S01]  /*5ba0*/  @P0 IADD3 R5, P3, PT, R224, -0x100, RZ ;  /* 0xffffff00e0050810 */ /* 0x000fe20007f7e0ff */
[----:B------:R-:W-:Y:S02]  /*5bb0*/  @P1 VIADD R6, R177, 0x3000 ;  /* 0x00003000b1061836 */ /* 0x000fe40000000000 */
[-C--:B------:R-:W-:Y:S05]  /*5bc0*/  HMMA.16816.F32 R84, R8, R136.reuse, R84 ;  /* 0x000000880854723c */ /* 0x080fea0000001854 */
[----:B------:R-:W-:Y:S01]  /*5bd0*/  @P0 IADD3.X R4, PT, PT, R225, -0x1, RZ, P3, !PT ;  /* 0xffffffffe1040810 */ /* 0x000fe20001ffe4ff */
[----:B------:R-:W-:Y:S02]  /*5be0*/  IMAD.MOV.U32 R177, RZ, RZ, R6 ;  /* 0x000000ffffb17224 */ /* 0x000fe400078e0006 */
[C---:B------:R-:W-:Y:S04]  /*5bf0*/  HMMA.16816.F32 R88, R140.reuse, R136, R88 ;  /* 0x000000888c58723c */ /* 0x040fe80000001858 */
[----:B------:R-:W-:Y:S02]  /*5c00*/  @P0 IMAD.MOV.U32 R224, RZ, RZ, R5 ;  /* 0x000000ffffe00224 */ /* 0x000fe400078e0005 */
[----:B------:R-:W-:Y:S02]  /*5c10*/  @P0 IMAD.MOV.U32 R225, RZ, RZ, R4 ;  /* 0x000000ffffe10224 */ /* 0x000fe400078e0004 */
        /* <DEDUP_REMOVED lines=12> */
.L_x_649:
[----:B------:R-:W1:Y:S01]  /*5ce0*/  LDCU UR4, c[0x0][0x500] ;  /* 0x0000a000ff0477ac */ /* 0x000e620008000800 */
[----:B------:R-:W-:Y:S01]  /*5cf0*/  SHF.L.U32 R3, R197, 0x2, RZ ;  /* 0x00000002c5037819 */ /* 0x000fe200000006ff */
[----:B------:R-:W2:Y:S01]  /*5d00*/  LDC.64 R10, c[0x0][0x5a8] ;  /* 0x00016a00ff0a7b82 */ /* 0x000ea20000000a00 */
[----:B------:R-:W-:Y:S01]  /*5d10*/  SHF.L.U32 R4, R190, 0x7, RZ ;  /* 0x00000007be047819 */ /* 0x000fe200000006ff */
[----:B------:R-:W3:Y:S01]  /*5d20*/  LDCU UR6, c[0x0][0x4fc] ;  /* 0x00009f80ff0677ac */ /* 0x000ee20008000800 */
[----:B------:R-:W-:Y:S02]  /*5d30*/  LOP3.LUT R13, R3, 0x40, RZ, 0xc0, !PT ;  /* 0x00000040030d7812 */ /* 0x000fe400078ec0ff */
[----:B------:R-:W-:Y:S01]  /*5d40*/  SHF.R.S32.HI R6, RZ, 0x1f, R4 ;  /* 0x0000001fff067819 */ /* 0x000fe20000011404 */
[----:B------:R-:W4:Y:S01]  /*5d50*/  LDCU.64 UR8, c[0x0][0x5d8] ;  /* 0x0000bb00ff0877ac */ /* 0x000f220008000a00 */
[----:B------:R-:W-:Y:S02]  /*5d60*/  IADD3 R3, P0, PT, R215, R4, RZ ;  /* 0x00000004d7037210 */ /* 0x000fe40007f1e0ff */
[----:B------:R-:W4:Y:S01]  /*5d70*/  LDC.64 R4, c[0x0][0x5c0] ;  /* 0x00017000ff047b82 */ /* 0x000f220000000a00 */
[----:B------:R-:W-:-:S02]  /*5d80*/  IADD3 R13, PT, PT, R194, -R13, RZ ;  /* 0x8000000dc20d7210 */ /* 0x000fc40007ffe0ff */
[----:B------:R-:W-:Y:S02]  /*5d90*/  LEA.HI.X.SX32 R215, R215, R6, 0x1, P0 ;  /* 0x00000006d7d77211 */ /* 0x000fe400000f0eff */
[----:B------:R-:W-:Y:S01]  /*5da0*/  SHF.L.U32 R8, R197, 0x3, RZ ;  /* 0x00000003c5087819 */ /* 0x000fe200000006ff */
        /* <DEDUP_REMOVED lines=56> */
[----:B------:R-:W-:Y:S01]  /*6130*/  STS [R194], R85 ;  /* 0x00000055c2007388 */ /* 0x000fe20000000800 */
        /* <DEDUP_REMOVED lines=9> */
[----:B---3--:R-:W-:Y:S01]  /*61d0*/  FMUL.FTZ R36, R36, UR6 ;  /* 0x0000000624247c20 */ /* 0x008fe20008410000 */
        /* <DEDUP_REMOVED lines=47> */
[----:B------:R-:W1:Y:S01]  /*64d0*/  LDC.64 R6, c[0x0][0x5c8] ;  /* 0x00017200ff067b82 */ /* 0x000e620000000a00 */
[----:B------:R-:W-:Y:S01]  /*64e0*/  FMUL.FTZ R56, R56, UR6 ;  /* 0x0000000638387c20 */ /* 0x000fe20008410000 */
[----:B------:R-:W-:Y:S01]  /*64f0*/  STS [R13+0x3220], R110 ;  /* 0x0032206e0d007388 */ /* 0x000fe20000000800 */
        /* <DEDUP_REMOVED lines=23> */
[----:B------:R-:W-:Y:S01]  /*6670*/  LOP3.LUT R14, R8, 0x18, RZ, 0xc0, !PT ;  /* 0x00000018080e7812 */ /* 0x000fe200078ec0ff */
[----:B------:R-:W-:Y:S01]  /*6680*/  STS [R194+0x5200], R123 ;  /* 0x0052007bc2007388 */ /* 0x000fe20000000800 */
[----:B------:R-:W-:Y:S01]  /*6690*/  MOV R15, RZ ;  /* 0x000000ff000f7202 */ /* 0x000fe20000000f00 */
[----:B------:R-:W-:Y:S01]  /*66a0*/  FMUL.FTZ R81, R81, UR6 ;  /* 0x0000000651517c20 */ /* 0x000fe20008410000 */
[----:B------:R-:W-:Y:S01]  /*66b0*/  FMUL.FTZ R82, R82, UR6 ;  /* 0x0000000652527c20 */ /* 0x000fe20008410000 */
[----:B------:R-:W-:Y:S01]  /*66c0*/  FMUL.FTZ R83, R83, UR6 ;  /* 0x0000000653537c20 */ /* 0x000fe20008410000 */
[----:B------:R-:W-:Y:S01]  /*66d0*/  F2FP.F16.F32.PACK_AB R53, R53, R52 ;  /* 0x000000343535723e */ /* 0x000fe200000000ff */
[----:B------:R-:W-:Y:S01]  /*66e0*/  STS [R13+0x5020], R124 ;  /* 0x0050207c0d007388 */ /* 0x000fe20000000800 */
[----:B------:R-:W-:Y:S01]  /*66f0*/  F2FP.F16.F32.PACK_AB R55, R55, R54 ;  /* 0x000000363737723e */ /* 0x000fe200000000ff */
[----:B----4-:R-:W-:-:S02]  /*6700*/  IMAD R8, R215, R4, RZ ;  /* 0x00000004d7087224 */ /* 0x010fc400078e02ff */
        /* <DEDUP_REMOVED lines=16> */
[----:B------:R-:W-:Y:S01]  /*6810*/  IMAD.WIDE.U32 R16, R3, R4, R14 ;  /* 0x0000000403107225 */ /* 0x000fe200078e000e */
[----:B------:R-:W-:Y:S01]  /*6820*/  F2FP.F16.F32.PACK_AB R60, R61, R60 ;  /* 0x0000003c3d3c723e */ /* 0x000fe200000000ff */
[----:B------:R-:W-:Y:S01]  /*6830*/  STS [R13+0x6220], R50 ;  /* 0x006220320d007388 */ /* 0x000fe20000000800 */
[----:B------:R-:W-:Y:S01]  /*6840*/  F2FP.F16.F32.PACK_AB R62, R63, R62 ;  /* 0x0000003e3f3e723e */ /* 0x000fe200000000ff */
[----:B------:R-:W-:Y:S01]  /*6850*/  IMAD R9, R3, R5, R8 ;  /* 0x0000000503097224 */ /* 0x000fe200078e0208 */
[----:B------:R-:W-:Y:S01]  /*6860*/  F2FP.F16.F32.PACK_AB R69, R69, R68 ;  /* 0x000000444545723e */ /* 0x000fe200000000ff */
[----:B------:R-:W-:Y:S01]  /*6870*/  STS [R194+0x7000], R41 ;  /* 0x00700029c2007388 */ /* 0x000fe20000000800 */
[----:B------:R-:W-:Y:S01]  /*6880*/  F2FP.F16.F32.PACK_AB R71, R71, R70 ;  /* 0x000000464747723e */ /* 0x000fe200000000ff */
[----:B-1----:R-:W-:Y:S01]  /*6890*/  IMAD R12, R215, R6, RZ ;  /* 0x00000006d70c7224 */ /* 0x002fe200078e02ff */
        /* <DEDUP_REMOVED lines=11> */
[----:B------:R-:W1:Y:S01]  /*6950*/  LDCU.64 UR6, c[0x0][0x5e0] ;  /* 0x0000bc00ff0677ac */ /* 0x000e620008000a00 */
[----:B------:R-:W-:Y:S01]  /*6960*/  IADD3 R17, PT, PT, R17, R9, RZ ;  /* 0x0000000911117210 */ /* 0x000fe20007ffe0ff */
[----:B------:R-:W-:Y:S01]  /*6970*/  STS [R194+0x8000], R53 ;  /* 0x00800035c2007388 */ /* 0x000fe20000000800 */
[----:B------:R-:W3:Y:S01]  /*6980*/  LDC.64 R8, c[0x0][0x5b0] ;  /* 0x00016c00ff087b82 */ /* 0x000ee20000000a00 */
[----:B------:R-:W-:-:S02]  /*6990*/  IADD3 R15, PT, PT, R15, R12, RZ ;  /* 0x0000000c0f0f7210 */ /* 0x000fc40007ffe0ff */
[----:B------:R-:W-:Y:S01]  /*69a0*/  STS [R194+0x8200], R55 ;  /* 0x00820037c2007388 */ /* 0x000fe20000000800 */
[----:B--2---:R-:W-:Y:S01]  /*69b0*/  IMAD.WIDE.U32 R16, R10, UR26, R16 ;  /* 0x0000001a0a107c25 */ /* 0x004fe2000f8e0010 */
[----:B------:R-:W-:Y:S02]  /*69c0*/  SHF.R.U32.HI R197, RZ, 0x2, R197 ;  /* 0x00000002ffc57819 */ /* 0x000fe400000116c5 */
[----:B------:R-:W-:Y:S01]  /*69d0*/  STS [R13+0x8020], R64 ;  /* 0x008020400d007388 */ /* 0x000fe20000000800 */
[----:B------:R-:W-:-:S03]  /*69e0*/  IMAD R17, R11, UR26, R17 ;  /* 0x0000001a0b117c24 */ /* 0x000fc6000f8e0211 */
[----:B------:R-:W-:Y:S04]  /*69f0*/  STS [R13+0x8220], R66 ;  /* 0x008220420d007388 */ /* 0x000fe80000000800 */
[----:B------:R3:W-:Y:S04]  /*6a00*/  STS [R194+0x9000], R57 ;  /* 0x00900039c2007388 */ /* 0x0007e80000000800 */
[----:B------:R-:W-:Y:S04]  /*6a10*/  STS [R194+0x9200], R59 ;  /* 0x0092003bc2007388 */ /* 0x000fe80000000800 */
[----:B------:R2:W-:Y:S04]  /*6a20*/  STS [R13+0x9020], R60 ;  /* 0x0090203c0d007388 */ /* 0x0005e80000000800 */
[----:B------:R-:W-:Y:S04]  /*6a30*/  STS [R13+0x9220], R62 ;  /* 0x0092203e0d007388 */ /* 0x000fe80000000800 */
[----:B------:R-:W-:Y:S04]  /*6a40*/  STS [R194+0xa000], R69 ;  /* 0x00a00045c2007388 */ /* 0x000fe80000000800 */
[----:B------:R-:W-:Y:S04]  /*6a50*/  STS [R194+0xa200], R71 ;  /* 0x00a20047c2007388 */ /* 0x000fe80000000800 */
[----:B------:R-:W-:Y:S01]  /*6a60*/  STS [R13+0xa020], R80 ;  /* 0x00a020500d007388 */ /* 0x000fe20000000800 */
[----:B---3--:R-:W-:-:S03]  /*6a70*/  IMAD.WIDE.U32 R56, R8, UR26, R14 ;  /* 0x0000001a08387c25 */ /* 0x008fc6000f8e000e */
[----:B------:R-:W-:Y:S01]  /*6a80*/  STS [R13+0xa220], R82 ;  /* 0x00a220520d007388 */ /* 0x000fe20000000800 */
[----:B------:R-:W-:-:S03]  /*6a90*/  IMAD R57, R9, UR26, R57 ;  /* 0x0000001a09397c24 */ /* 0x000fc6000f8e0239 */
[----:B------:R-:W-:Y:S01]  /*6aa0*/  STS [R194+0xb000], R73 ;  /* 0x00b00049c2007388 */ /* 0x000fe20000000800 */
[----:B--2---:R-:W-:-:S03]  /*6ab0*/  IMAD.WIDE.U32 R60, R188, UR8, R16 ;  /* 0x00000008bc3c7c25 */ /* 0x004fc6000f8e0010 */
[----:B------:R-:W-:Y:S01]  /*6ac0*/  STS [R194+0xb200], R75 ;  /* 0x00b2004bc2007388 */ /* 0x000fe20000000800 */
[C---:B------:R-:W-:Y:S01]  /*6ad0*/  IMAD R61, R188.reuse, UR9, R61 ;  /* 0x00000009bc3d7c24 */ /* 0x040fe2000f8e023d */
[----:B------:R-:W2:Y:S01]  /*6ae0*/  LDCU.128 UR8, c[0x0][0x560] ;  /* 0x0000ac00ff0877ac */ /* 0x000ea20008000c00 */
[C---:B-1----:R-:W-:Y:S01]  /*6af0*/  IMAD.WIDE.U32 R58, R188.reuse, UR6, R56 ;  /* 0x00000006bc3a7c25 */ /* 0x042fe2000f8e0038 */
[----:B------:R-:W-:Y:S03]  /*6b00*/  STS [R13+0xb020], R76 ;  /* 0x00b0204c0d007388 */ /* 0x000fe60000000800 */
[C---:B------:R-:W-:Y:S01]  /*6b10*/  IMAD.WIDE.U32 R60, R197.reuse, R4, R60 ;  /* 0x00000004c53c7225 */ /* 0x040fe200078e003c */
[----:B------:R-:W-:Y:S03]  /*6b20*/  STS [R13+0xb220], R78 ;  /* 0x00b2204e0d007388 */ /* 0x000fe60000000800 */
[----:B------:R-:W-:Y:S01]  /*6b30*/  IMAD R3, R197, R5, R61 ;  /* 0x00000005c5037224 */ /* 0x000fe200078e023d */
[----:B------:R-:W-:Y:S01]  /*6b40*/  BAR.SYNC.DEFER_BLOCKING 0x0 ;  /* 0x0000000000007b1d */ /* 0x000fe20000010000 */
[----:B------:R-:W-:-:S02]  /*6b50*/  IMAD R59, R188, UR7, R59 ;  /* 0x00000007bc3b7c24 */ /* 0x000fc4000f8e023b */
[----:B------:R-:W-:Y:S01]  /*6b60*/  IMAD.WIDE.U32 R58, R197, R6, R58 ;  /* 0x00000006c53a7225 */ /* 0x000fe200078e003a */
[----:B--2---:R-:W-:-:S03]  /*6b70*/  LEA R56, P0, R60, UR8, 0x1 ;  /* 0x000000083c387c11 */ /* 0x004fc6000f8008ff */
[----:B------:R-:W-:Y:S01]  /*6b80*/  IMAD R197, R197, R7, R59 ;  /* 0x00000007c5c57224 */ /* 0x000fe200078e023b */
[----:B------:R-:W-:Y:S02]  /*6b90*/  LEA.HI.X R57, R60, UR9, R3, 0x1, P0 ;  /* 0x000000093c397c11 */ /* 0x000fe400080f0c03 */
[----:B------:R-:W-:-:S04]  /*6ba0*/  LEA R60, P0, R4, R56, 0x7 ;  /* 0x00000038043c7211 */ /* 0x000fc800078038ff */
[----:B------:R-:W-:Y:S02]  /*6bb0*/  LEA.HI.X R61, R4, R57, R5, 0x7, P0 ;  /* 0x00000039043d7211 */ /* 0x000fe400000f3c05 */
[C---:B------:R-:W-:Y:S01]  /*6bc0*/  LEA R4, P0, R58.reuse, UR10, 0x1 ;  /* 0x0000000a3a047c11 */ /* 0x040fe2000f8008ff */
[----:B------:R-:W1:Y:S03]  /*6bd0*/  LDS.128 R40, [R192+0x9000] ;  /* 0x00900000c0287984 */ /* 0x000e660000000c00 */
[----:B------:R-:W-:Y:S02]  /*6be0*/  LEA.HI.X R5, R58, UR11, R197, 0x1, P0 ;  /* 0x0000000b3a057c11 */ /* 0x000fe400080f0cc5 */
[C---:B------:R-:W-:Y:S01]  /*6bf0*/  LEA R58, P0, R6.reuse, R4, 0x7 ;  /* 0x00000004063a7211 */ /* 0x040fe200078038ff */
[----:B------:R-:W2:Y:S03]  /*6c00*/  LDS.128 R32, [R192+0xb000] ;  /* 0x00b00000c0207984 */ /* 0x000ea60000000c00 */
[----:B------:R-:W-:Y:S01]  /*6c10*/  LEA.HI.X R59, R6, R5, R7, 0x7, P0 ;  /* 0x00000005063b7211 */ /* 0x000fe200000f3c07 */
        /* <DEDUP_REMOVED lines=10> */
[----:B-1----:R1:W-:Y:S04]  /*6cc0*/  STG.E.128 desc[UR34][R56.64], R40 ;  /* 0x0000002838007986 */ /* 0x0023e8000c101d22 */
[----:B--2---:R1:W-:Y:S04]  /*6cd0*/  STG.E.128 desc[UR34][R56.64+0x40], R32 ;  /* 0x0000402038007986 */ /* 0x0043e8000c101d22 */
[----:B---3--:R1:W-:Y:S04]  /*6ce0*/  STG.E.128 desc[UR34][R56.64+0x80], R24 ;  /* 0x0000801838007986 */ /* 0x0083e8000c101d22 */
[----:B----4-:R1:W-:Y:S04]  /*6cf0*/  STG.E.128 desc[UR34][R60.64], R36 ;  /* 0x000000243c007986 */ /* 0x0103e8000c101d22 */
[----:B------:R1:W-:Y:S04]  /*6d00*/  STG.E.128 desc[UR34][R60.64+0x40], R28 ;  /* 0x0000401c3c007986 */ /* 0x0003e8000c101d22 */
[----:B------:R1:W-:Y:S04]  /*6d10*/  STG.E.128 desc[UR34][R60.64+0x80], R20 ;  /* 0x000080143c007986 */ /* 0x0003e8000c101d22 */
[----:B------:R1:W-:Y:S04]  /*6d20*/  STG.E.128 desc[UR34][R4.64], R16 ;  /* 0x0000001004007986 */ /* 0x0003e8000c101d22 */
[----:B------:R1:W-:Y:S04]  /*6d30*/  STG.E.128 desc[UR34][R4.64+0x40], R12 ;  /* 0x0000400c04007986 */ /* 0x0003e8000c101d22 */
[----:B------:R1:W-:Y:S04]  /*6d40*/  STG.E.128 desc[UR34][R4.64+0x80], R8 ;  /* 0x0000800804007986 */ /* 0x0003e8000c101d22 */
[----:B------:R1:W-:Y:S04]  /*6d50*/  STG.E.128 desc[UR34][R58.64], R52 ;  /* 0x000000343a007986 */ /* 0x0003e8000c101d22 */
[----:B------:R1:W-:Y:S04]  /*6d60*/  STG.E.128 desc[UR34][R58.64+0x40], R48 ;  /* 0x000040303a007986 */ /* 0x0003e8000c101d22 */
[----:B------:R1:W-:Y:S02]  /*6d70*/  STG.E.128 desc[UR34][R58.64+0x80], R44 ;  /* 0x0000802c3a007986 */ /* 0x0003e4000c101d22 */
.L_x_646:
[----:B------:R-:W2:Y:S01]  /*6d80*/  LDCU UR6, c[0x0][0x438] ;  /* 0x00008700ff0677ac */ /* 0x000ea20008000800 */
[----:B------:R-:W3:Y:S01]  /*6d90*/  LDC R3, c[0x0][0x370] ;  /* 0x0000dc00ff037b82 */ /* 0x000ee20000000800 */
[----:B--2---:R-:W-:-:S04]  /*6da0*/  UIADD3 UR6, UPT, UPT, UR6, 0x7f, URZ ;  /* 0x0000007f06067890 */ /* 0x004fc8000fffe0ff */
[----:B------:R-:W-:Y:S01]  /*6db0*/  USHF.R.S32.HI UR4, URZ, 0x1f, UR6 ;  /* 0x0000001fff047899 */ /* 0x000fe20008011406 */
[----:B---3--:R-:W-:-:S03]  /*6dc0*/  IADD3 R190, PT, PT, R3, R190, RZ ;  /* 0x000000be03be7210 */ /* 0x008fc60007ffe0ff */
[----:B------:R-:W-:-:S04]  /*6dd0*/  ULEA.HI UR4, UR4, UR6, URZ, 0x7 ;  /* 0x0000000604047291 */ /* 0x000fc8000f8f38ff */
[----:B------:R-:W-:-:S06]  /*6de0*/  USHF.R.S32.HI UR4, URZ, 0x7, UR4 ;  /* 0x00000007ff047899 */ /* 0x000fcc0008011404 */
[----:B------:R-:W-:-:S13]  /*6df0*/  ISETP.GE.AND P0, PT, R190, UR4, PT ;  /* 0x00000004be007c0c */ /* 0x000fda000bf06270 */
[----:B------:R-:W-:Y:S05]  /*6e00*/  @!P0 BRA `(.L_x_653) ;  /* 0xffffff9800008947 */ /* 0x000fea000383ffff */
[----:B------:R-:W-:Y:S05]  /*6e10*/  EXIT ;  /* 0x000000000000794d */ /* 0x000fea0003800000 */
.L_x_654:
        /* <DEDUP_REMOVED lines=14> */
.L_x_893:


//--------------------- .text._ZN5flash44flash_bwd_dq_dk_dv_loop_seqk_parallel_kernelI23Flash_bwd_kernel_traitsILi96ELi64ELi128ELi8ELi2ELi4ELi4ELb0ELb0EN7cutlass6half_tE19Flash_kernel_traitsILi96ELi64ELi128ELi8ES3_EELb0ELb1ELb0ELb0ELb1ELb1ELb1EEEvNS_16Flash_bwd_paramsE --------------------------
	.section	.text._ZN5flash44flash_bwd_dq_dk_dv_loop_seqk_parallel_kernelI23Flash_bwd_kernel_traitsILi96ELi64ELi128ELi8ELi2ELi4ELi4ELb0ELb0EN7cutlass6half_tE19Flash_kernel_traitsILi96ELi64ELi128ELi8ES3_EELb0ELb1ELb0ELb0ELb1ELb1ELb1EEEvNS_16Flash_bwd_paramsE,"ax",@progbits
	.align	128
        .global         _ZN5flash44flash_bwd_dq_dk_dv_loop_seqk_parallel_kernelI23Flash_bwd_kernel_traitsILi96ELi64ELi128ELi8ELi2ELi4ELi4ELb0ELb0EN7cutlass6half_tE19Flash_kernel_traitsILi96ELi64ELi128ELi8ES3_EELb0ELb1ELb0ELb0ELb1ELb1ELb1EEEvNS_16Flash_bwd_paramsE
        .type           _ZN5flash44flash_bwd_dq_dk_dv_loop_seqk_parallel_kernelI23Flash_bwd_kernel_traitsILi96ELi64ELi128ELi8ELi2ELi4ELi4ELb0ELb0EN7cutlass6half_tE19Flash_kernel_traitsILi96ELi64ELi128ELi8ES3_EELb0ELb1ELb0ELb0ELb1ELb1ELb1EEEvNS_16Flash_bwd_paramsE,@function
        .size           _ZN5flash44flash_bwd_dq_dk_dv_loop_seqk_parallel_kernelI23Flash_bwd_kernel_traitsILi96ELi64ELi128ELi8ELi2ELi4ELi4ELb0ELb0EN7cutlass6half_tE19Flash_kernel_traitsILi96ELi64ELi128ELi8ES3_EELb0ELb1ELb0ELb0ELb1ELb1ELb1EEEvNS_16Flash_bwd_paramsE,(.L_x_894 - _ZN5flash44flash_bwd_dq_dk_dv_loop_seqk_parallel_kernelI23Flash_bwd_kernel_traitsILi96ELi64ELi128ELi8ELi2ELi4ELi4ELb0ELb0EN7cutlass6half_tE19Flash_kernel_traitsILi96ELi64ELi128ELi8ES3_EELb0ELb1ELb0ELb0ELb1ELb1ELb1EEEvNS_16Flash_bwd_paramsE)
        .other          _ZN5flash44flash_bwd_dq_dk_dv_loop_seqk_parallel_kernelI23Flash_bwd_kernel_traitsILi96ELi64ELi128ELi8ELi2ELi4ELi4ELb0ELb0EN7cutlass6half_tE19Flash_kernel_traitsILi96ELi64ELi128ELi8ES3_EELb0ELb1ELb0ELb0ELb1ELb1ELb1EEEvNS_16Flash_bwd_paramsE,@"STO_CUDA_ENTRY STV_DEFAULT"
_ZN5flash44flash_bwd_dq_dk_dv_loop_seqk_parallel_kernelI23Flash_bwd_kernel_traitsILi96ELi64ELi128ELi8ELi2ELi4ELi4ELb0ELb0EN7cutlass6half_tE19Flash_kernel_traitsILi96ELi64ELi128ELi8ES3_EELb0ELb1ELb0ELb0ELb1ELb1ELb1EEEvNS_16Flash_bwd_paramsE:
.text._ZN5flash44flash_bwd_dq_dk_dv_loop_seqk_parallel_kernelI23Flash_bwd_kernel_traitsILi96ELi64ELi128ELi8ELi2ELi4ELi4ELb0ELb0EN7cutlass6half_tE19Flash_kernel_traitsILi96ELi64ELi128ELi8ES3_EELb0ELb1ELb0ELb0ELb1ELb1ELb1EEEvNS_16Flash_bwd_paramsE:
        /* <DEDUP_REMOVED lines=34> */
.L_x_662:
[----:B------:R-:W-:Y:S01]  /*0220*/  @UP4 ULEA UR6, UP1, UR35, UR14, 0x2 ;  /* 0x0000000e23064291 */ /* 0x000fe2000f8210ff */
[----:B------:R-:W-:Y:S01]  /*0230*/  PLOP3.LUT P1, PT, PT, PT, UP4, 0x80, 0x8 ;  /* 0x000000000008781c */ /* 0x000fe20003f2f048 */
[----:B------:R-:W-:Y:S01]  /*0240*/  @UP3 ULEA UR4, UP0, UR35, UR12, 0x2 ;  /* 0x0000000c23043291 */ /* 0x000fe2000f8010ff */
[----:B------:R-:W-:Y:S01]  /*0250*/  PLOP3.LUT P0, PT, PT, PT, UP3, 0x80, 0x8 ;  /* 0x000000000008781c */ /* 0x000fe20003f0f038 */
[----:B------:R-:W-:Y:S02]  /*0260*/  @UP4 ULEA.HI.X UR7, UR35, UR15, URZ, 0x2, UP1 ;  /* 0x0000000f23074291 */ /* 0x000fe400088f14ff */
[----:B------:R-:W-:Y:S01]  /*0270*/  @UP3 ULEA.HI.X UR5, UR35, UR13, URZ, 0x2, UP0 ;  /* 0x0000000d23053291 */ /* 0x000fe200080f14ff */
[----:B----4-:R-:W-:Y:S02]  /*0280*/  IMAD.U32 R2, RZ, RZ, UR6 ;  /* 0x00000006ff027e24 */ /* 0x010fe4000f8e00ff */
        /* <DEDUP_REMOVED lines=12> */
[----:B-----5:R-:W-:Y:S05]  /*0350*/  BRA.U UP0, `(.L_x_655) ;  /* 0x00000069002c7547 */ /* 0x020fea000b800000 */
        /* <DEDUP_REMOVED lines=8> */
[----:B-----5:R-:W-:-:S03]  /*03e0*/  UIADD3 UR5, UPT, UPT, UR46, 0x3f, URZ ;  /* 0x0000003f2e057890 */ /* 0x020fc6000fffe0ff */
[----:B------:R-:W2:Y:S01]  /*03f0*/  I2F.RP R6, R4 ;  /* 0x0000000400067306 */ /* 0x000ea20000209400 */
[----:B------:R-:W-:-:S05]  /*0400*/  USHF.R.S32.HI UR53, URZ, 0x1f, UR5 ;  /* 0x0000001fff357899 */ /* 0x000fca0008011405 */
[----:B------:R-:W1:Y:S01]  /*0410*/  @UP0 LDCU UR52, c[0x0][0x454] ;  /* 0x00008a80ff3407ac */ /* 0x000e620008000800 */
[----:B---3--:R-:W-:Y:S01]  /*0420*/  IABS R2, R2 ;  /* 0x0000000200027213 */ /* 0x008fe20000000000 */
[----:B------:R-:W3:Y:S01]  /*0430*/  @!UP0 LDCU UR4, c[0x0][0x3e0] ;  /* 0x00007c00ff0487ac */ /* 0x000ee20008000800 */
[----:B------:R-:W-:Y:S01]  /*0440*/  ULEA.HI UR53, UR53, UR5, URZ, 0x6 ;  /* 0x0000000535357291 */ /* 0x000fe2000f8f30ff */
[----:B--2---:R-:W2:Y:S03]  /*0450*/  MUFU.RCP R6, R6 ;  /* 0x0000000600067308 */ /* 0x004ea60000001000 */
[----:B------:R-:W-:Y:S02]  /*0460*/  USHF.R.S32.HI UR53, URZ, 0x6, UR53 ;  /* 0x00000006ff357899 */ /* 0x000fe40008011435 */
[----:B-1----:R-:W-:Y:S02]  /*0470*/  @UP0 UIMAD UR52, UR34, UR52, URZ ;  /* 0x00000034223402a4 */ /* 0x002fe4000f8e02ff */
[----:B---3--:R-:W-:-:S02]  /*0480*/  @!UP0 UIMAD UR4, UR35, UR4, UR34 ;  /* 0x00000004230482a4 */ /* 0x008fc4000f8e0222 */
[----:B------:R-:W-:Y:S02]  /*0490*/  @UP0 UIMAD UR52, UR35, UR46, UR52 ;  /* 0x0000002e233402a4 */ /* 0x000fe4000f8e0234 */
[----:B------:R-:W-:Y:S01]  /*04a0*/  @!UP0 UIMAD UR52, UR4, UR46, URZ ;  /* 0x0000002e043482a4 */ /* 0x000fe2000f8e02ff */
[----:B--2---:R-:W-:-:S04]  /*04b0*/  VIADD R6, R6, 0xffffffe ;  /* 0x0ffffffe06067836 */ /* 0x004fc80000000000 */
        /* <DEDUP_REMOVED lines=28> */
.L_x_656:
[----:B------:R-:W1:Y:S01]  /*0680*/  LDCU UR50, c[0x0][0x3e0] ;  /* 0x00007c00ff3277ac */ /* 0x000e620008000800 */
[----:B------:R-:W2:Y:S01]  /*0690*/  LDCU UR57, c[0x0][0x444] ;  /* 0x00008880ff3977ac */ /* 0x000ea20008000800 */
[----:B-1----:R-:W-:-:S04]  /*06a0*/  UIMAD UR50, UR35, UR50, UR34 ;  /* 0x00000032233272a4 */ /* 0x002fc8000f8e0222 */
[----:B--2---:R-:W-:-:S12]  /*06b0*/  UIMAD UR50, UR50, UR57, URZ ;  /* 0x00000039323272a4 */ /* 0x004fd8000f8e02ff */
.L_x_657:
[----:B------:R-:W1:Y:S01]  /*06c0*/  S2R R174, SR_TID.X ;  /* 0x0000000000ae7919 */ /* 0x000e620000002100 */
[----:B------:R-:W2:Y:S01]  /*06d0*/  LDCU.64 UR20, c[0x0][0x588] ;  /* 0x0000b100ff1477ac */ /* 0x000ea20008000a00 */
[----:B------:R-:W-:Y:S01]  /*06e0*/  IMAD.MOV.U32 R3, RZ, RZ, RZ ;  /* 0x000000ffff037224 */ /* 0x000fe200078e00ff */
[----:B------:R-:W-:Y:S02]  /*06f0*/  ISETP.NE.AND P2, PT, RZ, UR45, PT ;  /* 0x0000002dff007c0c */ /* 0x000fe4000bf45270 */
[----:B------:R-:W-:Y:S01]  /*0700*/  CS2R R126, SRZ ;  /* 0x00000000007e7805 */ /* 0x000fe2000001ff00 */
[----:B------:R-:W3:Y:S01]  /*0710*/  LDCU.64 UR18, c[0x0][0x3b8] ;  /* 0x00007700ff1277ac */ /* 0x000ee20008000a00 */
[----:B------:R-:W-:Y:S02]  /*0720*/  CS2R R124, SRZ ;  /* 0x00000000007c7805 */ /* 0x000fe4000001ff00 */
[----:B------:R-:W-:Y:S02]  /*0730*/  CS2R R130, SRZ ;  /* 0x0000000000827805 */ /* 0x000fe4000001ff00 */
[----:B------:R-:W-:Y:S01]  /*0740*/  CS2R R128, SRZ ;  /* 0x0000000000807805 */ /* 0x000fe2000001ff00 */
[----:B------:R-:W4:Y:S01]  /*0750*/  LDCU.64 UR16, c[0x0][0x3c0] ;  /* 0x00007800ff1077ac */ /* 0x000f220008000a00 */
[----:B------:R-:W-:-:S02]  /*0760*/  CS2R R122, SRZ ;  /* 0x00000000007a7805 */ /* 0x000fc4000001ff00 */
[----:B------:R-:W-:Y:S02]  /*0770*/  CS2R R120, SRZ ;  /* 0x0000000000787805 */ /* 0x000fe4000001ff00 */
[----:B------:R-:W-:Y:S01]  /*0780*/  CS2R R118, SRZ ;  /* 0x0000000000767805 */ /* 0x000fe2000001ff00 */
[----:B------:R-:W5:Y:S01]  /*0790*/  LDCU.64 UR6, c[0x0][0x3b0] ;  /* 0x00007600ff0677ac */ /* 0x000f620008000a00 */
[----:B------:R-:W-:Y:S02]  /*07a0*/  CS2R R116, SRZ ;  /* 0x0000000000747805 */ /* 0x000fe4000001ff00 */
[----:B------:R-:W-:Y:S02]  /*07b0*/  CS2R R110, SRZ ;  /* 0x00000000006e7805 */ /* 0x000fe4000001ff00 */
[----:B------:R-:W-:Y:S01]  /*07c0*/  CS2R R108, SRZ ;  /* 0x00000000006c7805 */ /* 0x000fe2000001ff00 */
[----:B------:R-:W-:Y:S01]  /*07d0*/  USHF.R.S32.HI UR22, URZ, 0x1f, UR55 ;  /* 0x0000001fff167899 */ /* 0x000fe20008011437 */
[----:B------:R-:W-:Y:S01]  /*07e0*/  CS2R R114, SRZ ;  /* 0x0000000000727805 */ /* 0x000fe2000001ff00 */
[----:B------:R-:W-:Y:S01]  /*07f0*/  UIADD3 UR23, UP0, UPT, UR43, UR55, URZ ;  /* 0x000000372b177290 */ /* 0x000fe2000ff1e0ff */
[----:B--2---:R-:W-:Y:S01]  /*0800*/  IMAD.U32 R6, RZ, RZ, UR20 ;  /* 0x00000014ff067e24 */ /* 0x004fe2000f8e00ff */
[----:B------:R-:W-:Y:S01]  /*0810*/  UIADD3 UR49, UPT, UPT, UR53, -0x1, URZ ;  /* 0xffffffff35317890 */ /* 0x000fe2000fffe0ff */
[----:B------:R-:W-:Y:S01]  /*0820*/  IMAD.U32 R14, RZ, RZ, UR21 ;  /* 0x00000015ff0e7e24 */ /* 0x000fe2000f8e00ff */
[----:B------:R-:W-:Y:S01]  /*0830*/  ULEA.HI.X.SX32 UR22, UR43, UR22, 0x1, UP0 ;  /* 0x000000162b167291 */ /* 0x000fe200080f0eff */
[----:B---3--:R-:W-:Y:S01]  /*0840*/  IMAD.U32 R12, RZ, RZ, UR18 ;  /* 0x00000012ff0c7e24 */ /* 0x008fe2000f8e00ff */
[----:B------:R-:W2:Y:S01]  /*0850*/  LDCU.64 UR4, c[0x0][0x3a0] ;  /* 0x00007400ff0477ac */ /* 0x000ea20008000a00 */
[----:B------:R-:W-:Y:S01]  /*0860*/  CS2R R112, SRZ ;  /* 0x0000000000707805 */ /* 0x000fe2000001ff00 */
[----:B----4-:R-:W-:Y:S01]  /*0870*/  IMAD.U32 R0, RZ, RZ, UR16 ;  /* 0x00000010ff007e24 */ /* 0x010fe2000f8e00ff */
[----:B------:R-:W-:Y:S01]  /*0880*/  CS2R R106, SRZ ;  /* 0x00000000006a7805 */ /* 0x000fe2000001ff00 */
[----:B------:R-:W3:Y:S01]  /*0890*/  LDCU.128 UR8, c[0x0][0x590] ;  /* 0x0000b200ff0877ac */ /* 0x000ee20008000c00 */
[----:B------:R-:W-:-:S02]  /*08a0*/  CS2R R104, SRZ ;  /* 0x0000000000687805 */ /* 0x000fc4000001ff00 */
[----:B------:R-:W-:Y:S01]  /*08b0*/  CS2R R102, SRZ ;  /* 0x0000000000667805 */ /* 0x000fe2000001ff00 */
[C---:B-1----:R-:W-:Y:S01]  /*08c0*/  IMAD.SHL.U32 R161, R174.reuse, 0x8, RZ ;  /* 0x00000008aea17824 */ /* 0x042fe200078e00ff */
[----:B------:R-:W-:Y:S01]  /*08d0*/  USHF.L.U32 UR48, UR49, 0x6, URZ ;  /* 0x0000000631307899 */ /* 0x000fe200080006ff */
[----:B------:R-:W-:Y:S01]  /*08e0*/  SHF.R.U32.HI R5, RZ, 0x5, R174 ;  /* 0x00000005ff057819 */ /* 0x000fe200000116ae */
[----:B------:R-:W-:Y:S01]  /*08f0*/  UIMAD UR20, UR22, UR18, URZ ;  /* 0x00000012161472a4 */ /* 0x000fe2000f8e02ff */
[----:B------:R-:W-:Y:S01]  /*0900*/  LOP3.LUT R4, R174, 0x1f, RZ, 0xc0, !PT ;  /* 0x0000001fae047812 */ /* 0x000fe200078ec0ff */
[----:B------:R-:W-:Y:S01]  /*0910*/  UIMAD UR22, UR22, UR16, URZ ;  /* 0x00000010161672a4 */ /* 0x000fe2000f8e02ff */
[----:B------:R-:W-:Y:S01]  /*0920*/  LOP3.LUT R2, R161, 0x18, RZ, 0xc0, !PT ;  /* 0x00000018a1027812 */ /* 0x000fe200078ec0ff */
[----:B------:R-:W1:Y:S01]  /*0930*/  LDCU.64 UR24, c[0x0][0x3a8] ;  /* 0x00007500ff1877ac */ /* 0x000e620008000a00 */
[----:B------:R-:W-:Y:S02]  /*0940*/  CS2R R100, SRZ ;  /* 0x0000000000647805 */ /* 0x000fe4000001ff00 */
[----:B------:R-:W-:-:S02]  /*0950*/  CS2R R94, SRZ ;  /* 0x00000000005e7805 */ /* 0x000fc4000001ff00 */
[----:B------:R-:W-:Y:S01]  /*0960*/  CS2R R92, SRZ ;  /* 0x00000000005c7805 */ /* 0x000fe2000001ff00 */
[----:B------:R-:W-:Y:S01]  /*0970*/  USHF.R.S32.HI UR56, URZ, 0x1f, UR48 ;  /* 0x0000001fff387899 */ /* 0x000fe20008011430 */
[--C-:B------:R-:W-:Y:S01]  /*0980*/  IMAD.WIDE.U32 R12, R12, UR23, R2.reuse ;  /* 0x000000170c0c7c25 */ /* 0x100fe2000f8e0002 */
[----:B------:R-:W-:Y:S01]  /*0990*/  UIMAD UR22, UR23, UR17, UR22 ;  /* 0x00000011171672a4 */ /* 0x000fe2000f8e0216 */
[----:B------:R-:W-:Y:S01]  /*09a0*/  CS2R R98, SRZ ;  /* 0x0000000000627805 */ /* 0x000fe2000001ff00 */
[----:B------:R-:W-:Y:S01]  /*09b0*/  UIMAD UR20, UR23, UR19, UR20 ;  /* 0x00000013171472a4 */ /* 0x000fe2000f8e0214 */
[--C-:B------:R-:W-:Y:S01]  /*09c0*/  IMAD.WIDE.U32 R10, R0, UR23, R2.reuse ;  /* 0x00000017000a7c25 */ /* 0x100fe2000f8e0002 */
[----:B-----5:R-:W-:Y:S01]  /*09d0*/  UIMAD UR23, UR56, UR6, URZ ;  /* 0x00000006381772a4 */ /* 0x020fe2000f8e02ff */
[----:B------:R-:W-:Y:S01]  /*09e0*/  CS2R R96, SRZ ;  /* 0x0000000000607805 */ /* 0x000fe2000001ff00 */
[----:B------:R-:W-:Y:S01]  /*09f0*/  UIMAD.WIDE.U32 UR58, UR48, UR6, URZ ;  /* 0x00000006303a72a5 */ /* 0x000fe2000f8e00ff */
[----:B------:R-:W-:Y:S01]  /*0a00*/  IMAD.WIDE.U32 R6, R6, UR35, R2 ;  /* 0x0000002306067c25 */ /* 0x000fe2000f8e0002 */
[----:B---3--:R-:W-:Y:S01]  /*0a10*/  UIMAD UR26, UR56, UR8, URZ ;  /* 0x00000008381a72a4 */ /* 0x008fe2000f8e02ff */
[----:B------:R-:W-:Y:S01]  /*0a20*/  CS2R R90, SRZ ;  /* 0x00000000005a7805 */ /* 0x000fe2000001ff00 */
[----:B------:R-:W3:Y:S01]  /*0a30*/  LDCU UR42, c[0x0][0x3e0] ;  /* 0x00007c00ff2a77ac */ /* 0x000ee20008000800 */
[----:B------:R-:W-:Y:S01]  /*0a40*/  VIADD R11, R11, UR22 ;  /* 0x000000160b0b7c36 */ /* 0x000fe20008000000 */
[----:B------:R-:W-:Y:S01]  /*0a50*/  LOP3.LUT R2, R2, UR58, RZ, 0xfc, !PT ;  /* 0x0000003a02027c12 */ /* 0x000fe2000f8efcff */
[----:B------:R-:W-:Y:S01]  /*0a60*/  IMAD R15, R14, UR35, R7 ;  /* 0x000000230e0f7c24 */ /* 0x000fe2000f8e0207 */
[----:B------:R-:W-:Y:S01]  /*0a70*/  UIMAD UR22, UR48, UR7, UR23 ;  /* 0x00000007301672a4 */ /* 0x000fe2000f8e0217 */
[----:B------:R-:W-:Y:S01]  /*0a80*/  IMAD.MOV.U32 R14, RZ, RZ, R6 ;  /* 0x000000ffff0e7224 */ /* 0x000fe200078e0006 */
[----:B------:R-:W3:Y:S01]  /*0a90*/  LDCU UR44, c[0x0][0x44c] ;  /* 0x00008980ff2c77ac */ /* 0x000ee20008000800 */
[----:B--2---:R-:W-:Y:S01]  /*0aa0*/  IMAD.U32 R16, RZ, RZ, UR4 ;  /* 0x00000004ff107e24 */ /* 0x004fe2000f8e00ff */
[----:B------:R-:W-:Y:S01]  /*0ab0*/  CS2R R88, SRZ ;  /* 0x0000000000587805 */ /* 0x000fe2000001ff00 */
[----:B------:R-:W-:Y:S01]  /*0ac0*/  IMAD.U32 R6, RZ, RZ, UR8 ;  /* 0x00000008ff067e24 */ /* 0x000fe2000f8e00ff */
[----:B------:R-:W-:Y:S01]  /*0ad0*/  UIADD3 UR4, UPT, UPT, UR59, UR22, URZ ;  /* 0x000000163b047290 */ /* 0x000fe2000fffe0ff */
[----:B------:R-:W-:Y:S01]  /*0ae0*/  VIADD R13, R13, UR20 ;  /* 0x000000140d0d7c36 */ /* 0x000fe20008000000 */
[----:B------:R-:W2:Y:S01]  /*0af0*/  LDCU.64 UR20, c[0x0][0x398] ;  /* 0x00007300ff1477ac */ /* 0x000ea20008000a00 */
[----:B------:R-:W-:Y:S01]  /*0b00*/  IMAD.WIDE.U32 R6, R6, UR48, R14 ;  /* 0x0000003006067c25 */ /* 0x000fe2000f8e000e */
[----:B------:R-:W-:-:S02]  /*0b10*/  CS2R R86, SRZ ;  /* 0x0000000000567805 */ /* 0x000fc4000001ff00 */
[----:B------:R-:W-:Y:S01]  /*0b20*/  CS2R R84, SRZ ;  /* 0x0000000000547805 */ /* 0x000fe2000001ff00 */
[----:B------:R-:W4:Y:S01]  /*0b30*/  LDCU.64 UR22, c[0x0][0x3d0] ;  /* 0x00007a00ff1677ac */ /* 0x000f220008000a00 */
[----:B-1----:R-:W-:Y:S01]  /*0b40*/  IMAD.U32 R14, RZ, RZ, UR24 ;  /* 0x00000018ff0e7e24 */ /* 0x002fe2000f8e00ff */
[----:B------:R-:W-:Y:S01]  /*0b50*/  CS2R R78, SRZ ;  /* 0x00000000004e7805 */ /* 0x000fe2000001ff00 */
[----:B------:R-:W-:Y:S01]  /*0b60*/  IMAD.U32 R3, RZ, RZ, UR4 ;  /* 0x00000004ff037e24 */ /* 0x000fe2000f8e00ff */
[----:B------:R-:W-:Y:S01]  /*0b70*/  UIMAD UR24, UR48, UR9, UR26 ;  /* 0x00000009301872a4 */ /* 0x000fe2000f8e021a */
[----:B------:R-:W-:Y:S01]  /*0b80*/  IMAD.WIDE.U32 R14, R14, UR35, R10 ;  /* 0x000000230e0e7c25 */ /* 0x000fe2000f8e000a */
[----:B------:R-:W1:Y:S01]  /*0b90*/  LDCU.64 UR26, c[0x0][0x3c8] ;  /* 0x00007900ff1a77ac */ /* 0x000e620008000a00 */
[----:B------:R-:W-:Y:S02]  /*0ba0*/  CS2R R76, SRZ ;  /* 0x00000000004c7805 */ /* 0x000fe4000001ff00 */
[----:B------:R-:W-:Y:S01]  /*0bb0*/  CS2R R82, SRZ ;  /* 0x0000000000527805 */ /* 0x000fe2000001ff00 */
[----:B------:R-:W-:Y:S01]  /*0bc0*/  IMAD.U32 R10, RZ, RZ, UR5 ;  /* 0x00000005ff0a7e24 */ /* 0x000fe2000f8e00ff */
[----:B------:R-:W5:Y:S01]  /*0bd0*/  LDCU.64 UR4, c[0x0][0x3d8] ;  /* 0x00007b00ff0477ac */ /* 0x000f620008000a00 */
[----:B------:R-:W-:Y:S01]  /*0be0*/  IMAD.WIDE.U32 R16, R16, UR35, R12 ;  /* 0x0000002310107c25 */ /* 0x000fe2000f8e000c */
[----:B------:R-:W-:-:S02]  /*0bf0*/  CS2R R80, SRZ ;  /* 0x0000000000507805 */ /* 0x000fc4000001ff00 */
[----:B------:R-:W-:Y:S01]  /*0c00*/  CS2R R74, SRZ ;  /* 0x00000000004a7805 */ /* 0x000fe2000001ff00 */
[----:B---3--:R-:W-:Y:S01]  /*0c10*/  UIMAD UR47, UR42, UR44, URZ ;  /* 0x0000002c2a2f72a4 */ /* 0x008fe2000f8e02ff */
[----:B--2---:R-:W-:Y:S01]  /*0c20*/  IMAD.U32 R12, RZ, RZ, UR20 ;  /* 0x00000014ff0c7e24 */ /* 0x004fe2000f8e00ff */
[----:B------:R-:W-:Y:S01]  /*0c30*/  ULOP3.LUT UR49, UR49, 0x80000001, URZ, 0xc0, !UPT ;  /* 0x8000000131317892 */ /* 0x000fe2000f8ec0ff */
[----:B------:R-:W-:Y:S01]  /*0c40*/  IMAD R11, R10, UR35, R17 ;  /* 0x000000230a0b7c24 */ /* 0x000fe2000f8e0211 */
[----:B------:R-:W-:Y:S01]  /*0c50*/  UIADD3 UR52, UPT, UPT, UR48, UR52, URZ ;  /* 0x0000003430347290 */ /* 0x000fe2000fffe0ff */
[----:B------:R-:W-:Y:S01]  /*0c60*/  IMAD.MOV.U32 R10, RZ, RZ, R16 ;  /* 0x000000ffff0a7224 */ /* 0x000fe200078e0010 */
[----:B------:R-:W-:Y:S01]  /*0c70*/  UISETP.NE.AND UP0, UPT, UR49, 0x1, UPT ;  /* 0x000000013100788c */ /* 0x000fe2000bf05270 */
[----:B------:R-:W-:Y:S01]  /*0c80*/  IMAD.WIDE.U32 R12, R12, UR35, R2 ;  /* 0x000000230c0c7c25 */ /* 0x000fe2000f8e0002 */
[----:B------:R-:W-:Y:S01]  /*0c90*/  UIADD3 UR50, UPT, UPT, UR48, UR50, URZ ;  /* 0x0000003230327290 */ /* 0x000fe2000fffe0ff */
[----:B------:R-:W-:-:S02]  /*0ca0*/  CS2R R72, SRZ ;  /* 0x0000000000487805 */ /* 0x000fc4000001ff00 */
[----:B------:R-:W-:Y:S01]  /*0cb0*/  CS2R R70, SRZ ;  /* 0x0000000000467805 */ /* 0x000fe2000001ff00 */
[----:B------:R-:W-:Y:S01]  /*0cc0*/  IMAD.U32 R2, RZ, RZ, UR25 ;  /* 0x00000019ff027e24 */ /* 0x000fe2000f8e00ff */
[----:B------:R-:W-:Y:S01]  /*0cd0*/  CS2R R68, SRZ ;  /* 0x0000000000447805 */ /* 0x000fe2000001ff00 */
[----:B----4-:R-:W-:Y:S01]  /*0ce0*/  IMAD R0, R18, UR22, RZ ;  /* 0x0000001612007c24 */ /* 0x010fe2000f8e02ff */
[----:B------:R-:W-:Y:S01]  /*0cf0*/  CS2R R62, SRZ ;  /* 0x00000000003e7805 */ /* 0x000fe2000001ff00 */
[----:B------:R-:W-:Y:S01]  /*0d00*/  IMAD.WIDE.U32 R10, R8, UR22, R10 ;  /* 0x00000016080a7c25 */ /* 0x000fe2000f8e000a */
[----:B------:R-:W-:Y:S01]  /*0d10*/  USHF.L.U32 UR22, UR18, 0x6, URZ ;  /* 0x0000000612167899 */ /* 0x000fe200080006ff */
[----:B------:R-:W-:Y:S02]  /*0d20*/  CS2R R60, SRZ ;  /* 0x00000000003c7805 */ /* 0x000fe4000001ff00 */
[----:B------:R-:W-:Y:S01]  /*0d30*/  CS2R R66, SRZ ;  /* 0x0000000000427805 */ /* 0x000fe2000001ff00 */
[----:B------:R-:W-:Y:S01]  /*0d40*/  IMAD R3, R2, UR35, R15 ;  /* 0x0000002302037c24 */ /* 0x000fe2000f8e020f */
[----:B------:R-:W-:Y:S01]  /*0d50*/  CS2R R64, SRZ ;  /* 0x0000000000407805 */ /* 0x000fe2000001ff00 */
[----:B------:R-:W-:Y:S01]  /*0d60*/  IMAD.U32 R24, RZ, RZ, UR10 ;  /* 0x0000000aff187e24 */ /* 0x000fe2000f8e00ff */
[----:B------:R-:W-:Y:S01]  /*0d70*/  USHF.L.U64.HI UR10, UR18, 0x6, UR19 ;  /* 0x00000006120a7899 */ /* 0x000fe20008010213 */
[----:B-----5:R-:W-:Y:S01]  /*0d80*/  IMAD R18, R18, UR4, RZ ;  /* 0x0000000412127c24 */ /* 0x020fe2000f8e02ff */
[----:B------:R-:W-:Y:S01]  /*0d90*/  CS2R R58, SRZ ;  /* 0x00000000003a7805 */ /* 0x000fe2000001ff00 */
[----:B------:R-:W-:Y:S01]  /*0da0*/  VIADD R7, R7, UR24 ;  /* 0x0000001807077c36 */ /* 0x000fe20008000000 */
[----:B------:R-:W2:Y:S01]  /*0db0*/  LDCU.64 UR24, c[0x0][0x460] ;  /* 0x00008c00ff1877ac */ /* 0x000ea20008000a00 */
[----:B------:R-:W-:Y:S01]  /*0dc0*/  IMAD.MOV.U32 R2, RZ, RZ, R14 ;  /* 0x000000ffff027224 */ /* 0x000fe200078e000e */
[----:B------:R-:W-:Y:S01]  /*0dd0*/  CS2R R56, SRZ ;  /* 0x0000000000387805 */ /* 0x000fe2000001ff00 */
[----:B------:R-:W-:Y:S01]  /*0de0*/  IMAD.U32 R22, RZ, RZ, UR21 ;  /* 0x00000015ff167e24 */ /* 0x000fe2000f8e00ff */
[----:B------:R-:W3:Y:S01]  /*0df0*/  LDCU.64 UR20, c[0x0][0x388] ;  /* 0x00007100ff1477ac */ /* 0x000ee20008000a00 */
[C---:B------:R-:W-:Y:S01]  /*0e00*/  IMAD R0, R8.reuse, UR23, R0 ;  /* 0x0000001708007c24 */ /* 0x040fe2000f8e0200 */
[----:B------:R-:W-:Y:S01]  /*0e10*/  CS2R R54, SRZ ;  /* 0x0000000000367805 */ /* 0x000fe2000001ff00 */
[----:B------:R-:W-:Y:S01]  /*0e20*/  IMAD R18, R8, UR5, R18 ;  /* 0x0000000508127c24 */ /* 0x000fe2000f8e0212 */
[----:B------:R-:W-:Y:S01]  /*0e30*/  USHF.L.U32 UR5, UR16, 0x6, URZ ;  /* 0x0000000610057899 */ /* 0x000fe200080006ff */
[----:B------:R-:W-:Y:S01]  /*0e40*/  IMAD.WIDE.U32 R24, R24, UR34, R6 ;  /* 0x0000002218187c25 */ /* 0x000fe2000f8e0006 */
[----:B------:R-:W-:-:S02]  /*0e50*/  SHF.R.U32.HI R6, RZ, 0x2, R174 ;  /* 0x00000002ff067819 */ /* 0x000fc400000116ae */
[----:B------:R-:W-:Y:S02]  /*0e60*/  CS2R R52, SRZ ;  /* 0x0000000000347805 */ /* 0x000fe4000001ff00 */
[----:B------:R-:W-:Y:S01]  /*0e70*/  CS2R R46, SRZ ;  /* 0x00000000002e7805 */ /* 0x000fe2000001ff00 */
[----:B------:R-:W-:Y:S01]  /*0e80*/  IMAD.WIDE.U32 R8, R8, UR4, R2 ;  /* 0x0000000408087c25 */ /* 0x000fe2000f8e0002 */
[----:B------:R-:W-:Y:S01]  /*0e90*/  USHF.L.U64.HI UR4, UR16, 0x6, UR17 ;  /* 0x0000000610047899 */ /* 0x000fe20008010211 */
[----:B------:R-:W-:Y:S02]  /*0ea0*/  CS2R R44, SRZ ;  /* 0x00000000002c7805 */ /* 0x000fe4000001ff00 */
[----:B------:R-:W-:Y:S01]  /*0eb0*/  CS2R R50, SRZ ;  /* 0x0000000000327805 */ /* 0x000fe2000001ff00 */
[----:B------:R-:W-:Y:S01]  /*0ec0*/  IMAD.U32 R17, RZ, RZ, UR10 ;  /* 0x0000000aff117e24 */ /* 0x000fe2000f8e00ff */
[----:B--2---:R-:W-:Y:S01]  /*0ed0*/  UISETP.NE.U32.AND UP1, UPT, UR24, URZ, UPT ;  /* 0x000000ff1800728c */ /* 0x004fe2000bf25070 */
[----:B------:R-:W-:Y:S01]  /*0ee0*/  IMAD.U32 R16, RZ, RZ, UR22 ;  /* 0x00000016ff107e24 */ /* 0x000fe2000f8e00ff */
[----:B------:R-:W2:Y:S01]  /*0ef0*/  LDCU.64 UR22, c[0x0][0x550] ;  /* 0x0000aa00ff1677ac */ /* 0x000ea20008000a00 */
[----:B------:R-:W-:Y:S01]  /*0f00*/  IMAD R23, R22, UR35, R13 ;  /* 0x0000002316177c24 */ /* 0x000fe2000f8e020d */
[----:B------:R-:W-:Y:S01]  /*0f10*/  CS2R R48, SRZ ;  /* 0x0000000000307805 */ /* 0x000fe2000001ff00 */
[----:B------:R-:W-:Y:S01]  /*0f20*/  IMAD.MOV.U32 R22, RZ, RZ, R12 ;  /* 0x000000ffff167224 */ /* 0x000fe200078e000c */
[----:B------:R-:W-:Y:S01]  /*0f30*/  UISETP.NE.AND.EX UP1, UPT, UR25, URZ, UPT, UP1 ;  /* 0x000000ff1900728c */ /* 0x000fe2000bf25310 */
[----:B------:R-:W-:Y:S01]  /*0f40*/  IMAD.WIDE.U32 R16, R6, UR18, R16 ;  /* 0x0000001206107c25 */ /* 0x000fe2000f8e0010 */
[----:B------:R-:W4:Y:S01]  /*0f50*/  LDCU.64 UR24, c[0x0][0x380] ;  /* 0x00007000ff1877ac */ /* 0x000f220008000a00 */
[----:B------:R-:W-:-:S02]  /*0f60*/  CS2R R42, SRZ ;  /* 0x00000000002a7805 */ /* 0x000fc4000001ff00 */
[----:B------:R-:W-:Y:S01]  /*0f70*/  CS2R R40, SRZ ;  /* 0x0000000000287805 */ /* 0x000fe2000001ff00 */
[----:B------:R-:W-:Y:S01]  /*0f80*/  IMAD.U32 R14, RZ, RZ, UR11 ;  /* 0x0000000bff0e7e24 */ /* 0x000fe2000f8e00ff */
[----:B------:R-:W5:Y:S01]  /*0f90*/  LDCU.64 UR10, c[0x0][0x390] ;  /* 0x00007200ff0a77ac */ /* 0x000f620008000a00 */
[----:B------:R-:W-:Y:S01]  /*0fa0*/  IMAD.U32 R13, RZ, RZ, UR4 ;  /* 0x00000004ff0d7e24 */ /* 0x000fe2000f8e00ff */
[----:B------:R-:W-:Y:S01]  /*0fb0*/  IADD3 R3, P0, PT, R10, R16, RZ ;  /* 0x000000100a037210 */ /* 0x000fe20007f1e0ff */
[----:B------:R-:W-:Y:S01]  /*0fc0*/  IMAD.U32 R12, RZ, RZ, UR5 ;  /* 0x00000005ff0c7e24 */ /* 0x000fe2000f8e00ff */
[----:B------:R-:W-:Y:S01]  /*0fd0*/  USHF.R.S32.HI UR5, URZ, 0x1f, UR57 ;  /* 0x0000001fff057899 */ /* 0x000fe20008011439 */
[----:B-1----:R-:W-:Y:S01]  /*0fe0*/  IMAD.U32 R20, RZ, RZ, UR26 ;  /* 0x0000001aff147e24 */ /* 0x002fe2000f8e00ff */
[----:B------:R-:W-:Y:S01]  /*0ff0*/  USEL UR51, UR51, URZ, UP1 ;  /* 0x000000ff33337287 */ /* 0x000fe20008800000 */
[C---:B------:R-:W-:Y:S01]  /*1000*/  IMAD R2, R6.reuse, UR19, RZ ;  /* 0x0000001306027c24 */ /* 0x040fe2000f8e02ff */
[----:B------:R-:W-:Y:S01]  /*1010*/  UIMAD UR5, UR5, UR35, URZ ;  /* 0x00000023050572a4 */ /* 0x000fe2000f8e02ff */
[----:B------:R-:W-:Y:S01]  /*1020*/  IMAD.IADD R11, R11, 0x1, R0 ;  /* 0x000000010b0b7824 */ /* 0x000fe200078e0200 */
[----:B------:R-:W-:Y:S01]  /*1030*/  UMOV UR4, UR32 ;  /* 0x0000002000047c82 */ /* 0x000fe20008000000 */
[----:B------:R-:W-:Y:S01]  /*1040*/  IMAD.WIDE.U32 R12, R6, UR16, R12 ;  /* 0x00000010060c7c25 */ /* 0x000fe2000f8e000c */
[----:B------:R-:W-:-:S02]  /*1050*/  CS2R R38, SRZ ;  /* 0x0000000000267805 */ /* 0x000fc4000001ff00 */
[----:B------:R-:W-:Y:S02]  /*1060*/  CS2R R36, SRZ ;  /* 0x0000000000247805 */ /* 0x000fe4000001ff00 */
[----:B------:R-:W-:Y:S01]  /*1070*/  IADD3.X R0, PT, PT, R11, R2, R17, P0, !PT ;  /* 0x000000020b007210 */ /* 0x000fe200007fe411 */
[----:B------:R-:W-:-:S04]  /*1080*/  IMAD.WIDE.U32 R20, R20, UR34, R22 ;  /* 0x0000002214147c25 */ /* 0x000fc8000f8e0016 */
[----:B------:R-:W-:Y:S01]  /*1090*/  IMAD.U32 R16, RZ, RZ, UR27 ;  /* 0x0000001bff107e24 */ /* 0x000fe2000f8e00ff */
[----:B------:R-:W-:Y:S01]  /*10a0*/  UIMAD.WIDE.U32 UR26, UR35, UR57, URZ ;  /* 0x00000039231a72a5 */ /* 0x000fe2000f8e00ff */
[----:B------:R-:W-:Y:S02]  /*10b0*/  IMAD R15, R14, UR34, R25 ;  /* 0x000000220e0f7c24 */ /* 0x000fe4000f8e0219 */
[----:B------:R-:W-:Y:S01]  /*10c0*/  IMAD.MOV.U32 R14, RZ, RZ, R24 ;  /* 0x000000ffff0e7224 */ /* 0x000fe200078e0018 */
[----:B------:R-:W-:Y:S01]  /*10d0*/  UIADD3 UR5, UPT, UPT, UR27, UR5, URZ ;  /* 0x000000051b057290 */ /* 0x000fe2000fffe0ff */
[----:B------:R-:W-:Y:S02]  /*10e0*/  IMAD R7, R6, UR17, RZ ;  /* 0x0000001106077c24 */ /* 0x000fe4000f8e02ff */
[----:B------:R-:W-:Y:S01]  /*10f0*/  IMAD.IADD R19, R9, 0x1, R18 ;  /* 0x0000000109137824 */ /* 0x000fe200078e0212 */
[----:B------:R-:W-:Y:S01]  /*1100*/  @P2 BAR.SYNC.DEFER_BLOCKING 0x0 ;  /* 0x0000000000002b1d */ /* 0x000fe20000010000 */
[----:B------:R-:W-:Y:S01]  /*1110*/  IADD3 R9, P0, PT, R8, R12, RZ ;  /* 0x0000000c08097210 */ /* 0x000fe20007f1e0ff */
[----:B------:R-:W-:Y:S01]  /*1120*/  IMAD R17, R16, UR34, R21 ;  /* 0x0000002210117c24 */ /* 0x000fe2000f8e0215 */
[----:B---3--:R-:W-:Y:S01]  /*1130*/  LEA R12, P1, R3, UR20, 0x1 ;  /* 0x00000014030c7c11 */ /* 0x008fe2000f8208ff */
[----:B------:R-:W-:Y:S01]  /*1140*/  IMAD.MOV.U32 R16, RZ, RZ, R20 ;  /* 0x000000ffff107224 */ /* 0x000fe200078e0014 */
[----:B------:R-:W-:Y:S01]  /*1150*/  UIMAD UR5, UR5, UR42, URZ ;  /* 0x0000002a050572a4 */ /* 0x000fe2000f8e02ff */
[----:B------:R-:W-:Y:S01]  /*1160*/  IMAD.WIDE.U32 R20, R6, UR8, R14 ;  /* 0x0000000806147c25 */ /* 0x000fe2000f8e000e */
[----:B------:R-:W-:-:S03]  /*1170*/  USHF.R.S32.HI UR8, URZ, 0x1f, UR42 ;  /* 0x0000001fff087899 */ /* 0x000fc6000801142a */
[----:B------:R-:W-:Y:S01]  /*1180*/  IMAD R4, R5, UR47, R4 ;  /* 0x0000002f05047c24 */ /* 0x000fe2000f8e0204 */
[----:B------:R-:W-:Y:S01]  /*1190*/  IADD3.X R5, PT, PT, R19, R7, R13, P0, !PT ;  /* 0x0000000713057210 */ /* 0x000fe200007fe40d */
[----:B------:R-:W-:Y:S01]  /*11a0*/  IMAD.MOV.U32 R18, RZ, RZ, R8 ;  /* 0x000000ffff127224 */ /* 0x000fe200078e0008 */
[----:B------:R-:W-:Y:S01]  /*11b0*/  LEA.HI.X R13, R3, UR21, R0, 0x1, P1 ;  /* 0x00000015030d7c11 */ /* 0x000fe200088f0c00 */
[----:B------:R-:W-:Y:S01]  /*11c0*/  IMAD R0, R6, UR9, R21 ;  /* 0x0000000906007c24 */ /* 0x000fe2000f8e0215 */
[----:B--2---:R-:W-:Y:S01]  /*11d0*/  LEA R190, P1, R20, UR22, 0x1 ;  /* 0x0000001614be7c11 */ /* 0x004fe2000f8208ff */
[----:B------:R-:W-:Y:S01]  /*11e0*/  IMAD.WIDE.U32 R10, R6, UR18, R10 ;  /* 0x00000012060a7c25 */ /* 0x000fe2000f8e000a */
[----:B-----5:R-:W-:Y:S01]  /*11f0*/  LEA R8, P0, R9, UR10, 0x1 ;  /* 0x0000000a09087c11 */ /* 0x020fe2000f8008ff */
[----:B------:R-:W-:Y:S01]  /*1200*/  UIMAD.WIDE.U32 UR18, UR26, UR42, URZ ;  /* 0x0000002a1a1272a5 */ /* 0x000fe2000f8e00ff */
[----:B------:R-:W-:Y:S01]  /*1210*/  LEA.HI.X R191, R20, UR23, R0, 0x1, P1 ;  /* 0x0000001714bf7c11 */ /* 0x000fe200088f0c00 */
[----:B------:R-:W-:Y:S01]  /*1220*/  IMAD.IADD R2, R11, 0x1, R2 ;  /* 0x000000010b027824 */ /* 0x000fe200078e0202 */
[----:B------:R-:W1:Y:S01]  /*1230*/  S2R R0, SR_CTAID.X ;  /* 0x0000000000007919 */ /* 0x000e620000002500 */
[----:B------:R-:W-:Y:S01]  /*1240*/  LEA.HI.X R9, R9, UR11, R5, 0x1, P0 ;  /* 0x0000000b09097c11 */ /* 0x000fe200080f0c05 */
[----:B------:R-:W-:Y:S01]  /*1250*/  UIMAD UR5, UR8, UR26, UR5 ;  /* 0x0000001a080572a4 */ /* 0x000fe2000f8e0205 */
[----:B------:R-:W-:Y:S01]  /*1260*/  LEA R14, P0, R10, UR20, 0x1 ;  /* 0x000000140a0e7c11 */ /* 0x000fe2000f8008ff */
[----:B------:R-:W-:Y:S01]  /*1270*/  IMAD.WIDE.U32 R16, R6, UR6, R16 ;  /* 0x0000000606107c25 */ /* 0x000fe2000f8e0010 */
[----:B------:R-:W-:Y:S01]  /*1280*/  UIMAD UR20, UR34, UR44, URZ ;  /* 0x0000002c221472a4 */ /* 0x000fe2000f8e02ff */
[----:B------:R-:W-:Y:S01]  /*1290*/  SHF.R.U32.HI R5, RZ, 0x1, R174 ;  /* 0x00000001ff057819 */ /* 0x000fe200000116ae */
[----:B------:R-:W-:Y:S01]  /*12a0*/  UIADD3 UR6, UPT, UPT, UR19, UR5, URZ ;  /* 0x0000000513067290 */ /* 0x000fe2000fffe0ff */
[----:B------:R-:W-:Y:S01]  /*12b0*/  LEA.HI.X R15, R10, UR21, R2, 0x1, P0 ;  /* 0x000000150a0f7c11 */ /* 0x000fe200080f0c02 */
[----:B------:R-:W-:Y:S01]  /*12c0*/  IMAD.WIDE.U32 R18, R6, UR16, R18 ;  /* 0x0000001006127c25 */ /* 0x000fe2000f8e0012 */
[----:B------:R-:W1:Y:S01]  /*12d0*/  LDC.64 R2, c[0x0][0x5f8] ;  /* 0x00017e00ff027b82 */ /* 0x000e620000000a00 */
[----:B------:R-:W-:Y:S01]  /*12e0*/  USHF.R.S32.HI UR9, URZ, 0x1f, UR44 ;  /* 0x0000001fff097899 */ /* 0x000fe2000801142c */
[----:B------:R-:W-:Y:S01]  /*12f0*/  LOP3.LUT R186, R5, 0x10, RZ, 0xc0, !PT ;  /* 0x0000001005ba7812 */ /* 0x000fe200078ec0ff */
[----:B------:R-:W-:Y:S01]  /*1300*/  USHF.R.S32.HI UR21, URZ, 0x1f, UR20 ;  /* 0x0000001fff157899 */ /* 0x000fe20008011414 */
[----:B------:R-:W-:Y:S01]  /*1310*/  IMAD.IADD R7, R19, 0x1, R7 ;  /* 0x0000000113077824 */ /* 0x000fe200078e0207 */
[----:B------:R-:W-:Y:S01]  /*1320*/  UIMAD UR6, UR6, UR44, URZ ;  /* 0x0000002c060672a4 */ /* 0x000fe2000f8e02ff */
[----:B------:R-:W-:Y:S01]  /*1330*/  LEA R10, P0, R18, UR10, 0x1 ;  /* 0x0000000a120a7c11 */ /* 0x000fe2000f8008ff */
[----:B------:R-:W-:Y:S01]  /*1340*/  USEL UR5, URZ, 0x3000, UP0 ;  /* 0x00003000ff057887 */ /* 0x000fe20008000000 */
[----:B------:R-:W-:Y:S01]  /*1350*/  LOP3.LUT R186, R186, 0x7, R6, 0xf8, !PT ;  /* 0x00000007baba7812 */ /* 0x000fe200078ef806 */
[----:B------:R-:W-:Y:S01]  /*1360*/  UIMAD.WIDE.U32 UR20, UR18, UR44, UR20 ;  /* 0x0000002c121472a5 */ /* 0x000fe2000f8e0014 */
[----:B------:R-:W-:Y:S01]  /*1370*/  LEA.HI.X R11, R18, UR11, R7, 0x1, P0 ;  /* 0x0000000b120b7c11 */ /* 0x000fe200080f0c07 */
[----:B------:R-:W-:Y:S01]  /*1380*/  UIMAD UR6, UR9, UR18, UR6 ;  /* 0x00000012090672a4 */ /* 0x000fe2000f8e0206 */
[----:B------:R-:W-:Y:S01]  /*1390*/  IMAD R6, R6, UR7, R17 ;  /* 0x0000000706067c24 */ /* 0x000fe2000f8e0211 */
[----:B------:R-:W-:Y:S01]  /*13a0*/  UIMAD.WIDE UR16, UR42, UR44, URZ ;  /* 0x0000002c2a1072a5 */ /* 0x000fe2000f8e02ff */
[C---:B----4-:R-:W-:Y:S01]  /*13b0*/  LEA R192, P0, R16.reuse, UR24, 0x1 ;  /* 0x0000001810c07c11 */ /* 0x050fe2000f8008ff */
[----:B------:R-:W-:Y:S01]  /*13c0*/  UIADD3 UR51, UP0, UPT, UR48, UR51, URZ ;  /* 0x0000003330337290 */ /* 0x000fe2000ff1e0ff */
[----:B------:R-:W-:Y:S01]  /*13d0*/  LOP3.LUT R7, R161, 0xd8, RZ, 0xc0, !PT ;  /* 0x000000d8a1077812 */ /* 0x000fe200078ec0ff */
[----:B------:R-:W-:Y:S01]  /*13e0*/  UIADD3 UR7, UPT, UPT, UR21, UR6, URZ ;  /* 0x0000000615077290 */ /* 0x000fe2000fffe0ff */
[----:B------:R-:W-:Y:S01]  /*13f0*/  LEA.HI.X R193, R16, UR25, R6, 0x1, P0 ;  /* 0x0000001910c17c11 */ /* 0x000fe200080f0c06 */
[----:B------:R-:W-:Y:S01]  /*1400*/  UIADD3.X UR56, UPT, UPT, URZ, UR56, URZ, UP0, !UPT ;  /* 0x00000038ff387290 */ /* 0x000fe200087fe4ff */
[----:B------:R-:W-:Y:S01]  /*1410*/  LOP3.LUT R7, R7, 0x18, R174, 0x78, !PT ;  /* 0x0000001807077812 */ /* 0x000fe200078e78ae */
[----:B------:R-:W-:Y:S01]  /*1420*/  UIMAD UR8, UR17, UR51, URZ ;  /* 0x00000033110872a4 */ /* 0x000fe2000f8e02ff */
[----:B------:R-:W-:Y:S01]  /*1430*/  UMOV UR6, UR20 ;  /* 0x0000001400067c82 */ /* 0x000fe20008000000 */
[C---:B-1----:R-:W-:Y:S01]  /*1440*/  IMAD.WIDE.U32 R16, R0.reuse, R2, RZ ;  /* 0x0000000200107225 */ /* 0x042fe200078e00ff */
[----:B------:R-:W-:Y:S01]  /*1450*/  UIMAD.WIDE.U32 UR10, UR16, UR51, UR6 ;  /* 0x00000033100a72a5 */ /* 0x000fe2000f8e0006 */
[----:B------:R-:W-:Y:S01]  /*1460*/  LOP3.LUT R7, R7, 0x1f20, R161, 0xf8, !PT ;  /* 0x00001f2007077812 */ /* 0x000fe200078ef8a1 */
[----:B------:R-:W-:Y:S01]  /*1470*/  UIMAD UR8, UR16, UR56, UR8 ;  /* 0x00000038100872a4 */ /* 0x000fe2000f8e0208 */
[----:B------:R-:W-:Y:S01]  /*1480*/  IMAD R3, R0, R3, R17 ;  /* 0x0000000300037224 */ /* 0x000fe200078e0211 */
[----:B------:R-:W-:Y:S01]  /*1490*/  SEL R2, R16, RZ, P2 ;  /* 0x000000ff10027207 */ /* 0x000fe20001000000 */
[----:B------:R-:W1:Y:S01]  /*14a0*/  LDCU.64 UR6, c[0x0][0x570] ;  /* 0x0000ae00ff0677ac */ /* 0x000e620008000a00 */
[----:B------:R-:W-:-:S02]  /*14b0*/  LEA R7, R7, UR4, 0x1 ;  /* 0x0000000407077c11 */ /* 0x000fc4000f8e08ff */
[----:B------:R-:W-:Y:S01]  /*14c0*/  IADD3 R2, P1, P0, R4, UR10, R2 ;  /* 0x0000000a04027c10 */ /* 0x000fe2000f83e002 */
[----:B------:R-:W-:Y:S01]  /*14d0*/  UIADD3 UR8, UPT, UPT, UR11, UR8, URZ ;  /* 0x000000080b087290 */ /* 0x000fe2000fffe0ff */
[----:B------:R-:W-:Y:S01]  /*14e0*/  SHF.R.S32.HI R4, RZ, 0x1f, R4 ;  /* 0x0000001fff047819 */ /* 0x000fe20000011404 */
[----:B------:R-:W-:Y:S01]  /*14f0*/  USHF.L.U32 UR9, UR47, 0x6, URZ ;  /* 0x000000062f097899 */ /* 0x000fe200080006ff */
[----:B------:R-:W-:Y:S01]  /*1500*/  SEL R3, R3, RZ, P2 ;  /* 0x000000ff03037207 */ /* 0x000fe20001000000 */
[----:B------:R-:W-:Y:S01]  /*1510*/  VIADD R200, R7, UR5 ;  /* 0x0000000507c87c36 */ /* 0x000fe20008000000 */
[----:B------:R-:W-:Y:S01]  /*1520*/  @!PT LDS RZ, [RZ] ;  /* 0x00000000fffff984 */ /* 0x000fe20000000800 */
[----:B------:R-:W-:Y:S01]  /*1530*/  @!PT LDS RZ, [RZ] ;  /* 0x00000000fffff984 */ /* 0x000fe20000000800 */
[----:B------:R-:W-:Y:S01]  /*1540*/  @!PT LDS RZ, [RZ] ;  /* 0x00000000fffff984 */ /* 0x000fe20000000800 */
[----:B------:R2:W-:Y:S01]  /*1550*/  LDGSTS.E.BYPASS.LTC128B.128 [R7+0x6000], desc[UR38][R190.64] ;  /* 0x06000000be077fae */ /* 0x0005e2000b981a26 */
[----:B------:R-:W3:Y:S01]  /*1560*/  LDCU.64 UR10, c[0x0][0x420] ;  /* 0x00008400ff0a77ac */ /* 0x000ee20008000a00 */
[----:B------:R-:W-:Y:S01]  /*1570*/  IADD3.X R3, PT, PT, R4, UR8, R3, P1, P0 ;  /* 0x0000000804037c10 */ /* 0x000fe20008fe0403 */
[----:B------:R-:W-:Y:S01]  /*1580*/  IMAD.U32 R0, RZ, RZ, UR9 ;  /* 0x00000009ff007e24 */ /* 0x000fe2000f8e00ff */
[----:B------:R2:W-:Y:S01]  /*1590*/  LDGSTS.E.BYPASS.LTC128B.128 [R7+0x7000], desc[UR38][R190.64+0x40] ;  /* 0x07000040be077fae */ /* 0x0005e2000b981a26 */
[----:B------:R-:W-:Y:S01]  /*15a0*/  IADD3 R2, P0, PT, R2, UR9, RZ ;  /* 0x0000000902027c10 */ /* 0x000fe2000ff1e0ff */
[----:B------:R-:W4:Y:S02]  /*15b0*/  LDCU UR8, c[0x0][0x508] ;  /* 0x0000a100ff0877ac */ /* 0x000f240008000800 */
[----:B------:R2:W-:Y:S01]  /*15c0*/  LDGSTS.E.BYPASS.LTC128B.128 [R7+0x8000], desc[UR38][R190.64+0x80] ;  /* 0x08000080be077fae */ /* 0x0005e2000b981a26 */
[----:B------:R-:W-:Y:S01]  /*15d0*/  LEA.HI.X.SX32 R0, R0, R3, 0x1, P0 ;  /* 0x0000000300007211 */ /* 0x000fe200000f0eff */
[----:B------:R-:W5:Y:S01]  /*15e0*/  LDCU.64 UR20, c[0x0][0x5e8] ;  /* 0x0000bd00ff1477ac */ /* 0x000f620008000a00 */
[C---:B-1----:R-:W-:Y:S01]  /*15f0*/  LEA R202, P0, R2.reuse, UR6, 0x2 ;  /* 0x0000000602ca7c11 */ /* 0x042fe2000f8010ff */
[----:B------:R2:W-:Y:S03]  /*1600*/  LDGSTS.E.BYPASS.LTC128B.128 [R200], desc[UR38][R192.64] ;  /* 0x00000000c0c87fae */ /* 0x0005e6000b981a26 */
[----:B------:R-:W-:Y:S01]  /*1610*/  LEA.HI.X R203, R2, UR7, R0, 0x2, P0 ;  /* 0x0000000702cb7c11 */ /* 0x000fe200080f1400 */
[----:B------:R2:W-:Y:S01]  /*1620*/  LDGSTS.E.BYPASS.LTC128B.128 [R200+0x1000], desc[UR38][R192.64+0x40] ;  /* 0x01000040c0c87fae */ /* 0x0005e2000b981a26 */
[----:B---3--:R-:W-:-:S03]  /*1630*/  UIMAD.WIDE UR18, UR52, 0x4, UR10 ;  /* 0x00000004341278a5 */ /* 0x008fc6000f8e020a */
[----:B------:R2:W-:Y:S01]  /*1640*/  LDGSTS.E.BYPASS.LTC128B.128 [R200+0x2000], desc[UR38][R192.64+0x80] ;  /* 0x02000080c0c87fae */ /* 0x0005e2000b981a26 */
[----:B----4-:R-:W-:-:S03]  /*1650*/  UIADD3 UR8, UPT, UPT, UR54, UR8, URZ ;  /* 0x0000000836087290 */ /* 0x010fc6000fffe0ff */
[----:B------:R2:W-:Y:S01]  /*1660*/  LDGSTS.E.BYPASS.LTC128B.128 [R7+0x9000], desc[UR38][R14.64] ;  /* 0x090000000e077fae */ /* 0x0005e2000b981a26 */
[----:B------:R-:W-:-:S03]  /*1670*/  UIADD3 UR43, UPT, UPT, -UR8, UR46, UR43 ;  /* 0x0000002e082b7290 */ /* 0x000fc6000fffe12b */
[----:B------:R2:W-:Y:S01]  /*1680*/  LDGSTS.E.BYPASS.LTC128B.128 [R7+0xb000], desc[UR38][R14.64+0x40] ;  /* 0x0b0000400e077fae */ /* 0x0005e2000b981a26 */
[----:B-----5:R-:W-:Y:S02]  /*1690*/  UIMAD.WIDE UR20, UR50, 0x4, UR20 ;  /* 0x00000004321478a5 */ /* 0x020fe4000f8e0214 */
[----:B------:R-:W-:Y:S01]  /*16a0*/  USHF.R.S32.HI UR6, URZ, 0x1f, UR43 ;  /* 0x0000001fff067899 */ /* 0x000fe2000801142b */
[----:B------:R2:W-:Y:S03]  /*16b0*/  LDGSTS.E.BYPASS.LTC128B.128 [R7+0xd000], desc[UR38][R14.64+0x80] ;  /* 0x0d0000800e077fae */ /* 0x0005e6000b981a26 */
[----:B------:R-:W-:Y:S01]  /*16c0*/  ULEA.HI UR6, UR6, UR43, URZ, 0x6 ;  /* 0x0000002b06067291 */ /* 0x000fe2000f8f30ff */
[----:B------:R2:W-:Y:S03]  /*16d0*/  LDGSTS.E.BYPASS.LTC128B.128 [R7+0xa000], desc[UR38][R12.64] ;  /* 0x0a0000000c077fae */ /* 0x0005e6000b981a26 */
[----:B------:R-:W-:Y:S01]  /*16e0*/  USHF.R.S32.HI UR6, URZ, 0x6, UR6 ;  /* 0x00000006ff067899 */ /* 0x000fe20008011406 */
[----:B------:R2:W-:Y:S03]  /*16f0*/  LDGSTS.E.BYPASS.LTC128B.128 [R7+0xc000], desc[UR38][R12.64+0x40] ;  /* 0x0c0000400c077fae */ /* 0x0005e6000b981a26 */
[----:B------:R-:W-:Y:S01]  /*1700*/  UISETP.LT.AND UP0, UPT, URZ, UR6, UPT ;  /* 0x00000006ff00728c */ /* 0x000fe2000bf01270 */
[----:B------:R2:W-:Y:S03]  /*1710*/  LDGSTS.E.BYPASS.LTC128B.128 [R7+0xe000], desc[UR38][R12.64+0x80] ;  /* 0x0e0000800c077fae */ /* 0x0005e6000b981a26 */
[----:B------:R-:W-:Y:S01]  /*1720*/  USEL UR6, URZ, UR6, !UP0 ;  /* 0x00000006ff067287 */ /* 0x000fe2000c000000 */
[----:B------:R2:W-:Y:S03]  /*1730*/  LDGSTS.E.BYPASS.LTC128B.128 [R7+0xf000], desc[UR38][R10.64] ;  /* 0x0f0000000a077fae */ /* 0x0005e6000b981a26 */
[----:B------:R-:W-:Y:S01]  /*1740*/  UISETP.GT.AND UP0, UPT, UR53, UR6, UPT ;  /* 0x000000063500728c */ /* 0x000fe2000bf04270 */
[----:B------:R2:W-:Y:S04]  /*1750*/  LDGSTS.E.BYPASS.LTC128B.128 [R7+0x11000], desc[UR38][R10.64+0x40] ;  /* 0x110000400a077fae */ /* 0x0005e8000b981a26 */
[----:B------:R2:W-:Y:S04]  /*1760*/  LDGSTS.E.BYPASS.LTC128B.128 [R7+0x13000], desc[UR38][R10.64+0x80] ;  /* 0x130000800a077fae */ /* 0x0005e8000b981a26 */
[----:B------:R2:W-:Y:S04]  /*1770*/  LDGSTS.E.BYPASS.LTC128B.128 [R7+0x10000], desc[UR38][R8.64] ;  /* 0x1000000008077fae */ /* 0x0005e8000b981a26 */
[----:B------:R2:W-:Y:S04]  /*1780*/  LDGSTS.E.BYPASS.LTC128B.128 [R7+0x12000], desc[UR38][R8.64+0x40] ;  /* 0x1200004008077fae */ /* 0x0005e8000b981a26 */
[----:B------:R2:W-:Y:S04]  /*1790*/  LDGSTS.E.BYPASS.LTC128B.128 [R7+0x14000], desc[UR38][R8.64+0x80] ;  /* 0x1400008008077fae */ /* 0x0005e8000b981a26 */
[----:B------:R-:W0:Y:S01]  /*17a0*/  LDGDEPBAR ;  /* 0x00000000000079af */ /* 0x000e220000000000 */
[----:B------:R-:W-:Y:S05]  /*17b0*/  BRA.U !UP0, `(.L_x_658) ;  /* 0x0000004508647547 */ /* 0x000fea000b800000 */
[----:B------:R-:W-:Y:S02]  /*17c0*/  IMAD.MOV.U32 R0, RZ, RZ, 0x4 ;  /* 0x00000004ff007424 */ /* 0x000fe400078e00ff */
[----:B------:R-:W-:Y:S01]  /*17d0*/  IMAD.SHL.U32 R4, R174, 0x4, RZ ;  /* 0x00000004ae047824 */ /* 0x000fe200078e00ff */
[----:B------:R-:W-:Y:S01]  /*17e0*/  SHF.R.U32.HI R176, RZ, 0x4, R174 ;  /* 0x00000004ffb07819 */ /* 0x000fe200000116ae */
[----:B--2---:R-:W-:-:S04]  /*17f0*/  IMAD.WIDE.U32 R8, R186, R0, UR18 ;  /* 0x00000012ba087e25 */ /* 0x004fc8000f8e0000 */
[C---:B------:R-:W-:Y:S01]  /*1800*/  IMAD.SHL.U32 R3, R174.reuse, 0x20, RZ ;  /* 0x00000020ae037824 */ /* 0x040fe200078e00ff */
[----:B------:R1:W5:Y:S01]  /*1810*/  LDG.E R185, desc[UR38][R8.64] ;  /* 0x0000002608b97981 */ /* 0x000362000c1e1900 */
[C---:B------:R-:W-:Y:S01]  /*1820*/  LOP3.LUT P0, RZ, R174.reuse, 0x4, RZ, 0xc0, !PT ;  /* 0x00000004aeff7812 */ /* 0x040fe2000780c0ff */
[----:B------:R-:W-:Y:S01]  /*1830*/  IMAD.SHL.U32 R7, R174, 0x10, RZ ;  /* 0x00000010ae077824 */ /* 0x000fe200078e00ff */
[----:B------:R-:W-:Y:S01]  /*1840*/  USHF.L.U32 UR7, UR53, 0x6, URZ ;  /* 0x0000000635077899 */ /* 0x000fe200080006ff */
[----:B------:R1:W5:Y:S01]  /*1850*/  LDG.E R184, desc[UR38][R8.64+0x20] ;  /* 0x0000202608b87981 */ /* 0x000362000c1e1900 */
[----:B------:R-:W2:Y:S01]  /*1860*/  LDC R197, c[0x0][0x44c] ;  /* 0x00011300ffc57b82 */ /* 0x000ea20000000800 */
[----:B------:R-:W-:Y:S01]  /*1870*/  IMAD.U32 R181, RZ, RZ, UR46 ;  /* 0x0000002effb57e24 */ /* 0x000fe2000f8e00ff */
[----:B------:R-:W3:Y:S01]  /*1880*/  LDCU UR9, c[0x0][0x3b0] ;  /* 0x00007600ff0977ac */ /* 0x000ee20008000800 */
[----:B------:R1:W5:Y:S01]  /*1890*/  LDG.E R183, desc[UR38][R8.64+0x80] ;  /* 0x0000802608b77981 */ /* 0x000362000c1e1900 */
[----:B------:R-:W4:Y:S03]  /*18a0*/  LDCU UR8, c[0x0][0x590] ;  /* 0x0000b200ff0877ac */ /* 0x000f260008000800 */
[----:B------:R1:W5:Y:S01]  /*18b0*/  LDG.E R182, desc[UR38][R8.64+0xa0] ;  /* 0x0000a02608b67981 */ /* 0x000362000c1e1900 */
[----:B------:R-:W-:Y:S01]  /*18c0*/  LOP3.LUT R4, R4, 0x18, RZ, 0xc0, !PT ;  /* 0x0000001804047812 */ /* 0x000fe200078ec0ff */
[----:B------:R-:W-:Y:S01]  /*18d0*/  IMAD.U32 R6, RZ, RZ, UR7 ;  /* 0x00000007ff067e24 */ /* 0x000fe2000f8e00ff */
[----:B------:R-:W-:Y:S01]  /*18e0*/  LOP3.LUT R176, R176, 0x8, RZ, 0xc0, !PT ;  /* 0x00000008b0b07812 */ /* 0x000fe200078ec0ff */
[----:B------:R-:W-:Y:S01]  /*18f0*/  IMAD.MOV.U32 R160, RZ, RZ, 0x20 ;  /* 0x00000020ffa07424 */ /* 0x000fe200078e00ff */
[----:B------:R-:W-:Y:S01]  /*1900*/  LOP3.LUT R0, R4, 0xc0, R3, 0xf8, !PT ;  /* 0x000000c004007812 */ /* 0x000fe200078ef803 */
[----:B------:R-:W-:Y:S01]  /*1910*/  ULEA UR46, UR41, UR46, 0x7 ;  /* 0x0000002e292e7291 */ /* 0x000fe2000f8e38ff */
[--C-:B------:R-:W-:Y:S01]  /*1920*/  LOP3.LUT R176, R176, 0x10, R174.reuse, 0xf8, !PT ;  /* 0x00000010b0b07812 */ /* 0x100fe200078ef8ae */
[----:B------:R-:W-:Y:S01]  /*1930*/  IMAD.MOV.U32 R199, RZ, RZ, 0x10 ;  /* 0x00000010ffc77424 */ /* 0x000fe200078e00ff */
[C---:B------:R-:W-:Y:S01]  /*1940*/  LOP3.LUT R179, R0.reuse, 0x8, R174, 0x78, !PT ;  /* 0x0000000800b37812 */ /* 0x040fe200078e78ae */
[----:B------:R-:W-:Y:S01]  /*1950*/  IMAD.MOV.U32 R175, RZ, RZ, 0x20 ;  /* 0x00000020ffaf7424 */ /* 0x000fe200078e00ff */
[----:B------:R-:W1:Y:S01]  /*1960*/  S2R R174, SR_TID.X ;  /* 0x0000000000ae7919 */ /* 0x000e620000002100 */
[----:B------:R-:W-:Y:S01]  /*1970*/  LOP3.LUT R5, R0, 0x8, R5, 0x78, !PT ;  /* 0x0000000800057812 */ /* 0x000fe200078e7805 */
[----:B------:R-:W-:Y:S01]  /*1980*/  IMAD.MOV.U32 R196, RZ, RZ, 0x20 ;  /* 0x00000020ffc47424 */ /* 0x000fe200078e00ff */
[C---:B------:R-:W-:Y:S01]  /*1990*/  LOP3.LUT R0, R3.reuse, 0x20, RZ, 0xc0, !PT ;  /* 0x0000002003007812 */ /* 0x040fe200078ec0ff */
[----:B------:R-:W-:Y:S01]  /*19a0*/  IMAD.MOV.U32 R195, RZ, RZ, 0x18 ;  /* 0x00000018ffc37424 */ /* 0x000fe200078e00ff */
[----:B------:R-:W-:Y:S01]  /*19b0*/  LOP3.LUT R2, R3, 0x120, RZ, 0xc0, !PT ;  /* 0x0000012003027812 */ /* 0x000fe200078ec0ff */
[----:B------:R-:W-:Y:S01]  /*19c0*/  IMAD.MOV.U32 R194, RZ, RZ, 0x8 ;  /* 0x00000008ffc27424 */ /* 0x000fe200078e00ff */
[--C-:B------:R-:W-:Y:S01]  /*19d0*/  LOP3.LUT R0, R0, 0x3c00, R7.reuse, 0xf8, !PT ;  /* 0x00003c0000007812 */ /* 0x100fe200078ef807 */
[----:B------:R-:W-:Y:S01]  /*19e0*/  IMAD.MOV.U32 R198, RZ, RZ, 0x20 ;  /* 0x00000020ffc67424 */ /* 0x000fe200078e00ff */
[----:B------:R-:W-:Y:S01]  /*19f0*/  IADD3 R6, PT, PT, R6, UR54, R186 ;  /* 0x0000003606067c10 */ /* 0x000fe2000fffe0ba */
[----:B------:R-:W-:Y:S01]  /*1a00*/  IMAD.MOV.U32 R189, RZ, RZ, 0x4 ;  /* 0x00000004ffbd7424 */ /* 0x000fe200078e00ff */
[--C-:B------:R-:W-:Y:S01]  /*1a10*/  LOP3.LUT R0, R0, 0x100, R7.reuse, 0xf8, !PT ;  /* 0x0000010000007812 */ /* 0x100fe200078ef807 */
[----:B------:R-:W-:Y:S01]  /*1a20*/  IMAD.MOV.U32 R127, RZ, RZ, RZ ;  /* 0x000000ffff7f7224 */ /* 0x000fe200078e00ff */
[----:B------:R-:W-:Y:S01]  /*1a30*/  LOP3.LUT R2, R2, 0x200, R7, 0xf8, !PT ;  /* 0x0000020002027812 */ /* 0x000fe200078ef807 */
[----:B------:R-:W-:Y:S01]  /*1a40*/  USHF.L.U32 UR47, UR47, 0x3, URZ ;  /* 0x000000032f2f7899 */ /* 0x000fe200080006ff */
[----:B------:R-:W-:Y:S01]  /*1a50*/  LOP3.LUT R179, R0, R179, RZ, 0xfc, !PT ;  /* 0x000000b300b37212 */ /* 0x000fe200078efcff */
[----:B------:R-:W2:Y:S01]  /*1a60*/  LDCU UR10, c[0x0][0x3e0] ;  /* 0x00007c00ff0a77ac */ /* 0x000ea20008000800 */
[----:B------:R-:W-:-:S02]  /*1a70*/  LOP3.LUT R176, R176, 0xc0, R3, 0xf8, !PT ;  /* 0x000000c0b0b07812 */ /* 0x000fc400078ef803 */
[----:B------:R-:W-:Y:S01]  /*1a80*/  IADD3 R181, PT, PT, R6, -0x1f, -R181 ;  /* 0xffffffe106b57810 */ /* 0x000fe20007ffe8b5 */
[----:B------:R-:W2:Y:S01]  /*1a90*/  LDCU UR16, c[0x0][0x50c] ;  /* 0x0000a180ff1077ac */ /* 0x000ea20008000800 */
[----:B------:R-:W-:Y:S02]  /*1aa0*/  LOP3.LUT R5, R2, R5, RZ, 0xfc, !PT ;  /* 0x0000000502057212 */ /* 0x000fe400078efcff */
[----:B------:R-:W-:Y:S01]  /*1ab0*/  LOP3.LUT R176, R176, R4, RZ, 0x3c, !PT ;  /* 0x00000004b0b07212 */ /* 0x000fe200078e3cff */
[----:B------:R-:W2:Y:S01]  /*1ac0*/  LDCU UR11, c[0x0][0x45c] ;  /* 0x00008b80ff0b77ac */ /* 0x000ea20008000800 */
[----:B------:R-:W-:Y:S02]  /*1ad0*/  SEL R160, R160, 0xffffffe0, !P0 ;  /* 0xffffffe0a0a07807 */ /* 0x000fe40004000000 */
[----:B------:R-:W-:Y:S01]  /*1ae0*/  LOP3.LUT R176, R176, 0x120, R3, 0xf8, !PT ;  /* 0x00000120b0b07812 */ /* 0x000fe200078ef803 */
[----:B---3--:R-:W-:Y:S02]  /*1af0*/  USHF.L.U32 UR9, UR9, 0x6, URZ ;  /* 0x0000000609097899 */ /* 0x008fe400080006ff */
[----:B----4-:R-:W-:Y:S01]  /*1b00*/  USHF.L.U32 UR8, UR8, 0x6, URZ ;  /* 0x0000000608087899 */ /* 0x010fe200080006ff */
[C---:B-1----:R-:W-:Y:S01]  /*1b10*/  IMAD.SHL.U32 R173, R174.reuse, 0x20, RZ ;  /* 0x00000020aead7824 */ /* 0x042fe200078e00ff */
[C---:B------:R-:W-:Y:S01]  /*1b20*/  LOP3.LUT R3, R174.reuse, 0x8, RZ, 0xc0, !PT ;  /* 0x00000008ae037812 */ /* 0x040fe200078ec0ff */
[C---:B------:R-:W-:Y:S01]  /*1b30*/  IMAD.SHL.U32 R0, R174.reuse, 0x10, RZ ;  /* 0x00000010ae007824 */ /* 0x040fe200078e00ff */
[----:B------:R-:W-:Y:S01]  /*1b40*/  UIADD3 UR46, UPT, UPT, UR46, 0x80, -UR54 ;  /* 0x000000802e2e7890 */ /* 0x000fe2000fffe836 */
[C---:B------:R-:W-:Y:S01]  /*1b50*/  IMAD.SHL.U32 R172, R174.reuse, 0x4, RZ ;  /* 0x00000004aeac7824 */ /* 0x040fe200078e00ff */
[----:B------:R-:W-:Y:S01]  /*1b60*/  LOP3.LUT R188, R173, 0x7400, RZ, 0xc0, !PT ;  /* 0x00007400adbc7812 */ /* 0x000fe200078ec0ff */
[----:B------:R-:W-:Y:S01]  /*1b70*/  IMAD.SHL.U32 R7, R174, 0x2, RZ ;  /* 0x00000002ae077824 */ /* 0x000fe200078e00ff */
[----:B------:R-:W-:-:S02]  /*1b80*/  LOP3.LUT R2, R0, 0x1c0, RZ, 0xc0, !PT ;  /* 0x000001c000027812 */ /* 0x000fc400078ec0ff */
[C---:B------:R-:W-:Y:S02]  /*1b90*/  LOP3.LUT R6, R173.reuse, 0x20, RZ, 0xc0, !PT ;  /* 0x00000020ad067812 */ /* 0x040fe400078ec0ff */
[----:B------:R-:W-:Y:S02]  /*1ba0*/  LOP3.LUT R172, R172, 0x18, RZ, 0xc0, !PT ;  /* 0x00000018acac7812 */ /* 0x000fe400078ec0ff */
[--C-:B------:R-:W-:Y:S02]  /*1bb0*/  LOP3.LUT R188, R188, 0x6, R7.reuse, 0xf8, !PT ;  /* 0x00000006bcbc7812 */ /* 0x100fe400078ef807 */
[----:B------:R-:W-:Y:S02]  /*1bc0*/  LOP3.LUT R7, R2, 0x38, R7, 0xf8, !PT ;  /* 0x0000003802077812 */ /* 0x000fe400078ef807 */
[----:B------:R-:W-:Y:S02]  /*1bd0*/  LOP3.LUT R4, R173, 0x120, RZ, 0xc0, !PT ;  /* 0x00000120ad047812 */ /* 0x000fe400078ec0ff */
[----:B------:R-:W-:-:S02]  /*1be0*/  LOP3.LUT R6, R6, 0x3c00, R0, 0xf8, !PT ;  /* 0x00003c0006067812 */ /* 0x000fc400078ef800 */
[----:B------:R-:W-:Y:S02]  /*1bf0*/  SHF.R.U32.HI R2, RZ, 0x1, R174 ;  /* 0x00000001ff027819 */ /* 0x000fe400000116ae */
[----:B------:R-:W-:Y:S02]  /*1c00*/  LOP3.LUT R187, R172, 0xc0, R173, 0xf8, !PT ;  /* 0x000000c0acbb7812 */ /* 0x000fe400078ef8ad */
[--C-:B------:R-:W-:Y:S02]  /*1c10*/  LOP3.LUT R4, R4, 0x200, R0.reuse, 0xf8, !PT ;  /* 0x0000020004047812 */ /* 0x100fe400078ef800 */
[----:B------:R-:W-:Y:S02]  /*1c20*/  LOP3.LUT R6, R6, 0x100, R0, 0xf8, !PT ;  /* 0x0000010006067812 */ /* 0x000fe400078ef800 */
[--C-:B------:R-:W-:Y:S02]  /*1c30*/  LOP3.LUT R7, R7, 0x20, R2.reuse, 0x78, !PT ;  /* 0x0000002007077812 */ /* 0x100fe400078e7802 */
[----:B------:R-:W-:-:S02]  /*1c40*/  LOP3.LUT R0, R187, 0x8, R2, 0x78, !PT ;  /* 0x00000008bb007812 */ /* 0x000fc400078e7802 */
[----:B------:R-:W-:Y:S02]  /*1c50*/  LOP3.LUT R188, R188, R7, RZ, 0xfc, !PT ;  /* 0x00000007bcbc7212 */ /* 0x000fe400078efcff */
[----:B------:R-:W-:Y:S02]  /*1c60*/  LOP3.LUT R187, R6, R187, R3, 0xf6, !PT ;  /* 0x000000bb06bb7212 */ /* 0x000fe400078ef603 */
[----:B------:R-:W-:Y:S02]  /*1c70*/  LOP3.LUT R0, R4, R0, RZ, 0xfc, !PT ;  /* 0x0000000004007212 */ /* 0x000fe400078efcff */
[----:B------:R-:W-:Y:S02]  /*1c80*/  LEA R5, R5, UR4, 0x1 ;  /* 0x0000000405057c11 */ /* 0x000fe4000f8e08ff */
[----:B------:R-:W-:Y:S02]  /*1c90*/  LEA R179, R179, UR4, 0x1 ;  /* 0x00000004b3b37c11 */ /* 0x000fe4000f8e08ff */
[----:B------:R-:W-:Y:S01]  /*1ca0*/  LEA R176, R176, UR4, 0x1 ;  /* 0x00000004b0b07c11 */ /* 0x000fe2000f8e08ff */
[----:B------:R-:W-:Y:S01]  /*1cb0*/  VIADD R177, R5, UR5 ;  /* 0x0000000505b17c36 */ /* 0x000fe20008000000 */
[----:B------:R-:W-:Y:S01]  /*1cc0*/  LOP3.LUT P1, RZ, R174, 0x4, RZ, 0xc0, !PT ;  /* 0x00000004aeff7812 */ /* 0x000fe2000782c0ff */
[----:B------:R-:W-:Y:S01]  /*1cd0*/  IMAD.IADD R178, R160, 0x1, R179 ;  /* 0x00000001a0b27824 */ /* 0x000fe200078e02b3 */
[----:B------:R-:W-:Y:S01]  /*1ce0*/  LOP3.LUT P0, RZ, R174, 0x2, RZ, 0xc0, !PT ;  /* 0x00000002aeff7812 */ /* 0x000fe2000780c0ff */
[----:B------:R-:W-:Y:S01]  /*1cf0*/  VIADD R176, R176, UR5 ;  /* 0x00000005b0b07c36 */ /* 0x000fe20008000000 */
[----:B------:R-:W-:-:S02]  /*1d00*/  LOP3.LUT P2, RZ, R174, 0x8, RZ, 0xc0, !PT ;  /* 0x00000008aeff7812 */ /* 0x000fc4000784c0ff */
[----:B------:R-:W-:Y:S02]  /*1d10*/  SEL R199, R199, 0xfffffff0, !P1 ;  /* 0xfffffff0c7c77807 */ /* 0x000fe40004800000 */
[----:B--2---:R-:W-:-:S09]  /*1d20*/  SEL R175, R175, 0xffffffe0, !P0 ;  /* 0xffffffe0afaf7807 */ /* 0x004fd20004000000 */
.L_x_661:
[----:B------:R-:W0:Y:S01]  /*1d30*/  LDGDEPBAR ;  /* 0x00000000000079af */ /* 0x000e220000000000 */
[----:B------:R-:W-:Y:S01]  /*1d40*/  IADD3 R180, PT, PT, R177, R160, RZ ;  /* 0x000000a0b1b47210 */ /* 0x000fe20007ffe0ff */
[----:B------:R-:W-:Y:S01]  /*1d50*/  UIADD3 UR7, UPT, UPT, UR7, -0x40, URZ ;  /* 0xffffffc007077890 */ /* 0x000fe2000fffe0ff */
[----:B-----5:R-:W-:Y:S01]  /*1d60*/  FSETP.NEU.FTZ.AND P4, PT, R185, -INF , PT ;  /* 0xff800000b900780b */ /* 0x020fe20003f9d000 */
[----:B------:R-:W-:Y:S01]  /*1d70*/  UMOV UR4, UR31 ;  /* 0x0000001f00047c82 */ /* 0x000fe20008000000 */
[----:B------:R-:W-:Y:S01]  /*1d80*/  FSETP.NEU.FTZ.AND P3, PT, R184, -INF , PT ;  /* 0xff800000b800780b */ /* 0x000fe20003f7d000 */
[----:B------:R-:W-:Y:S01]  /*1d90*/  UISETP.GE.AND UP0, UPT, UR7, UR46, UPT ;  /* 0x0000002e0700728c */ /* 0x000fe2000bf06270 */
[----:B------:R-:W-:Y:S01]  /*1da0*/  MOV R250, UR20 ;  /* 0x0000001400fa7c02 */ /* 0x000fe20008000f00 */
[----:B------:R-:W-:Y:S01]  /*1db0*/  UIADD3 UR53, UPT, UPT, UR53, -0x1, URZ ;  /* 0xffffffff35357890 */ /* 0x000fe2000fffe0ff */
[----:B------:R-:W-:Y:S03]  /*1dc0*/  MOV R251, UR21 ;  /* 0x0000001500fb7c02 */ /* 0x000fe60008000f00 */
[----:B------:R-:W-:Y:S01]  /*1dd0*/  PLOP3.LUT P0, PT, PT, PT, UP0, 0x80, 0x8 ;  /* 0x000000000008781c */ /* 0x000fe20003f0f008 */
[----:B------:R-:W-:Y:S01]  /*1de0*/  UISETP.GT.AND UP0, UPT, UR53, UR6, UPT ;  /* 0x000000063500728c */ /* 0x000fe2000bf04270 */
        /* <DEDUP_REMOVED lines=46> */
[----:B------:R-:W3:Y:S07]  /*20d0*/  LDSM.16.M88.4 R132, [R177+0x2800] ;  /* 0x00280000b184783b */ /* 0x000eee0000000200 */
[-C--:B-1----:R-:W-:Y:S01]  /*20e0*/  HMMA.16816.F32 R4, R140, R164.reuse, R4 ;  /* 0x000000a48c04723c */ /* 0x082fe20000001804 */
[----:B------:R1:W3:Y:S07]  /*20f0*/  LDSM.16.M88.4 R152, [R179+0xd400] ;  /* 0x00d40000b398783b */ /* 0x0002ee0000000200 */
        /* <DEDUP_REMOVED lines=9> */
[-C--:B----4-:R-:W-:Y:S08]  /*2190*/  HMMA.16816.F32 R4, R148, R168.reuse, R4 ;  /* 0x000000a89404723c */ /* 0x090ff00000001804 */
[C---:B---3--:R-:W-:Y:S08]  /*21a0*/  HMMA.16816.F32 R8, R132.reuse, R168, R8 ;  /* 0x000000a88408723c */ /* 0x048ff00000001808 */
        /* <DEDUP_REMOVED lines=16> */
[----:B------:R-:W-:Y:S01]  /*22b0*/  IADD3 R148, PT, PT, R149, R160, RZ ;  /* 0x000000a095947210 */ /* 0x000fe20007ffe0ff */
        /* <DEDUP_REMOVED lines=14> */
[----:B------:R-:W3:Y:S01]  /*23a0*/  MUFU.TANH R150, R6 ;  /* 0x0000000600967308 */ /* 0x000ee20000002400 */
[----:B------:R-:W-:Y:S09]  /*23b0*/  FMUL.FTZ R17, R17, UR16 ;  /* 0x0000001011117c20 */ /* 0x000ff20008410000 */
[----:B------:R4:W-:Y:S01]  /*23c0*/  MUFU.TANH R152, R8 ;  /* 0x0000000800987308 */ /* 0x0009e20000002400 */
[----:B--2---:R-:W-:Y:S05]  /*23d0*/  @!P0 IMAD.SHL.U32 R9, R174, 0x2, RZ ;  /* 0x00000002ae098824 */ /* 0x004fea00078e00ff */
[----:B------:R-:W-:Y:S04]  /*23e0*/  @!P0 LOP3.LUT R9, R9, 0x6, RZ, 0xc0, !PT ;  /* 0x0000000609098812 */ /* 0x000fe800078ec0ff */
[----:B------:R2:W3:Y:S10]  /*23f0*/  MUFU.TANH R151, R7 ;  /* 0x0000000700977308 */ /* 0x0004f40000002400 */
[----:B------:R1:W-:Y:S01]  /*2400*/  MUFU.TANH R164, R11 ;  /* 0x0000000b00a47308 */ /* 0x0003e20000002400 */
[----:B----4-:R-:W-:Y:S04]  /*2410*/  @!P0 SHF.R.U32.HI R8, RZ, 0x1, R174 ;  /* 0x00000001ff088819 */ /* 0x010fe800000116ae */
[----:B------:R-:W-:Y:S02]  /*2420*/  @!P0 LOP3.LUT R8, R9, 0x1e0, R8, 0xf8, !PT ;  /* 0x000001e009088812 */ /* 0x000fe400078ef808 */
[----:B------:R-:W-:Y:S03]  /*2430*/  MOV R9, UR41 ;  /* 0x0000002900097c02 */ /* 0x000fe60008000f00 */
[----:B------:R4:W-:Y:S01]  /*2440*/  MUFU.TANH R165, R13 ;  /* 0x0000000d00a57308 */ /* 0x0009e20000002400 */
[----:B--2---:R2:W3:Y:S01]  /*2450*/  LDSM.16.M88.4 R4, [R178+0xd400] ;  /* 0x00d40000b204783b */ /* 0x0044e20000000200 */
[----:B------:R-:W-:Y:S02]  /*2460*/  @!P0 IMAD R8, R9, 0x80, R8 ;  /* 0x0000008009088824 */ /* 0x000fe400078e0208 */
[----:B------:R-:W-:Y:S06]  /*2470*/  FMUL.FTZ R9, R185, 1.4426950216293334961 ;  /* 0x3fb8aa3bb9097820 */ /* 0x000fec0000410000 */
[----:B------:R2:W-:Y:S01]  /*2480*/  MUFU.TANH R154, R10 ;  /* 0x0000000a009a7308 */ /* 0x0005e20000002400 */
[----:B-1----:R-:W-:Y:S02]  /*2490*/  @!P0 VIADDMNMX R11, R181, -R196, UR54, PT ;  /* 0x00000036b50b8e46 */ /* 0x002fe4000b8009c4 */
[----:B------:R-:W-:Y:S02]  /*24a0*/  FSEL R9, R9, RZ, P4 ;  /* 0x000000ff09097208 */ /* 0x000fe40002000000 */
[CC--:B------:R-:W-:Y:S05]  /*24b0*/  @!P0 ISETP.GE.AND P5, PT, R8.reuse, R11.reuse, PT ;  /* 0x0000000b0800820c */ /* 0x0c0fea0003fa6270 */
[----:B------:R3:W-:Y:S01]  /*24c0*/  MUFU.TANH R162, R12 ;  /* 0x0000000c00a27308 */ /* 0x0007e20000002400 */
[----:B----4-:R-:W-:Y:S05]  /*24d0*/  @!P0 VIADD R13, R8, 0x1 ;  /* 0x00000001080d8836 */ /* 0x010fea0000000000 */
[----:B------:R-:W-:Y:S04]  /*24e0*/  @!P0 ISETP.GE.AND P4, PT, R13, R11, PT ;  /* 0x0000000b0d00820c */ /* 0x000fe80003f86270 */
[----:B------:R1:W4:Y:S01]  /*24f0*/  MUFU.TANH R166, R14 ;  /* 0x0000000e00a67308 */ /* 0x0003220000002400 */
[----:B--2---:R-:W-:Y:S01]  /*2500*/  IMAD.IADD R178, R160, 0x1, R179 ;  /* 0x00000001a0b27824 */ /* 0x004fe200078e02b3 */
[----:B------:R-:W-:Y:S02]  /*2510*/  MOV R10, R161 ;  /* 0x000000a1000a7202 */ /* 0x000fe40000000f00 */
[----:B------:R-:W-:Y:S06]  /*2520*/  @!P0 FSEL R10, R161, -INF , !P5 ;  /* 0xff800000a10a8808 */ /* 0x000fec0006800000 */
[----:B------:R-:W-:Y:S01]  /*2530*/  MUFU.TANH R171, R19 ;  /* 0x0000001300ab7308 */ /* 0x000fe20000002400 */
[----:B---3--:R-:W-:Y:S02]  /*2540*/  IMAD.MOV.U32 R12, RZ, RZ, R150 ;  /* 0x000000ffff0c7224 */ /* 0x008fe400078e0096 */
[--C-:B------:R-:W-:Y:S01]  /*2550*/  FFMA.FTZ R216, R10, UR11, -R9.reuse ;  /* 0x0000000b0ad87c23 */ /* 0x100fe20008010809 */
[----:B------:R-:W-:Y:S06]  /*2560*/  MOV R10, R151 ;  /* 0x00000097000a7202 */ /* 0x000fec0000000f00 */
[----:B------:R2:W3:Y:S01]  /*2570*/  MUFU.TANH R167, R15 ;  /* 0x0000000f00a77308 */ /* 0x0004e20000002400 */
[-C--:B------:R-:W-:Y:S03]  /*2580*/  HMMA.16816.F32 R20, R156, R4.reuse, R20 ;  /* 0x000000049c14723c */ /* 0x080fe60000001814 */
[----:B-1----:R-:W-:Y:S02]  /*2590*/  MOV R14, R155 ;  /* 0x0000009b000e7202 */ /* 0x002fe40000000f00 */
[----:B------:R-:W-:Y:S04]  /*25a0*/  @!P0 FSEL R14, R155, -INF , !P4 ;  /* 0xff8000009b0e8808 */ /* 0x000fe80006000000 */
[----:B------:R-:W-:Y:S01]  /*25b0*/  MUFU.EX2 R216, R216 ;  /* 0x000000d800d87308 */ /* 0x000fe20000000800 */
[C---:B------:R-:W-:Y:S04]  /*25c0*/  HMMA.16816.F32 R24, R136.reuse, R4, R24 ;  /* 0x000000048818723c */ /* 0x040fe80000001818 */
[----:B------:R-:W-:Y:S01]  /*25d0*/  @!P0 VIADDMNMX R5, R181, -R195, UR54, PT ;  /* 0x00000036b5058e46 */ /* 0x000fe2000b8009c3 */
[----:B------:R-:W-:Y:S01]  /*25e0*/  FMUL.FTZ R4, R184, 1.4426950216293334961 ;  /* 0x3fb8aa3bb8047820 */ /* 0x000fe20000410000 */
[----:B------:R-:W-:Y:S03]  /*25f0*/  FFMA.FTZ R163, R14, UR11, -R9 ;  /* 0x0000000b0ea37c23 */ /* 0x000fe60008010809 */
[----:B------:R-:W1:Y:S01]  /*2600*/  MUFU.TANH R168, R16 ;  /* 0x0000001000a87308 */ /* 0x000e620000002400 */
[-C--:B------:R-:W-:Y:S03]  /*2610*/  HMMA.16816.F32 R28, R136, R6.reuse, R28 ;  /* 0x00000006881c723c */ /* 0x080fe6000000181c */
[-C--:B------:R-:W-:Y:S01]  /*2620*/  @!P0 ISETP.GE.AND P4, PT, R13, R5.reuse, PT ;  /* 0x000000050d00820c */ /* 0x080fe20003f86270 */
[----:B--2---:R-:W-:Y:S01]  /*2630*/  FMUL.FTZ R15, R183, 1.4426950216293334961 ;  /* 0x3fb8aa3bb70f7820 */ /* 0x004fe20000410000 */
[----:B------:R-:W-:Y:S01]  /*2640*/  FSEL R4, R4, RZ, P3 ;  /* 0x000000ff04047208 */ /* 0x000fe20001800000 */
[----:B------:R-:W-:Y:S03]  /*2650*/  FMUL.FTZ R20, R20, UR16 ;  /* 0x0000001014147c20 */ /* 0x000fe60008410000 */
[----:B------:R-:W-:Y:S01]  /*2660*/  MUFU.EX2 R163, R163 ;  /* 0x000000a300a37308 */ /* 0x000fe20000000800 */
[----:B------:R-:W-:Y:S04]  /*2670*/  HMMA.16816.F32 R32, R156, R6, R32 ;  /* 0x000000069c20723c */ /* 0x000fe80000001820 */
[----:B------:R-:W-:Y:S01]  /*2680*/  @!P0 ISETP.GE.AND P3, PT, R8, R5, PT ;  /* 0x000000050800820c */ /* 0x000fe20003f66270 */
[----:B------:R-:W-:Y:S01]  /*2690*/  FMUL.FTZ R21, R21, UR16 ;  /* 0x0000001015157c20 */ /* 0x000fe20008410000 */
[----:B------:R-:W-:Y:S03]  /*26a0*/  @!P0 FSEL R10, R151, -INF , !P4 ;  /* 0xff800000970a8808 */ /* 0x000fe60006000000 */
[----:B------:R2:W1:Y:S01]  /*26b0*/  MUFU.TANH R169, R17 ;  /* 0x0000001100a97308 */ /* 0x0004620000002400 */
[C---:B------:R-:W-:Y:S01]  /*26c0*/  @!P0 VIMNMX R14, PT, PT, R181.reuse, UR54, PT ;  /* 0x00000036b50e8c48 */ /* 0x040fe2000bfe0100 */
[----:B----4-:R-:W-:Y:S01]  /*26d0*/  IMAD.MOV.U32 R7, RZ, RZ, R166 ;  /* 0x000000ffff077224 */ /* 0x010fe200078e00a6 */
[----:B------:R-:W-:Y:S01]  /*26e0*/  @!P0 FSEL R12, R150, -INF , !P3 ;  /* 0xff800000960c8808 */ /* 0x000fe20005800000 */
[--C-:B------:R-:W-:Y:S01]  /*26f0*/  FFMA.FTZ R206, R10, UR11, -R4.reuse ;  /* 0x0000000b0ace7c23 */ /* 0x100fe20008010804 */
[----:B------:R-:W-:Y:S01]  /*2700*/  @!P0 VIADDMNMX R10, R181, R194, UR54, PT ;  /* 0x00000036b50a8e46 */ /* 0x000fe2000b8001c2 */
[----:B------:R-:W-:Y:S01]  /*2710*/  FMUL.FTZ R22, R22, UR16 ;  /* 0x0000001016167c20 */ /* 0x000fe20008410000 */
[-C--:B------:R-:W-:Y:S01]  /*2720*/  @!P0 ISETP.GE.AND P5, PT, R8, R14.reuse, PT ;  /* 0x0000000e0800820c */ /* 0x080fe20003fa6270 */
[----:B------:R-:W-:Y:S01]  /*2730*/  FFMA.FTZ R207, R12, UR11, -R4 ;  /* 0x0000000b0ccf7c23 */ /* 0x000fe20008010804 */
[----:B------:R-:W-:Y:S01]  /*2740*/  FSETP.NEU.FTZ.AND P3, PT, R183, -INF , PT ;  /* 0xff800000b700780b */ /* 0x000fe20003f7d000 */
[----:B------:R-:W-:Y:S01]  /*2750*/  IMAD.MOV.U32 R12, RZ, RZ, R152 ;  /* 0x000000ffff0c7224 */ /* 0x000fe200078e0098 */
[C---:B------:R-:W-:Y:S01]  /*2760*/  @!P0 ISETP.GE.AND P6, PT, R13.reuse, R14, PT ;  /* 0x0000000e0d00820c */ /* 0x040fe20003fc6270 */
[----:B------:R4:W1:Y:S01]  /*2770*/  MUFU.TANH R170, R18 ;  /* 0x0000001200aa7308 */ /* 0x0008620000002400 */
[----:B------:R-:W-:Y:S01]  /*2780*/  @!P0 ISETP.GE.AND P4, PT, R13, R10, PT ;  /* 0x0000000a0d00820c */ /* 0x000fe20003f86270 */
[----:B------:R-:W-:Y:S01]  /*2790*/  FMUL.FTZ R23, R23, UR16 ;  /* 0x0000001017177c20 */ /* 0x000fe20008410000 */
[----:B------:R-:W-:Y:S01]  /*27a0*/  FSEL R13, R15, RZ, P3 ;  /* 0x000000ff0f0d7208 */ /* 0x000fe20001800000 */
[----:B------:R-:W-:Y:S01]  /*27b0*/  FMUL.FTZ R24, R24, UR16 ;  /* 0x0000001018187c20 */ /* 0x000fe20008410000 */
[----:B------:R-:W-:Y:S01]  /*27c0*/  @!P0 FSEL R12, R152, -INF , !P5 ;  /* 0xff800000980c8808 */ /* 0x000fe20006800000 */
[----:B--2---:R-:W-:Y:S01]  /*27d0*/  IMAD.MOV.U32 R17, RZ, RZ, R154 ;  /* 0x000000ffff117224 */ /* 0x004fe200078e009a */
[----:B------:R-:W-:Y:S03]  /*27e0*/  MOV R16, R153 ;  /* 0x0000009900107202 */ /* 0x000fe60000000f00 */
[----:B------:R-:W2:Y:S01]  /*27f0*/  MUFU.TANH R180, R20 ;  /* 0x0000001400b47308 */ /* 0x000ea20000002400 */
[----:B------:R-:W-:Y:S01]  /*2800*/  @!P0 FSEL R16, R153, -INF , !P6 ;  /* 0xff80000099108808 */ /* 0x000fe20007000000 */
[--C-:B------:R-:W-:Y:S01]  /*2810*/  FFMA.FTZ R215, R12, UR11, -R13.reuse ;  /* 0x0000000b0cd77c23 */ /* 0x100fe2000801080d */
[C---:B------:R-:W-:Y:S01]  /*2820*/  FMUL.FTZ R12, R182.reuse, 1.4426950216293334961 ;  /* 0x3fb8aa3bb60c7820 */ /* 0x040fe20000410000 */
[----:B------:R-:W-:Y:S01]  /*2830*/  FSETP.NEU.FTZ.AND P3, PT, R182, -INF , PT ;  /* 0xff800000b600780b */ /* 0x000fe20003f7d000 */
[----:B------:R-:W-:Y:S01]  /*2840*/  FMUL.FTZ R25, R25, UR16 ;  /* 0x0000001019197c20 */ /* 0x000fe20008410000 */
[----:B------:R-:W-:Y:S01]  /*2850*/  MOV R15, R164 ;  /* 0x000000a4000f7202 */ /* 0x000fe20000000f00 */
[----:B------:R-:W-:Y:S01]  /*2860*/  FFMA.FTZ R214, R16, UR11, -R13 ;  /* 0x0000000b10d67c23 */ /* 0x000fe2000801080d */
[----:B------:R-:W-:Y:S01]  /*2870*/  @!P0 FSEL R15, R164, -INF , !P4 ;  /* 0xff800000a40f8808 */ /* 0x000fe20006000000 */
[----:B------:R-:W-:Y:S01]  /*2880*/  @!P0 VIADD R16, R8, 0x8 ;  /* 0x0000000808108836 */ /* 0x000fe20000000000 */
[----:B------:R-:W-:Y:S01]  /*2890*/  FSEL R12, R12, RZ, P3 ;  /* 0x000000ff0c0c7208 */ /* 0x000fe20001800000 */
[----:B------:R-:W2:Y:S01]  /*28a0*/  MUFU.TANH R201, R21 ;  /* 0x0000001500c97308 */ /* 0x000ea20000002400 */
[----:B------:R-:W-:Y:S01]  /*28b0*/  @!P0 ISETP.GE.AND P5, PT, R8, R10, PT ;  /* 0x0000000a0800820c */ /* 0x000fe20003fa6270 */
[----:B------:R-:W-:Y:S01]  /*28c0*/  FMUL.FTZ R26, R26, UR16 ;  /* 0x000000101a1a7c20 */ /* 0x000fe20008410000 */
[----:B------:R-:W-:Y:S01]  /*28d0*/  @!P0 ISETP.GE.AND P3, PT, R16, R14, PT ;  /* 0x0000000e1000820c */ /* 0x000fe20003f66270 */
[--C-:B------:R-:W-:Y:S01]  /*28e0*/  FFMA.FTZ R212, R15, UR11, -R12.reuse ;  /* 0x0000000b0fd47c23 */ /* 0x100fe2000801080c */
[----:B------:R-:W-:Y:S01]  /*28f0*/  @!P0 VIADD R15, R8, 0x9 ;  /* 0x00000009080f8836 */ /* 0x000fe20000000000 */
[----:B------:R-:W-:Y:S01]  /*2900*/  @!P0 FSEL R17, R154, -INF , !P5 ;  /* 0xff8000009a118808 */ /* 0x000fe20006800000 */
[----:B------:R-:W-:Y:S01]  /*2910*/  FMUL.FTZ R27, R27, UR16 ;  /* 0x000000101b1b7c20 */ /* 0x000fe20008410000 */
[----:B----4-:R-:W-:Y:S02]  /*2920*/  MOV R18, R162 ;  /* 0x000000a200127202 */ /* 0x010fe40000000f00 */
[----:B------:R-:W4:Y:S01]  /*2930*/  MUFU.TANH R205, R22 ;  /* 0x0000001600cd7308 */ /* 0x000f220000002400 */
[----:B------:R-:W-:Y:S01]  /*2940*/  @!P0 FSEL R18, R162, -INF , !P3 ;  /* 0xff800000a2128808 */ /* 0x000fe20005800000 */
[--C-:B------:R-:W-:Y:S01]  /*2950*/  FFMA.FTZ R213, R17, UR11, -R12.reuse ;  /* 0x0000000b11d57c23 */ /* 0x100fe2000801080c */
[----:B------:R-:W-:Y:S01]  /*2960*/  @!P0 ISETP.GE.AND P3, PT, R15, R14, PT ;  /* 0x0000000e0f00820c */ /* 0x000fe20003f66270 */
[----:B------:R-:W-:Y:S01]  /*2970*/  FMUL.FTZ R28, R28, UR16 ;  /* 0x000000101c1c7c20 */ /* 0x000fe20008410000 */
[----:B------:R-:W-:Y:S01]  /*2980*/  MOV R17, R165 ;  /* 0x000000a500117202 */ /* 0x000fe20000000f00 */
[----:B------:R-:W-:Y:S01]  /*2990*/  FMUL.FTZ R29, R29, UR16 ;  /* 0x000000101d1d7c20 */ /* 0x000fe20008410000 */
[----:B------:R-:W-:Y:S03]  /*29a0*/  @!P0 FSEL R17, R165, -INF , !P3 ;  /* 0xff800000a5118808 */ /* 0x000fe60005800000 */
[----:B------:R-:W4:Y:S01]  /*29b0*/  MUFU.TANH R204, R23 ;  /* 0x0000001700cc7308 */ /* 0x000f220000002400 */
[-C--:B------:R-:W-:Y:S01]  /*29c0*/  @!P0 ISETP.GE.AND P3, PT, R15, R10.reuse, PT ;  /* 0x0000000a0f00820c */ /* 0x080fe20003f66270 */
[----:B------:R-:W-:Y:S01]  /*29d0*/  FMUL.FTZ R32, R32, UR16 ;  /* 0x0000001020207c20 */ /* 0x000fe20008410000 */
[----:B---3--:R-:W-:Y:S01]  /*29e0*/  MOV R6, R167 ;  /* 0x000000a700067202 */ /* 0x008fe20000000f00 */
[----:B------:R-:W-:Y:S01]  /*29f0*/  FMUL.FTZ R33, R33, UR16 ;  /* 0x0000001021217c20 */ /* 0x000fe20008410000 */
[----:B------:R-:W-:Y:S01]  /*2a00*/  @!P0 FSEL R6, R167, -INF , !P3 ;  /* 0xff800000a7068808 */ /* 0x000fe20005800000 */
[----:B------:R-:W-:Y:S01]  /*2a10*/  FMUL.FTZ R34, R34, UR16 ;  /* 0x0000001022227c20 */ /* 0x000fe20008410000 */
[C---:B------:R-:W-:Y:S03]  /*2a20*/  @!P0 ISETP.GE.AND P4, PT, R16.reuse, R10, PT ;  /* 0x0000000a1000820c */ /* 0x040fe60003f86270 */
[----:B------:R-:W3:Y:S01]  /*2a30*/  MUFU.TANH R208, R24 ;  /* 0x0000001800d07308 */ /* 0x000ee20000002400 */
[-C--:B------:R-:W-:Y:S01]  /*2a40*/  @!P0 ISETP.GE.AND P3, PT, R16, R11.reuse, PT ;  /* 0x0000000b1000820c */ /* 0x080fe20003f66270 */
[----:B------:R-:W-:Y:S01]  /*2a50*/  FFMA.FTZ R221, R6, UR11, -R12 ;  /* 0x0000000b06dd7c23 */ /* 0x000fe2000801080c */
[----:B------:R-:W-:Y:S01]  /*2a60*/  @!P0 FSEL R7, R166, -INF , !P4 ;  /* 0xff800000a6078808 */ /* 0x000fe20006000000 */
[----:B-1----:R-:W-:Y:S01]  /*2a70*/  IMAD.MOV.U32 R6, RZ, RZ, R168 ;  /* 0x000000ffff067224 */ /* 0x002fe200078e00a8 */
[----:B------:R-:W-:Y:S01]  /*2a80*/  @!P0 FSEL R6, R168, -INF , !P3 ;  /* 0xff800000a8068808 */ /* 0x000fe20005800000 */
[----:B------:R-:W-:Y:S01]  /*2a90*/  FMUL.FTZ R35, R35, UR16 ;  /* 0x0000001023237c20 */ /* 0x000fe20008410000 */
[----:B------:R-:W-:Y:S01]  /*2aa0*/  @!P0 ISETP.GE.AND P3, PT, R15, R11, PT ;  /* 0x0000000b0f00820c */ /* 0x000fe20003f66270 */
[----:B------:R-:W-:Y:S01]  /*2ab0*/  FFMA.FTZ R222, R7, UR11, -R12 ;  /* 0x0000000b07de7c23 */ /* 0x000fe2000801080c */
[----:B------:R-:W-:Y:S01]  /*2ac0*/  MOV R7, R169 ;  /* 0x000000a900077202 */ /* 0x000fe20000000f00 */
[--C-:B------:R-:W-:Y:S01]  /*2ad0*/  FFMA.FTZ R248, R6, UR11, -R9.reuse ;  /* 0x0000000b06f87c23 */ /* 0x100fe20008010809 */
[----:B------:R-:W-:Y:S01]  /*2ae0*/  @!P0 FSEL R7, R169, -INF , !P3 ;  /* 0xff800000a9078808 */ /* 0x000fe20005800000 */
[----:B------:R-:W-:Y:S01]  /*2af0*/  IMAD.MOV.U32 R6, RZ, RZ, R170 ;  /* 0x000000ffff067224 */ /* 0x000fe200078e00aa */
[-C--:B------:R-:W-:Y:S01]  /*2b00*/  @!P0 ISETP.GE.AND P3, PT, R16, R5.reuse, PT ;  /* 0x000000051000820c */ /* 0x080fe20003f66270 */
[----:B------:R-:W1:Y:S01]  /*2b10*/  MUFU.TANH R209, R25 ;  /* 0x0000001900d17308 */ /* 0x000e620000002400 */
[----:B--2---:R-:W-:Y:S01]  /*2b20*/  MOV R16, R180 ;  /* 0x000000b400107202 */ /* 0x004fe20000000f00 */
[----:B------:R-:W-:Y:S01]  /*2b30*/  FFMA.FTZ R247, R7, UR11, -R9 ;  /* 0x0000000b07f77c23 */ /* 0x000fe20008010809 */
[----:B------:R-:W-:Y:S01]  /*2b40*/  @!P0 FSEL R6, R170, -INF , !P3 ;  /* 0xff800000aa068808 */ /* 0x000fe20005800000 */
[----:B------:R-:W-:Y:S01]  /*2b50*/  FMUL.FTZ R30, R30, UR16 ;  /* 0x000000101e1e7c20 */ /* 0x000fe20008410000 */
[----:B------:R-:W-:Y:S01]  /*2b60*/  @!P0 ISETP.GE.AND P3, PT, R15, R5, PT ;  /* 0x000000050f00820c */ /* 0x000fe20003f66270 */
[----:B------:R-:W-:Y:S01]  /*2b70*/  FMUL.FTZ R31, R31, UR16 ;  /* 0x000000101f1f7c20 */ /* 0x000fe20008410000 */
[----:B------:R-:W-:Y:S01]  /*2b80*/  MOV R7, R171 ;  /* 0x000000ab00077202 */ /* 0x000fe20000000f00 */
[--C-:B------:R-:W-:Y:S01]  /*2b90*/  FFMA.FTZ R242, R6, UR11, -R4.reuse ;  /* 0x0000000b06f27c23 */ /* 0x100fe20008010804 */
[----:B------:R-:W-:Y:S01]  /*2ba0*/  @!P0 FSEL R7, R171, -INF , !P3 ;  /* 0xff800000ab078808 */ /* 0x000fe20005800000 */
[----:B------:R-:W-:Y:S01]  /*2bb0*/  @!P0 VIADD R6, R8, 0x10 ;  /* 0x0000001008068836 */ /* 0x000fe20000000000 */
[----:B------:R-:W-:Y:S01]  /*2bc0*/  MOV R15, R201 ;  /* 0x000000c9000f7202 */ /* 0x000fe20000000f00 */
[----:B------:R-:W2:Y:S01]  /*2bd0*/  MUFU.TANH R211, R26 ;  /* 0x0000001a00d37308 */ /* 0x000ea20000002400 */
[----:B------:R-:W-:Y:S01]  /*2be0*/  LEA R159, R188, UR4, 0x1 ;  /* 0x00000004bc9f7c11 */ /* 0x000fe2000f8e08ff */
[----:B------:R-:W-:Y:S01]  /*2bf0*/  FFMA.FTZ R241, R7, UR11, -R4 ;  /* 0x0000000b07f17c23 */ /* 0x000fe20008010804 */
[-C--:B------:R-:W-:Y:S01]  /*2c00*/  @!P0 ISETP.GE.AND P3, PT, R6, R11.reuse, PT ;  /* 0x0000000b0600820c */ /* 0x080fe20003f66270 */
[----:B------:R-:W-:Y:S02]  /*2c10*/  @!P0 VIADD R7, R8, 0x11 ;  /* 0x0000001108078836 */ /* 0x000fe40000000000 */
[----:B------:R-:W-:Y:S01]  /*2c20*/  FFMA.FTZ R224, R18, UR11, -R13 ;  /* 0x0000000b12e07c23 */ /* 0x000fe2000801080d */
[----:B------:R-:W-:Y:S01]  /*2c30*/  IMAD.IADD R158, R199, 0x1, R159 ;  /* 0x00000001c79e7824 */ /* 0x000fe200078e029f */
[----:B------:R-:W-:Y:S02]  /*2c40*/  @!P0 FSEL R16, R180, -INF , !P3 ;  /* 0xff800000b4108808 */ /* 0x000fe40005800000 */
[----:B------:R-:W-:Y:S01]  /*2c50*/  MUFU.TANH R210, R27 ;  /* 0x0000001b00d27308 */ /* 0x000fe20000002400 */
[----:B------:R-:W-:Y:S01]  /*2c60*/  @!P0 ISETP.GE.AND P3, PT, R7, R11, PT ;  /* 0x0000000b0700820c */ /* 0x000fe20003f66270 */
[----:B------:R-:W-:Y:S01]  /*2c70*/  FFMA.FTZ R223, R17, UR11, -R13 ;  /* 0x0000000b11df7c23 */ /* 0x000fe2000801080d */
[----:B------:R-:W-:Y:S01]  /*2c80*/  IADD3 R157, PT, PT, R159, 0x19020, RZ ;  /* 0x000190209f9d7810 */ /* 0x000fe20007ffe0ff */
[--C-:B------:R-:W-:Y:S01]  /*2c90*/  FFMA.FTZ R246, R16, UR11, -R9.reuse ;  /* 0x0000000b10f67c23 */ /* 0x100fe20008010809 */
[----:B------:R-:W-:Y:S01]  /*2ca0*/  @!P0 FSEL R15, R201, -INF , !P3 ;  /* 0xff800000c90f8808 */ /* 0x000fe20005800000 */
[----:B------:R-:W-:Y:S01]  /*2cb0*/  FFMA.FTZ R168, -R168, R168, 1 ;  /* 0x3f800000a8a87423 */ /* 0x000fe200000101a8 */
[----:B------:R-:W-:Y:S03]  /*2cc0*/  @!P0 ISETP.GE.AND P3, PT, R6, R5, PT ;  /* 0x000000050600820c */ /* 0x000fe60003f66270 */
[----:B------:R-:W2:Y:S01]  /*2cd0*/  MUFU.TANH R217, R28 ;  /* 0x0000001c00d97308 */ /* 0x000ea20000002400 */
[----:B----4-:R-:W-:Y:S01]  /*2ce0*/  MOV R16, R205 ;  /* 0x000000cd00107202 */ /* 0x010fe20000000f00 */
[----:B------:R-:W-:Y:S01]  /*2cf0*/  FFMA.FTZ R245, R15, UR11, -R9 ;  /* 0x0000000b0ff57c23 */ /* 0x000fe20008010809 */
[----:B------:R-:W-:Y:S01]  /*2d00*/  @!P0 FSEL R16, R205, -INF , !P3 ;  /* 0xff800000cd108808 */ /* 0x000fe20005800000 */
[----:B------:R-:W-:Y:S01]  /*2d10*/  IMAD.MOV.U32 R15, RZ, RZ, R204 ;  /* 0x000000ffff0f7224 */ /* 0x000fe200078e00cc */
[----:B------:R-:W-:Y:S01]  /*2d20*/  @!P0 ISETP.GE.AND P3, PT, R7, R5, PT ;  /* 0x000000050700820c */ /* 0x000fe20003f66270 */
[----:B------:R-:W-:Y:S01]  /*2d30*/  FFMA.FTZ R169, -R169, R169, 1 ;  /* 0x3f800000a9a97423 */ /* 0x000fe200000101a9 */
[----:B------:R-:W-:Y:S01]  /*2d40*/  FFMA.FTZ R180, -R180, R180, 1 ;  /* 0x3f800000b4b47423 */ /* 0x000fe200000101b4 */
[--C-:B------:R-:W-:Y:S01]  /*2d50*/  FFMA.FTZ R240, R16, UR11, -R4.reuse ;  /* 0x0000000b10f07c23 */ /* 0x100fe20008010804 */
[----:B------:R-:W-:Y:S01]  /*2d60*/  @!P0 FSEL R15, R204, -INF , !P3 ;  /* 0xff800000cc0f8808 */ /* 0x000fe20005800000 */
[----:B------:R-:W4:Y:S01]  /*2d70*/  MUFU.TANH R218, R29 ;  /* 0x0000001d00da7308 */ /* 0x000f220000002400 */
[----:B------:R-:W-:Y:S01]  /*2d80*/  @!P0 ISETP.GE.AND P3, PT, R6, R14, PT ;  /* 0x0000000e0600820c */ /* 0x000fe20003f66270 */
[----:B------:R-:W-:Y:S01]  /*2d90*/  FFMA.FTZ R201, -R201, R201, 1 ;  /* 0x3f800000c9c97423 */ /* 0x000fe200000101c9 */
[----:B---3--:R-:W-:Y:S01]  /*2da0*/  MOV R16, R208 ;  /* 0x000000d000107202 */ /* 0x008fe20000000f00 */
[----:B------:R-:W-:Y:S01]  /*2db0*/  FFMA.FTZ R239, R15, UR11, -R4 ;  /* 0x0000000b0fef7c23 */ /* 0x000fe20008010804 */
[----:B------:R-:W-:Y:S01]  /*2dc0*/  @!P0 FSEL R16, R208, -INF , !P3 ;  /* 0xff800000d0108808 */ /* 0x000fe20005800000 */
[----:B------:R-:W-:Y:S01]  /*2dd0*/  FMUL.FTZ R168, R168, UR16 ;  /* 0x00000010a8a87c20 */ /* 0x000fe20008410000 */
[----:B------:R-:W-:Y:S03]  /*2de0*/  @!P0 ISETP.GE.AND P3, PT, R7, R14, PT ;  /* 0x0000000e0700820c */ /* 0x000fe60003f66270 */
[----:B------:R-:W3:Y:S01]  /*2df0*/  MUFU.TANH R225, R32 ;  /* 0x0000002000e17308 */ /* 0x000ee20000002400 */
[----:B-1----:R-:W-:Y:S01]  /*2e00*/  MOV R15, R209 ;  /* 0x000000d1000f7202 */ /* 0x002fe20000000f00 */
[----:B------:R-:W-:Y:S01]  /*2e10*/  FFMA.FTZ R236, R16, UR11, -R13 ;  /* 0x0000000b10ec7c23 */ /* 0x000fe2000801080d */
[----:B------:R-:W-:Y:S01]  /*2e20*/  @!P0 FSEL R15, R209, -INF , !P3 ;  /* 0xff800000d10f8808 */ /* 0x000fe20005800000 */
[----:B------:R-:W-:Y:S01]  /*2e30*/  FMUL.FTZ R169, R169, UR16 ;  /* 0x00000010a9a97c20 */ /* 0x000fe20008410000 */
[-C--:B------:R-:W-:Y:S01]  /*2e40*/  @!P0 ISETP.GE.AND P3, PT, R6, R10.reuse, PT ;  /* 0x0000000a0600820c */ /* 0x080fe20003f66270 */
[----:B--2---:R-:W-:Y:S02]  /*2e50*/  IMAD.MOV.U32 R6, RZ, RZ, R211 ;  /* 0x000000ffff067224 */ /* 0x004fe400078e00d3 */
[----:B------:R-:W-:Y:S02]  /*2e60*/  FMUL.FTZ R180, R180, UR16 ;  /* 0x00000010b4b47c20 */ /* 0x000fe40008410000 */
[----:B------:R-:W1:Y:S01]  /*2e70*/  MUFU.TANH R226, R33 ;  /* 0x0000002100e27308 */ /* 0x000e620000002400 */
[----:B------:R-:W-:Y:S01]  /*2e80*/  @!P0 FSEL R6, R211, -INF , !P3 ;  /* 0xff800000d3068808 */ /* 0x000fe20005800000 */
[----:B------:R-:W-:Y:S01]  /*2e90*/  FFMA.FTZ R235, R15, UR11, -R13 ;  /* 0x0000000b0feb7c23 */ /* 0x000fe2000801080d */
[----:B------:R-:W-:Y:S01]  /*2ea0*/  @!P0 ISETP.GE.AND P3, PT, R7, R10, PT ;  /* 0x0000000a0700820c */ /* 0x000fe20003f66270 */
[----:B------:R-:W-:Y:S01]  /*2eb0*/  IMAD.MOV.U32 R7, RZ, RZ, R217 ;  /* 0x000000ffff077224 */ /* 0x000fe200078e00d9 */
[----:B------:R-:W-:Y:S01]  /*2ec0*/  MOV R15, R210 ;  /* 0x000000d2000f7202 */ /* 0x000fe20000000f00 */
[--C-:B------:R-:W-:Y:S01]  /*2ed0*/  FFMA.FTZ R232, R6, UR11, -R12.reuse ;  /* 0x0000000b06e87c23 */ /* 0x100fe2000801080c */
[----:B------:R-:W-:Y:S03]  /*2ee0*/  @!P0 IADD3 R6, PT, PT, R8, 0x18, RZ ;  /* 0x0000001808068810 */ /* 0x000fe60007ffe0ff */
[----:B------:R-:W2:Y:S01]  /*2ef0*/  MUFU.TANH R227, R34 ;  /* 0x0000002200e37308 */ /* 0x000ea20000002400 */
[----:B------:R-:W-:Y:S01]  /*2f00*/  @!P0 FSEL R15, R210, -INF , !P3 ;  /* 0xff800000d20f8808 */ /* 0x000fe20005800000 */
[----:B------:R-:W-:Y:S01]  /*2f10*/  FMUL.FTZ R201, R201, UR16 ;  /* 0x00000010c9c97c20 */ /* 0x000fe20008410000 */
[----:B------:R-:W-:Y:S01]  /*2f20*/  @!P0 ISETP.GE.AND P3, PT, R6, R14, PT ;  /* 0x0000000e0600820c */ /* 0x000fe20003f66270 */
[----:B------:R-:W-:Y:S01]  /*2f30*/  FFMA.FTZ R150, -R150, R150, 1 ;  /* 0x3f80000096967423 */ /* 0x000fe20000010196 */
[----:B------:R-:W-:Y:S01]  /*2f40*/  @!P0 IADD3 R8, PT, PT, R8, 0x19, RZ ;  /* 0x0000001908088810 */ /* 0x000fe20007ffe0ff */
[----:B------:R-:W-:Y:S01]  /*2f50*/  FFMA.FTZ R231, R15, UR11, -R12 ;  /* 0x0000000b0fe77c23 */ /* 0x000fe2000801080c */
[----:B------:R-:W-:Y:S03]  /*2f60*/  @!P0 FSEL R7, R217, -INF , !P3 ;  /* 0xff800000d9078808 */ /* 0x000fe60005800000 */
[----:B------:R-:W2:Y:S01]  /*2f70*/  MUFU.TANH R228, R35 ;  /* 0x0000002300e47308 */ /* 0x000ea20000002400 */
[----:B------:R-:W-:Y:S01]  /*2f80*/  @!P0 ISETP.GE.AND P3, PT, R8, R14, PT ;  /* 0x0000000e0800820c */ /* 0x000fe20003f66270 */
[----:B------:R-:W-:Y:S01]  /*2f90*/  FFMA.FTZ R151, -R151, R151, 1 ;  /* 0x3f80000097977423 */ /* 0x000fe20000010197 */
[-C--:B------:R-:W-:Y:S01]  /*2fa0*/  @!P0 ISETP.GE.AND P4, PT, R6, R11.reuse, PT ;  /* 0x0000000b0600820c */ /* 0x080fe20003f86270 */
[----:B------:R-:W-:Y:S01]  /*2fb0*/  FFMA.FTZ R234, R7, UR11, -R13 ;  /* 0x0000000b07ea7c23 */ /* 0x000fe2000801080d */
[----:B----4-:R-:W-:Y:S01]  /*2fc0*/  MOV R14, R218 ;  /* 0x000000da000e7202 */ /* 0x010fe20000000f00 */
[----:B---3--:R-:W-:Y:S01]  /*2fd0*/  IMAD.MOV.U32 R7, RZ, RZ, R225 ;  /* 0x000000ffff077224 */ /* 0x008fe200078e00e1 */
[----:B------:R-:W-:Y:S03]  /*2fe0*/  @!P0 FSEL R14, R218, -INF , !P3 ;  /* 0xff800000da0e8808 */ /* 0x000fe60005800000 */
[----:B------:R-:W-:Y:S01]  /*2ff0*/  MUFU.EX2 R207, R207 ;  /* 0x000000cf00cf7308 */ /* 0x000fe20000000800 */
[----:B------:R-:W-:Y:S01]  /*3000*/  @!P0 ISETP.GE.AND P3, PT, R8, R11, PT ;  /* 0x0000000b0800820c */ /* 0x000fe20003f66270 */
[----:B------:R-:W-:Y:S01]  /*3010*/  FMUL.FTZ R150, R150, UR16 ;  /* 0x0000001096967c20 */ /* 0x000fe20008410000 */
[C---:B------:R-:W-:Y:S01]  /*3020*/  @!P0 FSEL R7, R225.reuse, -INF , !P4 ;  /* 0xff800000e1078808 */ /* 0x040fe20006000000 */
[----:B------:R-:W-:Y:S01]  /*3030*/  FFMA.FTZ R13, R14, UR11, -R13 ;  /* 0x0000000b0e0d7c23 */ /* 0x000fe2000801080d */
[----:B-1----:R-:W-:Y:S01]  /*3040*/  MOV R11, R226 ;  /* 0x000000e2000b7202 */ /* 0x002fe20000000f00 */
[----:B------:R-:W-:Y:S01]  /*3050*/  FFMA.FTZ R225, -R225, R225, 1 ;  /* 0x3f800000e1e17423 */ /* 0x000fe200000101e1 */
[----:B------:R-:W-:Y:S01]  /*3060*/  @!P0 FSEL R11, R226, -INF , !P3 ;  /* 0xff800000e20b8808 */ /* 0x000fe20005800000 */
[--C-:B------:R-:W-:Y:S01]  /*3070*/  FFMA.FTZ R244, R7, UR11, -R9.reuse ;  /* 0x0000000b07f47c23 */ /* 0x100fe20008010809 */
[----:B------:R-:W-:Y:S01]  /*3080*/  @!P0 ISETP.GE.AND P3, PT, R6, R5, PT ;  /* 0x000000050600820c */ /* 0x000fe20003f66270 */
[----:B------:R-:W-:Y:S01]  /*3090*/  MUFU.EX2 R206, R206 ;  /* 0x000000ce00ce7308 */ /* 0x000fe20000000800 */
[----:B--2---:R-:W-:Y:S01]  /*30a0*/  MOV R7, R227 ;  /* 0x000000e300077202 */ /* 0x004fe20000000f00 */
[----:B------:R-:W-:Y:S01]  /*30b0*/  FFMA.FTZ R9, R11, UR11, -R9 ;  /* 0x0000000b0b097c23 */ /* 0x000fe20008010809 */
[----:B------:R-:W-:Y:S01]  /*30c0*/  @!P0 FSEL R7, R227, -INF , !P3 ;  /* 0xff800000e3078808 */ /* 0x000fe20005800000 */
[----:B------:R-:W-:Y:S01]  /*30d0*/  VIADD R11, R159, 0x19000 ;  /* 0x000190009f0b7836 */ /* 0x000fe20000000000 */
[----:B------:R-:W-:Y:S01]  /*30e0*/  @!P0 ISETP.GE.AND P3, PT, R8, R5, PT ;  /* 0x000000050800820c */ /* 0x000fe20003f66270 */
[----:B------:R-:W-:Y:S01]  /*30f0*/  IMAD.MOV.U32 R5, RZ, RZ, R228 ;  /* 0x000000ffff057224 */ /* 0x000fe200078e00e4 */
[----:B------:R-:W-:Y:S01]  /*3100*/  @!P0 ISETP.GE.AND P4, PT, R6, R10, PT ;  /* 0x0000000a0600820c */ /* 0x000fe20003f86270 */
[--C-:B------:R-:W-:Y:S01]  /*3110*/  FFMA.FTZ R238, R7, UR11, -R4.reuse ;  /* 0x0000000b07ee7c23 */ /* 0x100fe20008010804 */
[----:B------:R-:W-:Y:S01]  /*3120*/  F2FP.F16.F32.PACK_AB R7, R163, R216 ;  /* 0x000000d8a307723e */ /* 0x000fe200000000ff */
[----:B------:R-:W-:Y:S01]  /*3130*/  MUFU.EX2 R248, R248 ;  /* 0x000000f800f87308 */ /* 0x000fe20000000800 */
[----:B------:R-:W-:Y:S01]  /*3140*/  @!P0 FSEL R5, R228, -INF , !P3 ;  /* 0xff800000e4058808 */ /* 0x000fe20005800000 */
[----:B------:R-:W-:Y:S01]  /*3150*/  FFMA.FTZ R226, -R226, R226, 1 ;  /* 0x3f800000e2e27423 */ /* 0x000fe200000101e2 */
[----:B------:R-:W-:Y:S01]  /*3160*/  @!P0 ISETP.GE.AND P3, PT, R8, R10, PT ;  /* 0x0000000a0800820c */ /* 0x000fe20003f66270 */
[----:B------:R1:W-:Y:S01]  /*3170*/  STS [R159+0x19000], R7 ;  /* 0x019000079f007388 */ /* 0x0003e20000000800 */
[----:B------:R-:W-:Y:S01]  /*3180*/  @P2 IADD3 R157, PT, PT, R11, -0x20, RZ ;  /* 0xffffffe00b9d2810 */ /* 0x000fe20007ffe0ff */
[----:B------:R-:W-:Y:S01]  /*3190*/  FFMA.FTZ R4, R5, UR11, -R4 ;  /* 0x0000000b05047c23 */ /* 0x000fe20008010804 */
[----:B------:R-:W-:Y:S03]  /*31a0*/  FMUL.FTZ R225, R225, UR16 ;  /* 0x00000010e1e17c20 */ /* 0x000fe60008410000 */
[----:B------:R-:W2:Y:S01]  /*31b0*/  MUFU.EX2 R247, R247 ;  /* 0x000000f700f77308 */ /* 0x000ea20000000800 */
[----:B------:R-:W-:Y:S01]  /*31c0*/  IADD3 R156, PT, PT, R199, R157, RZ ;  /* 0x0000009dc79c7210 */ /* 0x000fe20007ffe0ff */
[----:B------:R-:W-:Y:S01]  /*31d0*/  FMUL.FTZ R226, R226, UR16 ;  /* 0x00000010e2e27c20 */ /* 0x000fe20008410000 */
[----:B------:R-:W-:Y:S07]  /*31e0*/  FMUL.FTZ R151, R151, UR16 ;  /* 0x0000001097977c20 */ /* 0x000fee0008410000 */
        /* <DEDUP_REMOVED lines=15> */
[----:B-1----:R-:W-:Y:S01]  /*32e0*/  MOV R6, R220 ;  /* 0x000000dc00067202 */ /* 0x002fe20000000f00 */
[--C-:B------:R-:W-:Y:S01]  /*32f0*/  FFMA.FTZ R230, R8, UR11, -R12.reuse ;  /* 0x0000000b08e67c23 */ /* 0x100fe2000801080c */
[----:B------:R-:W-:Y:S07]  /*3300*/  @!P0 FSEL R6, R220, -INF , !P3 ;  /* 0xff800000dc068808 */ /* 0x000fee0005800000 */
[----:B------:R-:W-:Y:S01]  /*3310*/  MUFU.EX2 R213, R213 ;  /* 0x000000d500d57308 */ /* 0x000fe20000000800 */
[----:B------:R-:W-:Y:S09]  /*3320*/  FFMA.FTZ R12, R6, UR11, -R12 ;  /* 0x0000000b060c7c23 */ /* 0x000ff2000801080c */
        /* <DEDUP_REMOVED lines=73> */
[C---:B--2---:R-:W-:Y:S04]  /*37c0*/  HMMA.16816.F32 R8, R132.reuse, R144, R8 ;  /* 0x000000908408723c */ /* 0x044fe80000001808 */
[C---:B------:R-:W-:Y:S04]  /*37d0*/  LEA R144, P0, R186.reuse, R250, 0x2 ;  /* 0x000000faba907211 */ /* 0x040fe800078010ff */
[-C--:B------:R-:W-:Y:S03]  /*37e0*/  HMMA.16816.F32 R12, R132, R146.reuse, R12 ;  /* 0x00000092840c723c */ /* 0x080fe6000000180c */
[----:B------:R-:W-:Y:S05]  /*37f0*/  LEA.HI.X R145, R186, R251, RZ, 0x2, P0 ;  /* 0x000000fbba917211 */ /* 0x000fea00000f14ff */
[C---:B------:R-:W-:Y:S01]  /*3800*/  HMMA.16816.F32 R16, R140.reuse, R146, R16 ;  /* 0x000000928c10723c */ /* 0x040fe20000001810 */
[----:B------:R-:W2:Y:S04]  /*3810*/  LDG.E R249, desc[UR38][R144.64] ;  /* 0x0000002690f97981 */ /* 0x000ea8000c1e1900 */
[----:B------:R-:W4:Y:S03]  /*3820*/  LDG.E R250, desc[UR38][R144.64+0x20] ;  /* 0x0000202690fa7981 */ /* 0x000f26000c1e1900 */
[-C--:B---3--:R-:W-:Y:S01]  /*3830*/  HMMA.16816.F32 R20, R140, R136.reuse, R20 ;  /* 0x000000888c14723c */ /* 0x088fe20000001814 */
[----:B------:R-:W5:Y:S04]  /*3840*/  LDG.E R252, desc[UR38][R144.64+0x80] ;  /* 0x0000802690fc7981 */ /* 0x000f68000c1e1900 */
[----:B------:R1:W5:Y:S03]  /*3850*/  LDG.E R251, desc[UR38][R144.64+0xa0] ;  /* 0x0000a02690fb7981 */ /* 0x000366000c1e1900 */
[C---:B------:R-:W-:Y:S08]  /*3860*/  HMMA.16816.F32 R24, R132.reuse, R136, R24 ;  /* 0x000000888418723c */ /* 0x040ff00000001818 */
[-C--:B------:R-:W-:Y:S01]  /*3870*/  HMMA.16816.F32 R28, R132, R138.reuse, R28 ;  /* 0x0000008a841c723c */ /* 0x080fe2000000181c */
[----:B------:R-:W-:Y:S07]  /*3880*/  LDSM.16.M88.4 R132, [R148+0x7000] ;  /* 0x007000009484783b */ /* 0x000fee0000000200 */
[----:B------:R-:W-:Y:S01]  /*3890*/  HMMA.16816.F32 R32, R140, R138, R32 ;  /* 0x0000008a8c20723c */ /* 0x000fe20000001820 */
[----:B------:R-:W3:Y:S08]  /*38a0*/  LDSM.16.M88.4 R136, [R178+0x11000] ;  /* 0x01100000b288783b */ /* 0x000ef00000000200 */
[----:B------:R-:W3:Y:S08]  /*38b0*/  LDSM.16.M88.4 R140, [R148+0x7800] ;  /* 0x00780000948c783b */ /* 0x000ef00000000200 */
[----:B-1----:R-:W-:Y:S01]  /*38c0*/  LDSM.16.M88.4 R144, [R178+0x13400] ;  /* 0x01340000b290783b */ /* 0x002fe20000000200 */
[-C--:B---3--:R-:W-:Y:S08]  /*38d0*/  HMMA.16816.F32 R4, R132, R136.reuse, R4 ;  /* 0x000000888404723c */ /* 0x088ff00000001804 */
[C---:B------:R-:W-:Y:S08]  /*38e0*/  HMMA.16816.F32 R8, R140.reuse, R136, R8 ;  /* 0x000000888c08723c */ /* 0x040ff00000001808 */
[-C--:B------:R-:W-:Y:S08]  /*38f0*/  HMMA.16816.F32 R12, R140, R138.reuse, R12 ;  /* 0x0000008a8c0c723c */ /* 0x080ff0000000180c */
[C---:B------:R-:W-:Y:S01]  /*3900*/  HMMA.16816.F32 R16, R132.reuse, R138, R16 ;  /* 0x0000008a8410723c */ /* 0x040fe20000001810 */
[----:B------:R-:W1:Y:S07]  /*3910*/  LDSM.16.M88.4 R136, [R178+0x11400] ;  /* 0x01140000b288783b */ /* 0x000e6e0000000200 */
[-C--:B-1----:R-:W-:Y:S08]  /*3920*/  HMMA.16816.F32 R20, R132, R136.reuse, R20 ;  /* 0x000000888414723c */ /* 0x082ff00000001814 */
[C---:B------:R-:W-:Y:S08]  /*3930*/  HMMA.16816.F32 R24, R140.reuse, R136, R24 ;  /* 0x000000888c18723c */ /* 0x040ff00000001818 */
[-C--:B------:R-:W-:Y:S01]  /*3940*/  HMMA.16816.F32 R28, R140, R138.reuse, R28 ;  /* 0x0000008a8c1c723c */ /* 0x080fe2000000181c */
[----:B------:R-:W-:Y:S07]  /*3950*/  LDSM.16.M88.4 R140, [R149+0x8800] ;  /* 0x00880000958c783b */ /* 0x000fee0000000200 */
[----:B------:R-:W-:Y:S01]  /*3960*/  HMMA.16816.F32 R32, R132, R138, R32 ;  /* 0x0000008a8420723c */ /* 0x000fe20000001820 */
[----:B------:R1:W-:Y:S08]  /*3970*/  LDSM.16.M88.4 R132, [R149+0x8000] ;  /* 0x008000009584783b */ /* 0x0003f00000000200 */
[----:B------:R-:W3:Y:S01]  /*3980*/  LDSM.16.M88.4 R136, [R179+0x13000] ;  /* 0x01300000b388783b */ /* 0x000ee20000000200 */
[----:B-1----:R-:W-:Y:S01]  /*3990*/  IMAD.SHL.U32 R149, R174, 0x40, RZ ;  /* 0x00000040ae957824 */ /* 0x002fe200078e00ff */
        /* <DEDUP_REMOVED lines=10> */
[----:B------:R-:W-:Y:S08]  /*3a40*/  LDSM.16.M88.4 R132, [R148+0x8000] ;  /* 0x008000009484783b */ /* 0x000ff00000000200 */
[----:B------:R-:W1:Y:S02]  /*3a50*/  LDSM.16.M88.4 R136, [R178+0x13000] ;  /* 0x01300000b288783b */ /* 0x000e640000000200 */
[-C--:B-1----:R-:W-:Y:S08]  /*3a60*/  HMMA.16816.F32 R4, R132, R136.reuse, R4 ;  /* 0x000000888404723c */ /* 0x082ff00000001804 */
[C---:B------:R-:W-:Y:S04]  /*3a70*/  HMMA.16816.F32 R8, R140.reuse, R136, R8 ;  /* 0x000000888c08723c */ /* 0x040fe80000001808 */
[----:B------:R-:W-:Y:S04]  /*3a80*/  FFMA.FTZ R137, -R155, R155, 1 ;  /* 0x3f8000009b897423 */ /* 0x000fe8000001019b */
[-C--:B------:R-:W-:Y:S03]  /*3a90*/  HMMA.16816.F32 R12, R140, R138.reuse, R12 ;  /* 0x0000008a8c0c723c */ /* 0x080fe6000000180c */
[C---:B--2---:R-:W-:Y:S01]  /*3aa0*/  FADD.FTZ R5, -R249.reuse, R5 ;  /* 0x00000005f9057221 */ /* 0x044fe20000010100 */
[----:B------:R-:W-:Y:S01]  /*3ab0*/  FADD.FTZ R4, -R249, R4 ;  /* 0x00000004f9047221 */ /* 0x000fe20000010100 */
[----:B------:R-:W-:Y:S01]  /*3ac0*/  FMUL.FTZ R137, R137, UR16 ;  /* 0x0000001089897c20 */ /* 0x000fe20008410000 */
[----:B----4-:R-:W-:Y:S01]  /*3ad0*/  FADD.FTZ R6, -R250, R6 ;  /* 0x00000006fa067221 */ /* 0x010fe20000010100 */
[----:B------:R-:W-:Y:S01]  /*3ae0*/  FMUL.FTZ R136, R163, R5 ;  /* 0x00000005a3887220 */ /* 0x000fe20000410000 */
[C---:B------:R-:W-:Y:S04]  /*3af0*/  HMMA.16816.F32 R16, R132.reuse, R138, R16 ;  /* 0x0000008a8410723c */ /* 0x040fe80000001810 */
[----:B------:R-:W-:Y:S01]  /*3b00*/  FMUL.FTZ R216, R216, R4 ;  /* 0x00000004d8d87220 */ /* 0x000fe20000410000 */
[----:B------:R-:W-:Y:S01]  /*3b10*/  FFMA.FTZ R5, -R161, R161, 1 ;  /* 0x3f800000a1057423 */ /* 0x000fe200000101a1 */
[----:B------:R-:W-:Y:S01]  /*3b20*/  LOP3.LUT R4, R3, 0x30, R2, 0xf8, !PT ;  /* 0x0000003003047812 */ /* 0x000fe200078ef802 */
[----:B------:R-:W-:Y:S01]  /*3b30*/  FADD.FTZ R7, -R250, R7 ;  /* 0x00000007fa077221 */ /* 0x000fe20000010100 */
[-C--:B------:R-:W-:Y:S03]  /*3b40*/  HMMA.16816.F32 R20, R132, R144.reuse, R20 ;  /* 0x000000908414723c */ /* 0x080fe60000001814 */
[----:B------:R-:W-:Y:S01]  /*3b50*/  SHF.L.U32 R161, R174, 0x3, RZ ;  /* 0x00000003aea17819 */ /* 0x000fe200000006ff */
[----:B------:R-:W-:Y:S01]  /*3b60*/  FMUL.FTZ R5, R5, UR16 ;  /* 0x0000001005057c20 */ /* 0x000fe20008410000 */
[----:B------:R-:W-:Y:S01]  /*3b70*/  LOP3.LUT R4, R4, 0x1c0, R149, 0xf8, !PT ;  /* 0x000001c004047812 */ /* 0x000fe200078ef895 */
[----:B------:R-:W-:Y:S01]  /*3b80*/  FMUL.FTZ R136, R136, R137 ;  /* 0x0000008988887220 */ /* 0x000fe20000410000 */
[----:B------:R-:W-:Y:S01]  /*3b90*/  LOP3.LUT R148, R161, 0x38, RZ, 0xc0, !PT ;  /* 0x00000038a1947812 */ /* 0x000fe200078ec0ff */
[C---:B------:R-:W-:Y:S04]  /*3ba0*/  HMMA.16816.F32 R24, R140.reuse, R144, R24 ;  /* 0x000000908c18723c */ /* 0x040fe80000001818 */
[C---:B------:R-:W-:Y:S01]  /*3bb0*/  FADD.FTZ R16, -R249.reuse, R16 ;  /* 0x00000010f9107221 */ /* 0x040fe20000010100 */
[----:B------:R-:W-:Y:S01]  /*3bc0*/  FADD.FTZ R17, -R249, R17 ;  /* 0x00000011f9117221 */ /* 0x000fe20000010100 */
[----:B------:R-:W-:Y:S01]  /*3bd0*/  FMUL.FTZ R5, R216, R5 ;  /* 0x00000005d8057220 */ /* 0x000fe20000410000 */
[----:B------:R-:W-:Y:S01]  /*3be0*/  LOP3.LUT R163, R149, 0x400, RZ, 0xc0, !PT ;  /* 0x0000040095a37812 */ /* 0x000fe200078ec0ff */
[-C--:B------:R-:W-:Y:S03]  /*3bf0*/  HMMA.16816.F32 R28, R140, R146.reuse, R28 ;  /* 0x000000928c1c723c */ /* 0x080fe6000000181c */
[C---:B------:R-:W-:Y:S01]  /*3c00*/  FADD.FTZ R20, -R249.reuse, R20 ;  /* 0x00000014f9147221 */ /* 0x040fe20000010100 */
[----:B------:R-:W-:Y:S01]  /*3c10*/  FADD.FTZ R21, -R249, R21 ;  /* 0x00000015f9157221 */ /* 0x000fe20000010100 */
[----:B------:R-:W-:Y:S01]  /*3c20*/  FMUL.FTZ R16, R248, R16 ;  /* 0x00000010f8107220 */ /* 0x000fe20000410000 */
[----:B------:R-:W-:Y:S01]  /*3c30*/  FMUL.FTZ R17, R247, R17 ;  /* 0x00000011f7117220 */ /* 0x000fe20000410000 */
[----:B------:R-:W-:Y:S01]  /*3c40*/  FMUL.FTZ R20, R246, R20 ;  /* 0x00000014f6147220 */ /* 0x000fe20000410000 */
[----:B------:R-:W-:Y:S04]  /*3c50*/  HMMA.16816.F32 R32, R132, R146, R32 ;  /* 0x000000928420723c */ /* 0x000fe80000001820 */
[----:B------:R-:W-:Y:S01]  /*3c60*/  FMUL.FTZ R21, R245, R21 ;  /* 0x00000015f5157220 */ /* 0x000fe20000410000 */
[----:B------:R-:W-:Y:S01]  /*3c70*/  FMUL.FTZ R16, R16, R168 ;  /* 0x000000a810107220 */ /* 0x000fe20000410000 */
[----:B------:R-:W-:Y:S01]  /*3c80*/  FMUL.FTZ R17, R17, R169 ;  /* 0x000000a911117220 */ /* 0x000fe20000410000 */
[----:B------:R-:W-:Y:S01]  /*3c90*/  FMUL.FTZ R20, R20, R180 ;  /* 0x000000b414147220 */ /* 0x000fe20000410000 */
[----:B------:R-:W-:Y:S01]  /*3ca0*/  FMUL.FTZ R21, R21, R201 ;  /* 0x000000c915157220 */ /* 0x000fe20000410000 */
[----:B------:R-:W-:Y:S01]  /*3cb0*/  LOP3.LUT R4, R4, R148, RZ, 0x3c, !PT ;  /* 0x0000009404047212 */ /* 0x000fe200078e3cff */
[----:B------:R-:W-:Y:S01]  /*3cc0*/  FMUL.FTZ R6, R207, R6 ;  /* 0x00000006cf067220 */ /* 0x000fe20000410000 */
[----:B------:R-:W-:Y:S01]  /*3cd0*/  FMUL.FTZ R7, R206, R7 ;  /* 0x00000007ce077220 */ /* 0x000fe20000410000 */
[----:B------:R-:W-:Y:S01]  /*3ce0*/  F2FP.F16.F32.PACK_AB R5, R136, R5 ;  /* 0x000000058805723e */ /* 0x000fe200000000ff */
[----:B------:R-:W-:Y:S01]  /*3cf0*/  FADD.FTZ R18, -R250, R18 ;  /* 0x00000012fa127221 */ /* 0x000fe20000010100 */
[----:B------:R-:W-:Y:S01]  /*3d00*/  LEA R163, R4, R163, 0x1 ;  /* 0x000000a304a37211 */ /* 0x000fe200078e08ff */
[----:B------:R-:W-:Y:S01]  /*3d10*/  FMUL.FTZ R6, R6, R150 ;  /* 0x0000009606067220 */ /* 0x000fe20000410000 */
[----:B------:R-:W-:Y:S01]  /*3d20*/  F2FP.F16.F32.PACK_AB R16, R17, R16 ;  /* 0x000000101110723e */ /* 0x000fe200000000ff */
[----:B------:R-:W-:Y:S01]  /*3d30*/  FMUL.FTZ R7, R7, R151 ;  /* 0x0000009707077220 */ /* 0x000fe20000410000 */
[----:B------:R-:W-:Y:S01]  /*3d40*/  F2FP.F16.F32.PACK_AB R20, R21, R20 ;  /* 0x000000141514723e */ /* 0x000fe200000000ff */
[C---:B------:R-:W-:Y:S01]  /*3d50*/  FADD.FTZ R32, -R249.reuse, R32 ;  /* 0x00000020f9207221 */ /* 0x040fe20000010100 */
[----:B------:R-:W-:Y:S01]  /*3d60*/  FADD.FTZ R33, -R249, R33 ;  /* 0x00000021f9217221 */ /* 0x000fe20000010100 */
[----:B------:R-:W-:Y:S02]  /*3d70*/  FADD.FTZ R19, -R250, R19 ;  /* 0x00000013fa137221 */ /* 0x000fe40000010100 */
[----:B------:R-:W-:Y:S01]  /*3d80*/  FMUL.FTZ R32, R244, R32 ;  /* 0x00000020f4207220 */ /* 0x000fe20000410000 */
[----:B------:R-:W-:Y:S03]  /*3d90*/  FMUL.FTZ R33, R243, R33 ;  /* 0x00000021f3217220 */ /* 0x000fe60000410000 */
        /* <DEDUP_REMOVED lines=20> */
.L_x_659:
[----:B------:R-:W-:Y:S01]  /*3ee0*/  FFMA.FTZ R171, -R171, R171, 1 ;  /* 0x3f800000abab7423 */ /* 0x000fe200000101ab */
[----:B------:R-:W-:Y:S01]  /*3ef0*/  FFMA.FTZ R170, -R170, R170, 1 ;  /* 0x3f800000aaaa7423 */ /* 0x000fe200000101aa */
[----:B------:R-:W-:Y:S01]  /*3f00*/  FMUL.FTZ R19, R241, R19 ;  /* 0x00000013f1137220 */ /* 0x000fe20000410000 */
[----:B------:R-:W-:Y:S01]  /*3f10*/  FMUL.FTZ R18, R242, R18 ;  /* 0x00000012f2127220 */ /* 0x000fe20000410000 */
[----:B------:R-:W-:Y:S01]  /*3f20*/  FMUL.FTZ R171, R171, UR16 ;  /* 0x00000010abab7c20 */ /* 0x000fe20008410000 */
[----:B------:R-:W-:Y:S01]  /*3f30*/  FMUL.FTZ R170, R170, UR16 ;  /* 0x00000010aaaa7c20 */ /* 0x000fe20008410000 */
[----:B-----5:R-:W-:Y:S01]  /*3f40*/  FADD.FTZ R9, -R252, R9 ;  /* 0x00000009fc097221 */ /* 0x020fe20000010100 */
[----:B------:R-:W-:Y:S01]  /*3f50*/  FFMA.FTZ R153, -R153, R153, 1 ;  /* 0x3f80000099997423 */ /* 0x000fe20000010199 */
[C---:B------:R-:W-:Y:S01]  /*3f60*/  FADD.FTZ R11, -R251.reuse, R11 ;  /* 0x0000000bfb0b7221 */ /* 0x040fe20000010100 */
[----:B------:R-:W-:Y:S01]  /*3f70*/  FFMA.FTZ R164, -R164, R164, 1 ;  /* 0x3f800000a4a47423 */ /* 0x000fe200000101a4 */
[----:B------:R-:W-:Y:S01]  /*3f80*/  FADD.FTZ R8, -R252, R8 ;  /* 0x00000008fc087221 */ /* 0x000fe20000010100 */
[----:B------:R-:W-:Y:S01]  /*3f90*/  FFMA.FTZ R152, -R152, R152, 1 ;  /* 0x3f80000098987423 */ /* 0x000fe20000010198 */
[----:B------:R-:W-:Y:S01]  /*3fa0*/  FADD.FTZ R10, -R251, R10 ;  /* 0x0000000afb0a7221 */ /* 0x000fe20000010100 */
[----:B------:R-:W-:Y:S01]  /*3fb0*/  FFMA.FTZ R154, -R154, R154, 1 ;  /* 0x3f8000009a9a7423 */ /* 0x000fe2000001019a */
[----:B------:R-:W-:Y:S01]  /*3fc0*/  FMUL.FTZ R19, R19, R171 ;  /* 0x000000ab13137220 */ /* 0x000fe20000410000 */
[----:B------:R-:W-:Y:S01]  /*3fd0*/  FMUL.FTZ R18, R18, R170 ;  /* 0x000000aa12127220 */ /* 0x000fe20000410000 */
[----:B------:R-:W-:Y:S01]  /*3fe0*/  FMUL.FTZ R9, R214, R9 ;  /* 0x00000009d6097220 */ /* 0x000fe20000410000 */
[----:B------:R-:W-:Y:S01]  /*3ff0*/  FMUL.FTZ R153, R153, UR16 ;  /* 0x0000001099997c20 */ /* 0x000fe20008410000 */
[----:B------:R-:W-:Y:S01]  /*4000*/  FMUL.FTZ R11, R212, R11 ;  /* 0x0000000bd40b7220 */ /* 0x000fe20000410000 */
[----:B------:R-:W-:Y:S01]  /*4010*/  FMUL.FTZ R164, R164, UR16 ;  /* 0x00000010a4a47c20 */ /* 0x000fe20008410000 */
[----:B------:R-:W-:Y:S01]  /*4020*/  FADD.FTZ R13, -R252, R13 ;  /* 0x0000000dfc0d7221 */ /* 0x000fe20000010100 */
[----:B------:R-:W-:Y:S01]  /*4030*/  FMUL.FTZ R8, R215, R8 ;  /* 0x00000008d7087220 */ /* 0x000fe20000410000 */
[----:B------:R-:W-:Y:S01]  /*4040*/  FFMA.FTZ R165, -R165, R165, 1 ;  /* 0x3f800000a5a57423 */ /* 0x000fe200000101a5 */
[----:B------:R-:W-:Y:S01]  /*4050*/  FMUL.FTZ R152, R152, UR16 ;  /* 0x0000001098987c20 */ /* 0x000fe20008410000 */
[----:B------:R-:W-:Y:S01]  /*4060*/  FADD.FTZ R15, -R251, R15 ;  /* 0x0000000ffb0f7221 */ /* 0x000fe20000010100 */
[----:B------:R-:W-:Y:S01]  /*4070*/  FMUL.FTZ R10, R213, R10 ;  /* 0x0000000ad50a7220 */ /* 0x000fe20000410000 */
[----:B------:R-:W-:Y:S01]  /*4080*/  FFMA.FTZ R167, -R167, R167, 1 ;  /* 0x3f800000a7a77423 */ /* 0x000fe200000101a7 */
[----:B------:R-:W-:Y:S01]  /*4090*/  FMUL.FTZ R154, R154, UR16 ;  /* 0x000000109a9a7c20 */ /* 0x000fe20008410000 */
[----:B------:R-:W-:Y:S01]  /*40a0*/  FADD.FTZ R12, -R252, R12 ;  /* 0x0000000cfc0c7221 */ /* 0x000fe20000010100 */
[----:B------:R-:W-:Y:S01]  /*40b0*/  FFMA.FTZ R162, -R162, R162, 1 ;  /* 0x3f800000a2a27423 */ /* 0x000fe200000101a2 */
[----:B------:R-:W-:Y:S01]  /*40c0*/  FADD.FTZ R14, -R251, R14 ;  /* 0x0000000efb0e7221 */ /* 0x000fe20000010100 */
[----:B------:R-:W-:Y:S01]  /*40d0*/  FFMA.FTZ R166, -R166, R166, 1 ;  /* 0x3f800000a6a67423 */ /* 0x000fe200000101a6 */
[----:B------:R-:W-:Y:S01]  /*40e0*/  F2FP.F16.F32.PACK_AB R6, R7, R6 ;  /* 0x000000060706723e */ /* 0x000fe200000000ff */
[----:B------:R-:W-:Y:S01]  /*40f0*/  FMUL.FTZ R9, R9, R153 ;  /* 0x0000009909097220 */ /* 0x000fe20000410000 */
[----:B------:R-:W-:Y:S01]  /*4100*/  FMUL.FTZ R11, R11, R164 ;  /* 0x000000a40b0b7220 */ /* 0x000fe20000410000 */
[----:B------:R-:W-:Y:S01]  /*4110*/  FMUL.FTZ R13, R223, R13 ;  /* 0x0000000ddf0d7220 */ /* 0x000fe20000410000 */
[----:B------:R-:W-:Y:S01]  /*4120*/  FMUL.FTZ R165, R165, UR16 ;  /* 0x00000010a5a57c20 */ /* 0x000fe20008410000 */
[----:B------:R-:W-:Y:S01]  /*4130*/  FMUL.FTZ R8, R8, R152 ;  /* 0x0000009808087220 */ /* 0x000fe20000410000 */
[----:B------:R-:W-:Y:S01]  /*4140*/  FMUL.FTZ R15, R221, R15 ;  /* 0x0000000fdd0f7220 */ /* 0x000fe20000410000 */
[----:B------:R-:W-:Y:S01]  /*4150*/  FMUL.FTZ R167, R167, UR16 ;  /* 0x00000010a7a77c20 */ /* 0x000fe20008410000 */
[----:B------:R-:W-:Y:S01]  /*4160*/  FMUL.FTZ R10, R10, R154 ;  /* 0x0000009a0a0a7220 */ /* 0x000fe20000410000 */
[----:B------:R-:W-:Y:S01]  /*4170*/  FADD.FTZ R23, -R250, R23 ;  /* 0x00000017fa177221 */ /* 0x000fe20000010100 */
[----:B------:R-:W-:Y:S01]  /*4180*/  FFMA.FTZ R204, -R204, R204, 1 ;  /* 0x3f800000cccc7423 */ /* 0x000fe200000101cc */
[----:B------:R-:W-:Y:S01]  /*4190*/  FMUL.FTZ R12, R224, R12 ;  /* 0x0000000ce00c7220 */ /* 0x000fe20000410000 */
[----:B------:R-:W-:Y:S01]  /*41a0*/  FMUL.FTZ R162, R162, UR16 ;  /* 0x00000010a2a27c20 */ /* 0x000fe20008410000 */
[----:B------:R-:W-:Y:S01]  /*41b0*/  FMUL.FTZ R14, R222, R14 ;  /* 0x0000000ede0e7220 */ /* 0x000fe20000410000 */
[----:B------:R-:W-:Y:S01]  /*41c0*/  FMUL.FTZ R166, R166, UR16 ;  /* 0x00000010a6a67c20 */ /* 0x000fe20008410000 */
[----:B------:R-:W-:Y:S01]  /*41d0*/  FADD.FTZ R22, -R250, R22 ;  /* 0x00000016fa167221 */ /* 0x000fe20000010100 */
[----:B------:R-:W-:Y:S01]  /*41e0*/  FFMA.FTZ R205, -R205, R205, 1 ;  /* 0x3f800000cdcd7423 */ /* 0x000fe200000101cd */
[----:B------:R-:W-:Y:S01]  /*41f0*/  F2FP.F16.F32.PACK_AB R18, R19, R18 ;  /* 0x000000121312723e */ /* 0x000fe200000000ff */
[----:B------:R-:W-:Y:S01]  /*4200*/  STS [R159+0x15000], R5 ;  /* 0x015000059f007388 */ /* 0x000fe20000000800 */
[----:B------:R-:W-:Y:S01]  /*4210*/  FMUL.FTZ R13, R13, R165 ;  /* 0x000000a50d0d7220 */ /* 0x000fe20000410000 */
[----:B------:R-:W-:Y:S01]  /*4220*/  FMUL.FTZ R15, R15, R167 ;  /* 0x000000a70f0f7220 */ /* 0x000fe20000410000 */
[----:B------:R-:W-:Y:S02]  /*4230*/  FMUL.FTZ R23, R239, R23 ;  /* 0x00000017ef177220 */ /* 0x000fe40000410000 */
[----:B------:R-:W-:Y:S01]  /*4240*/  STS [R159+0x15400], R6 ;  /* 0x015400069f007388 */ /* 0x000fe20000000800 */
[----:B------:R-:W-:Y:S01]  /*4250*/  FMUL.FTZ R204, R204, UR16 ;  /* 0x00000010cccc7c20 */ /* 0x000fe20008410000 */
[----:B------:R-:W-:Y:S01]  /*4260*/  FMUL.FTZ R12, R12, R162 ;  /* 0x000000a20c0c7220 */ /* 0x000fe20000410000 */
[----:B------:R-:W-:Y:S01]  /*4270*/  FMUL.FTZ R14, R14, R166 ;  /* 0x000000a60e0e7220 */ /* 0x000fe20000410000 */
[----:B------:R-:W-:Y:S01]  /*4280*/  FMUL.FTZ R22, R240, R22 ;  /* 0x00000016f0167220 */ /* 0x000fe20000410000 */
[----:B------:R-:W-:Y:S01]  /*4290*/  FADD.FTZ R35, -R250, R35 ;  /* 0x00000023fa237221 */ /* 0x000fe20000010100 */
[----:B------:R-:W-:Y:S01]  /*42a0*/  FFMA.FTZ R228, -R228, R228, 1 ;  /* 0x3f800000e4e47423 */ /* 0x000fe200000101e4 */
[----:B------:R-:W-:Y:S01]  /*42b0*/  FMUL.FTZ R205, R205, UR16 ;  /* 0x00000010cdcd7c20 */ /* 0x000fe20008410000 */
[----:B------:R-:W-:Y:S01]  /*42c0*/  FADD.FTZ R34, -R250, R34 ;  /* 0x00000022fa227221 */ /* 0x000fe20000010100 */
[----:B------:R-:W-:Y:S01]  /*42d0*/  FFMA.FTZ R227, -R227, R227, 1 ;  /* 0x3f800000e3e37423 */ /* 0x000fe200000101e3 */
[----:B------:R-:W-:Y:S01]  /*42e0*/  F2FP.F16.F32.PACK_AB R8, R9, R8 ;  /* 0x000000080908723e */ /* 0x000fe200000000ff */
[----:B------:R-:W-:Y:S01]  /*42f0*/  STS [R158+0x15000], R16 ;  /* 0x015000109e007388 */ /* 0x000fe20000000800 */
[----:B------:R-:W-:Y:S01]  /*4300*/  F2FP.F16.F32.PACK_AB R10, R11, R10 ;  /* 0x0000000a0b0a723e */ /* 0x000fe200000000ff */
[----:B------:R-:W-:Y:S01]  /*4310*/  FMUL.FTZ R23, R23, R204 ;  /* 0x000000cc17177220 */ /* 0x000fe20000410000 */
[----:B------:R-:W-:Y:S02]  /*4320*/  FMUL.FTZ R35, R237, R35 ;  /* 0x00000023ed237220 */ /* 0x000fe40000410000 */
[----:B------:R-:W-:Y:S01]  /*4330*/  STS [R158+0x15400], R18 ;  /* 0x015400129e007388 */ /* 0x000fe20000000800 */
[----:B------:R-:W-:Y:S01]  /*4340*/  FMUL.FTZ R228, R228, UR16 ;  /* 0x00000010e4e47c20 */ /* 0x000fe20008410000 */
[----:B------:R-:W-:Y:S01]  /*4350*/  FMUL.FTZ R22, R22, R205 ;  /* 0x000000cd16167220 */ /* 0x000fe20000410000 */
[----:B------:R-:W-:Y:S01]  /*4360*/  FMUL.FTZ R34, R238, R34 ;  /* 0x00000022ee227220 */ /* 0x000fe20000410000 */
[----:B------:R-:W-:Y:S01]  /*4370*/  FMUL.FTZ R227, R227, UR16 ;  /* 0x00000010e3e37c20 */ /* 0x000fe20008410000 */
[----:B------:R-:W-:Y:S01]  /*4380*/  FADD.FTZ R25, -R252, R25 ;  /* 0x00000019fc197221 */ /* 0x000fe20000010100 */
[----:B------:R-:W-:Y:S01]  /*4390*/  FFMA.FTZ R209, -R209, R209, 1 ;  /* 0x3f800000d1d17423 */ /* 0x000fe200000101d1 */
[C---:B------:R-:W-:Y:S01]  /*43a0*/  FADD.FTZ R27, -R251.reuse, R27 ;  /* 0x0000001bfb1b7221 */ /* 0x040fe20000010100 */
[----:B------:R-:W-:Y:S01]  /*43b0*/  FFMA.FTZ R210, -R210, R210, 1 ;  /* 0x3f800000d2d27423 */ /* 0x000fe200000101d2 */
[----:B------:R-:W-:Y:S01]  /*43c0*/  FADD.FTZ R24, -R252, R24 ;  /* 0x00000018fc187221 */ /* 0x000fe20000010100 */
[----:B------:R-:W-:Y:S01]  /*43d0*/  FFMA.FTZ R208, -R208, R208, 1 ;  /* 0x3f800000d0d07423 */ /* 0x000fe200000101d0 */
        /* <DEDUP_REMOVED lines=18> */
[----:B------:R-:W-:Y:S01]  /*4500*/  FMUL.FTZ R211, R211, UR16 ;  /* 0x00000010d3d37c20 */ /* 0x000fe20008410000 */
[----:B------:R-:W-:Y:S01]  /*4510*/  FFMA.FTZ R220, -R220, R220, 1 ;  /* 0x3f800000dcdc7423 */ /* 0x000fe200000101dc */
[----:B------:R-:W-:Y:S01]  /*4520*/  FADD.FTZ R28, -R252, R28 ;  /* 0x0000001cfc1c7221 */ /* 0x000fe20000010100 */
[----:B------:R-:W-:Y:S01]  /*4530*/  FFMA.FTZ R217, -R217, R217, 1 ;  /* 0x3f800000d9d97423 */ /* 0x000fe200000101d9 */
        /* <DEDUP_REMOVED lines=12> */
[----:B------:R-:W-:Y:S01]  /*4600*/  FMUL.FTZ R220, R220, UR16 ;  /* 0x00000010dcdc7c20 */ /* 0x000fe20008410000 */
[----:B------:R-:W-:Y:S01]  /*4610*/  FMUL.FTZ R28, R234, R28 ;  /* 0x0000001cea1c7220 */ /* 0x000fe20000410000 */
        /* <DEDUP_REMOVED lines=19> */
[----:B------:R-:W-:Y:S02]  /*4750*/  STS [R157+-0x3000], R24 ;  /* 0xffd000189d007388 */ /* 0x000fe40000000800 */
[----:B------:R-:W-:Y:S03]  /*4760*/  LOP3.LUT R162, R162, 0x8, RZ, 0xc0, !PT ;  /* 0x00000008a2a27812 */ /* 0x000fe600078ec0ff */
[----:B------:R-:W-:Y:S01]  /*4770*/  STS [R157+-0x2c00], R26 ;  /* 0xffd4001a9d007388 */ /* 0x000fe20000000800 */
[----:B------:R-:W-:Y:S04]  /*4780*/  LOP3.LUT R162, R162, 0x10, R174, 0xf8, !PT ;  /* 0x00000010a2a27812 */ /* 0x000fe800078ef8ae */
[----:B------:R-:W-:Y:S01]  /*4790*/  STS [R156+-0x3000], R28 ;  /* 0xffd0001c9c007388 */ /* 0x000fe20000000800 */
[--C-:B------:R-:W-:Y:S04]  /*47a0*/  LOP3.LUT R162, R162, 0xc0, R173.reuse, 0xf8, !PT ;  /* 0x000000c0a2a27812 */ /* 0x100fe800078ef8ad */
[----:B------:R-:W-:Y:S01]  /*47b0*/  STS [R156+-0x2c00], R30 ;  /* 0xffd4001e9c007388 */ /* 0x000fe20000000800 */
[----:B------:R-:W-:Y:S01]  /*47c0*/  LOP3.LUT R162, R162, R172, RZ, 0x3c, !PT ;  /* 0x000000aca2a27212 */ /* 0x000fe200078e3cff */
[----:B------:R-:W-:Y:S03]  /*47d0*/  BAR.SYNC.DEFER_BLOCKING 0x0 ;  /* 0x0000000000007b1d */ /* 0x000fe60000010000 */
[----:B------:R-:W-:Y:S04]  /*47e0*/  LOP3.LUT R162, R162, 0x120, R173, 0xf8, !PT ;  /* 0x00000120a2a27812 */ /* 0x000fe800078ef8ad */
        /* <DEDUP_REMOVED lines=39> */
[----:B------:R1:W4:Y:S07]  /*4a60*/  LDSM.16.MT88.4 R132, [R163+UR4+0x1a800] ;  /* 0x01a80004a384783b */ /* 0x00032e0008004200 */
[-C--:B--2---:R-:W-:Y:S08]  /*4a70*/  HMMA.16816.F32 R68, R24, R8.reuse, R68 ;  /* 0x000000081844723c */ /* 0x084ff00000001844 */
[C---:B------:R-:W-:Y:S08]  /*4a80*/  HMMA.16816.F32 R72, R32.reuse, R8, R72 ;  /* 0x000000082048723c */ /* 0x040ff00000001848 */
[-C--:B------:R-:W-:Y:S01]  /*4a90*/  HMMA.16816.F32 R76, R32, R10.reuse, R76 ;  /* 0x0000000a204c723c */ /* 0x080fe2000000184c */
[----:B------:R-:W2:Y:S02]  /*4aa0*/  LDSM.16.MT88.4 R32, [R162+0x8c00] ;  /* 0x008c0000a220783b */ /* 0x000ea40000004200 */
[----:B-1----:R-:W-:Y:S01]  /*4ab0*/  IADD3 R163, PT, PT, R163, UR4, RZ ;  /* 0x00000004a3a37c10 */ /* 0x002fe2000fffe0ff */
[----:B------:R-:W-:Y:S04]  /*4ac0*/  BAR.SYNC.DEFER_BLOCKING 0x0 ;  /* 0x0000000000007b1d */ /* 0x000fe80000010000 */
        /* <DEDUP_REMOVED lines=36> */
[----:B------:R-:W-:Y:S02]  /*4d10*/  IADD3 R190, P0, PT, R190, R6, RZ ;  /* 0x00000006bebe7210 */ /* 0x000fe40007f1e0ff */
[----:B------:R-:W-:Y:S02]  /*4d20*/  LEA R7, R4, UR4, 0x1 ;  /* 0x0000000404077c11 */ /* 0x000fe4000f8e08ff */
        /* <DEDUP_REMOVED lines=8> */
.L_x_660:
[----:B------:R-:W-:Y:S01]  /*4db0*/  LOP3.LUT R4, R149, 0x200, RZ, 0xc0, !PT ;  /* 0x0000020095047812 */ /* 0x000fe200078ec0ff */
[----:B------:R-:W-:Y:S01]  /*4dc0*/  LDSM.16.MT88.4 R8, [R162+0x9000] ;  /* 0x00900000a208783b */ /* 0x000fe20000004200 */
[----:B------:R-:W-:Y:S01]  /*4dd0*/  LOP3.LUT R148, R148, 0x1c0, R149, 0xf8, !PT ;  /* 0x000001c094947812 */ /* 0x000fe200078ef895 */
[----:B------:R-:W-:Y:S01]  /*4de0*/  ULOP3.LUT UR5, UR53, 0x1, URZ, 0xc0, !UPT ;  /* 0x0000000135057892 */ /* 0x000fe2000f8ec0ff */
[----:B------:R-:W-:Y:S01]  /*4df0*/  LOP3.LUT R4, R4, 0xc00, R173, 0xf8, !PT ;  /* 0x00000c0004047812 */ /* 0x000fe200078ef8ad */
[----:B------:R-:W-:Y:S01]  /*4e00*/  LDSM.16.MT88.4 R16, [R162+0xb000] ;  /* 0x00b00000a210783b */ /* 0x000fe20000004200 */
[----:B------:R-:W-:Y:S01]  /*4e10*/  LOP3.LUT R148, R148, 0x8, R2, 0x78, !PT ;  /* 0x0000000894947812 */ /* 0x000fe200078e7802 */
[----:B------:R-:W-:Y:S01]  /*4e20*/  UISETP.NE.U32.AND UP1, UPT, UR5, 0x1, UPT ;  /* 0x000000010500788c */ /* 0x000fe2000bf25070 */
[----:B------:R-:W-:Y:S01]  /*4e30*/  PLOP3.LUT P3, PT, PT, PT, UP0, 0x80, 0x8 ;  /* 0x000000000008781c */ /* 0x000fe20003f6f008 */
[----:B------:R-:W-:Y:S01]  /*4e40*/  LDSM.16.MT88.4 R28, [R162+0xd000] ;  /* 0x00d00000a21c783b */ /* 0x000fe20000004200 */
[----:B------:R-:W-:Y:S01]  /*4e50*/  LOP3.LUT R4, R4, R148, RZ, 0xfc, !PT ;  /* 0x0000009404047212 */ /* 0x000fe200078efcff */
[----:B------:R-:W-:Y:S01]  /*4e60*/  @UP0 UIADD3 UR17, UP2, UPT, UR18, -0x100, URZ ;  /* 0xffffff0012110890 */ /* 0x000fe2000ff5e0ff */
[----:B------:R-:W-:Y:S01]  /*4e70*/  VIADD R181, R181, 0xffffffc0 ;  /* 0xffffffc0b5b57836 */ /* 0x000fe20000000000 */
[----:B------:R-:W-:Y:S01]  /*4e80*/  LDSM.16.MT88.4 R132, [R162+0x9400] ;  /* 0x00940000a284783b */ /* 0x000fe20000004200 */
[----:B------:R-:W-:Y:S01]  /*4e90*/  LEA R167, R4, UR4, 0x1 ;  /* 0x0000000404a77c11 */ /* 0x000fe2000f8e08ff */
[----:B------:R-:W-:Y:S02]  /*4ea0*/  @UP0 UIADD3.X UR5, UPT, UPT, UR19, -0x1, URZ, UP2, !UPT ;  /* 0xffffffff13050890 */ /* 0x000fe400097fe4ff */
[----:B------:R-:W-:Y:S02]  /*4eb0*/  LDSM.16.MT88.4 R136, [R162+0xb400] ;  /* 0x00b40000a288783b */ /* 0x000fe40000004200 */
[C---:B------:R-:W-:Y:S02]  /*4ec0*/  IMAD.IADD R166, R167.reuse, 0x1, R175 ;  /* 0x00000001a7a67824 */ /* 0x040fe400078e02af */
[----:B------:R-:W1:Y:S01]  /*4ed0*/  LDSM.16.M88.4 R24, [R167+0x15000] ;  /* 0x01500000a718783b */ /* 0x000e620000000200 */
[C---:B------:R-:W-:Y:S02]  /*4ee0*/  VIADD R12, R167.reuse, 0x15000 ;  /* 0x00015000a70c7836 */ /* 0x040fe40000000000 */
[----:B------:R-:W-:Y:S01]  /*4ef0*/  VIADD R165, R167, 0x15040 ;  /* 0x00015040a7a57836 */ /* 0x000fe20000000000 */
[----:B------:R-:W2:Y:S01]  /*4f00*/  LDSM.16.M88.4 R32, [R166+0x15000] ;  /* 0x01500000a620783b */ /* 0x000ea20000000200 */
[----:B------:R-:W-:Y:S03]  /*4f10*/  @P1 VIADD R165, R12, 0xffffffc0 ;  /* 0xffffffc00ca51836 */ /* 0x000fe60000000000 */
[----:B------:R-:W3:Y:S01]  /*4f20*/  LDSM.16.MT88.4 R140, [R162+0xd400] ;  /* 0x00d40000a28c783b */ /* 0x000ee20000004200 */
[----:B------:R-:W-:Y:S03]  /*4f30*/  IMAD.IADD R164, R175, 0x1, R165 ;  /* 0x00000001afa47824 */ /* 0x000fe600078e02a5 */
        /* <DEDUP_REMOVED lines=20> */
[----:B------:R-:W3:Y:S03]  /*5080*/  LDSM.16.MT88.4 R140, [R162+0xdc00] ;  /* 0x00dc0000a28c783b */ /* 0x000ee60000004200 */
[C---:B----4-:R-:W-:Y:S08]  /*5090*/  HMMA.16816.F32 R4, R144.reuse, R148, R4 ;  /* 0x000000949004723c */ /* 0x050ff00000001804 */
[C---:B------:R-:W-:Y:S01]  /*50a0*/  HMMA.16816.F32 R8, R144.reuse, R150, R8 ;  /* 0x000000969008723c */ /* 0x040fe20000001808 */
[----:B------:R-:W4:Y:S07]  /*50b0*/  LDSM.16.M88.4 R148, [R167+0x17000] ;  /* 0x01700000a794783b */ /* 0x000f2e0000000200 */
[C---:B-1----:R-:W-:Y:S08]  /*50c0*/  HMMA.16816.F32 R12, R144.reuse, R28, R12 ;  /* 0x0000001c900c723c */ /* 0x042ff0000000180c */
[C---:B------:R-:W-:Y:S01]  /*50d0*/  HMMA.16816.F32 R16, R144.reuse, R30, R16 ;  /* 0x0000001e9010723c */ /* 0x040fe20000001810 */
[----:B------:R-:W1:Y:S07]  /*50e0*/  LDSM.16.MT88.4 R28, [R162+0xc000] ;  /* 0x00c00000a21c783b */ /* 0x000e6e0000004200 */
[C---:B--2---:R-:W-:Y:S08]  /*50f0*/  HMMA.16816.F32 R20, R144.reuse, R132, R20 ;  /* 0x000000849014723c */ /* 0x044ff00000001814 */
[----:B------:R-:W-:Y:S01]  /*5100*/  HMMA.16816.F32 R24, R144, R134, R24 ;  /* 0x000000869018723c */ /* 0x000fe20000001818 */
[----:B------:R-:W2:Y:S01]  /*5110*/  LDSM.16.MT88.4 R132, [R162+0xe000] ;  /* 0x00e00000a284783b */ /* 0x000ea20000004200 */
[----:B------:R-:W-:Y:S05]  /*5120*/  IMAD.U32 R144, RZ, RZ, UR47 ;  /* 0x0000002fff907e24 */ /* 0x000fea000f8e00ff */
[----:B------:R-:W-:Y:S01]  /*5130*/  LEA R144, P0, R144, R202, 0x2 ;  /* 0x000000ca90907211 */ /* 0x000fe200078010ff */
[C---:B------:R-:W-:Y:S08]  /*5140*/  HMMA.16816.F32 R4, R136.reuse, R152, R4 ;  /* 0x000000988804723c */ /* 0x040ff00000001804 */
[C---:B------:R-:W-:Y:S08]  /*5150*/  HMMA.16816.F32 R8, R136.reuse, R154, R8 ;  /* 0x0000009a8808723c */ /* 0x040ff00000001808 */
[C---:B---3--:R-:W-:Y:S08]  /*5160*/  HMMA.16816.F32 R12, R136.reuse, R32, R12 ;  /* 0x00000020880c723c */ /* 0x048ff0000000180c */
[C---:B------:R-:W-:Y:S01]  /*5170*/  HMMA.16816.F32 R16, R136.reuse, R34, R16 ;  /* 0x000000228810723c */ /* 0x040fe20000001810 */
[----:B------:R-:W-:Y:S07]  /*5180*/  LDSM.16.M88.4 R32, [R166+0x17000] ;  /* 0x01700000a620783b */ /* 0x000fee0000000200 */
[C---:B------:R-:W-:Y:S08]  /*5190*/  HMMA.16816.F32 R20, R136.reuse, R140, R20 ;  /* 0x0000008c8814723c */ /* 0x040ff00000001814 */
[----:B------:R-:W-:Y:S01]  /*51a0*/  HMMA.16816.F32 R24, R136, R142, R24 ;  /* 0x0000008e8818723c */ /* 0x000fe20000001818 */
[----:B------:R-:W3:Y:S04]  /*51b0*/  LDSM.16.MT88.4 R136, [R162+0xa400] ;  /* 0x00a40000a288783b */ /* 0x000ee80000004200 */
[----:B------:R-:W-:Y:S03]  /*51c0*/  LDSM.16.MT88.4 R140, [R162+0xa800] ;  /* 0x00a80000a28c783b */ /* 0x000fe60000004200 */
[C---:B----4-:R-:W-:Y:S08]  /*51d0*/  HMMA.16816.F32 R4, R148.reuse, R156, R4 ;  /* 0x0000009c9404723c */ /* 0x050ff00000001804 */
[C---:B------:R-:W-:Y:S08]  /*51e0*/  HMMA.16816.F32 R8, R148.reuse, R158, R8 ;  /* 0x0000009e9408723c */ /* 0x040ff00000001808 */
[C---:B-1----:R-:W-:Y:S01]  /*51f0*/  HMMA.16816.F32 R12, R148.reuse, R28, R12 ;  /* 0x0000001c940c723c */ /* 0x042fe2000000180c */
[----:B------:R-:W-:Y:S05]  /*5200*/  IMAD.U32 R28, RZ, RZ, UR47 ;  /* 0x0000002fff1c7e24 */ /* 0x000fea000f8e00ff */
[----:B------:R-:W-:Y:S02]  /*5210*/  LEA.HI.X.SX32 R145, R28, R203, 0x2, P0 ;  /* 0x000000cb1c917211 */ /* 0x000fe400000f16ff */
[C---:B------:R-:W-:Y:S01]  /*5220*/  HMMA.16816.F32 R16, R148.reuse, R30, R16 ;  /* 0x0000001e9410723c */ /* 0x040fe20000001810 */
[----:B------:R-:W1:Y:S02]  /*5230*/  LDSM.16.MT88.4 R28, [R162+0xc400] ;  /* 0x00c40000a21c783b */ /* 0x000e640000004200 */
[C---:B------:R-:W-:Y:S04]  /*5240*/  LEA R146, P0, R168.reuse, R144, 0x5 ;  /* 0x00000090a8927211 */ /* 0x040fe800078028ff */
[C---:B------:R-:W-:Y:S01]  /*5250*/  LEA.HI.X.SX32 R147, R168.reuse, R145, 0x5, P0 ;  /* 0x00000091a8937211 */ /* 0x040fe200000f2eff */
[C---:B--2---:R-:W-:Y:S08]  /*5260*/  HMMA.16816.F32 R20, R148.reuse, R132, R20 ;  /* 0x000000849414723c */ /* 0x044ff00000001814 */
        /* <DEDUP_REMOVED lines=11> */
[C---:B------:R-:W-:Y:S02]  /*5320*/  LEA.HI.X.SX32 R153, R168.reuse, R151, 0x5, P0 ;  /* 0x00000097a8997211 */ /* 0x040fe400000f2eff */
[C---:B------:R-:W-:Y:S03]  /*5330*/  LEA R154, P0, R168.reuse, R152, 0x5 ;  /* 0x00000098a89a7211 */ /* 0x040fe600078028ff */
[C---:B------:R-:W-:Y:S01]  /*5340*/  HMMA.16816.F32 R16, R32.reuse, R30, R16 ;  /* 0x0000001e2010723c */ /* 0x040fe20000001810 */
[----:B------:R-:W1:Y:S02]  /*5350*/  LDSM.16.MT88.4 R28, [R162+0xc800] ;  /* 0x00c80000a21c783b */ /* 0x000e640000004200 */
[C---:B------:R-:W-:Y:S02]  /*5360*/  LEA.HI.X.SX32 R155, R168.reuse, R153, 0x5, P0 ;  /* 0x00000099a89b7211 */ /* 0x040fe400000f2eff */
[C---:B------:R-:W-:Y:S03]  /*5370*/  LEA R156, P0, R168.reuse, R154, 0x5 ;  /* 0x0000009aa89c7211 */ /* 0x040fe600078028ff */
[C---:B--2---:R-:W-:Y:S03]  /*5380*/  HMMA.16816.F32 R20, R32.reuse, R132, R20 ;  /* 0x000000842014723c */ /* 0x044fe60000001814 */
[C---:B------:R-:W-:Y:S05]  /*5390*/  LEA.HI.X.SX32 R157, R168.reuse, R155, 0x5, P0 ;  /* 0x0000009ba89d7211 */ /* 0x040fea00000f2eff */
[----:B------:R-:W-:Y:S01]  /*53a0*/  HMMA.16816.F32 R24, R32, R134, R24 ;  /* 0x000000862018723c */ /* 0x000fe20000001818 */
[----:B------:R-:W2:Y:S02]  /*53b0*/  LDSM.16.MT88.4 R32, [R162+0xe800] ;  /* 0x00e80000a220783b */ /* 0x000ea40000004200 */
[C---:B------:R-:W-:Y:S02]  /*53c0*/  IMAD.WIDE R158, R168.reuse, -0xc0, R156 ;  /* 0xffffff40a89e7825 */ /* 0x040fe400078e029c */
[----:B------:R4:W-:Y:S03]  /*53d0*/  LDSM.16.M88.4 R132, [R164+0x2000] ;  /* 0x00200000a484783b */ /* 0x0009e60000000200 */
[C---:B---3--:R-:W-:Y:S05]  /*53e0*/  HMMA.16816.F32 R4, R136.reuse, R140, R4 ;  /* 0x0000008c8804723c */ /* 0x048fea0000001804 */
        /* <DEDUP_REMOVED lines=11> */
[C---:B----4-:R-:W-:Y:S03]  /*54a0*/  LEA R164, P0, R168.reuse, R204, 0x5 ;  /* 0x000000cca8a47211 */ /* 0x050fe600078028ff */
[C---:B--2---:R-:W-:Y:S03]  /*54b0*/  HMMA.16816.F32 R20, R136.reuse, R32, R20 ;  /* 0x000000208814723c */ /* 0x044fe60000001814 */
[C---:B------:R-:W-:Y:S02]  /*54c0*/  LEA.HI.X.SX32 R165, R168.reuse, R205, 0x5, P0 ;  /* 0x000000cda8a57211 */ /* 0x040fe400000f2eff */
[C---:B------:R-:W-:Y:S03]  /*54d0*/  LEA R206, P0, R168.reuse, R164, 0x5 ;  /* 0x000000a4a8ce7211 */ /* 0x040fe600078028ff */
[----:B------:R-:W-:Y:S01]  /*54e0*/  HMMA.16816.F32 R24, R136, R34, R24 ;  /* 0x000000228818723c */ /* 0x000fe20000001818 */
[----:B------:R-:W2:Y:S02]  /*54f0*/  LDSM.16.MT88.4 R32, [R162+0xec00] ;  /* 0x00ec0000a220783b */ /* 0x000ea40000004200 */
[C---:B------:R-:W-:Y:S02]  /*5500*/  LEA.HI.X.SX32 R207, R168.reuse, R165, 0x5, P0 ;  /* 0x000000a5a8cf7211 */ /* 0x040fe400000f2eff */
[C---:B------:R-:W-:Y:S03]  /*5510*/  LEA R208, P0, R168.reuse, R206, 0x5 ;  /* 0x000000cea8d07211 */ /* 0x040fe600078028ff */
[C---:B---3--:R-:W-:Y:S05]  /*5520*/  HMMA.16816.F32 R4, R132.reuse, R140, R4 ;  /* 0x0000008c8404723c */ /* 0x048fea0000001804 */
[C---:B------:R-:W-:Y:S03]  /*5530*/  LEA.HI.X.SX32 R209, R168.reuse, R207, 0x5, P0 ;  /* 0x000000cfa8d17211 */ /* 0x040fe600000f2eff */
[C---:B------:R-:W-:Y:S03]  /*5540*/  HMMA.16816.F32 R8, R132.reuse, R142, R8 ;  /* 0x0000008e8408723c */ /* 0x040fe60000001808 */
[C---:B------:R-:W-:Y:S03]  /*5550*/  IMAD.WIDE R136, R168.reuse, -0xc0, R208 ;  /* 0xffffff40a8887825 */ /* 0x040fe600078e02d0 */
[----:B------:R-:W-:Y:S02]  /*5560*/  LEA R138, P0, R168, R136, 0x5 ;  /* 0x00000088a88a7211 */ /* 0x000fe400078028ff */
[C---:B-1----:R-:W-:Y:S03]  /*5570*/  HMMA.16816.F32 R12, R132.reuse, R28, R12 ;  /* 0x0000001c840c723c */ /* 0x042fe6000000180c */
[----:B------:R-:W-:Y:S02]  /*5580*/  @P3 LOP3.LUT R29, R2, 0x10, RZ, 0xc0, !PT ;  /* 0x00000010021d3812 */ /* 0x000fe400078ec0ff */
[----:B------:R-:W-:Y:S02]  /*5590*/  @P3 SHF.R.U32.HI R28, RZ, 0x2, R174 ;  /* 0x00000002ff1c3819 */ /* 0x000fe400000116ae */
[C---:B------:R-:W-:Y:S01]  /*55a0*/  LEA.HI.X.SX32 R139, R168.reuse, R137, 0x5, P0 ;  /* 0x00000089a88b7211 */ /* 0x040fe200000f2eff */
[C---:B------:R-:W-:Y:S03]  /*55b0*/  HMMA.16816.F32 R16, R132.reuse, R30, R16 ;  /* 0x0000001e8410723c */ /* 0x040fe60000001810 */
[----:B------:R-:W-:Y:S02]  /*55c0*/  @P3 LOP3.LUT R186, R29, 0x7, R28, 0xf8, !PT ;  /* 0x000000071dba3812 */ /* 0x000fe400078ef81c */
[----:B------:R-:W-:Y:S03]  /*55d0*/  LEA R140, P0, R168, R138, 0x5 ;  /* 0x0000008aa88c7211 */ /* 0x000fe600078028ff */
[C---:B--2---:R-:W-:Y:S03]  /*55e0*/  HMMA.16816.F32 R20, R132.reuse, R32, R20 ;  /* 0x000000208414723c */ /* 0x044fe60000001814 */
[----:B------:R-:W-:Y:S01]  /*55f0*/  @P3 IMAD.WIDE.U32 R30, R186, R189, UR18 ;  /* 0x00000012ba1e3e25 */ /* 0x000fe2000f8e00bd */
[C---:B------:R-:W-:Y:S01]  /*5600*/  LEA.HI.X.SX32 R141, R168.reuse, R139, 0x5, P0 ;  /* 0x0000008ba88d7211 */ /* 0x040fe200000f2eff */
[----:B------:R-:W-:Y:S01]  /*5610*/  @UP0 UMOV UR18, UR17 ;  /* 0x0000001100120c82 */ /* 0x000fe20008000000 */
[C---:B------:R-:W-:Y:S01]  /*5620*/  LEA R142, P0, R168.reuse, R140, 0x5 ;  /* 0x0000008ca88e7211 */ /* 0x040fe200078028ff */
[----:B------:R-:W-:Y:S01]  /*5630*/  @UP0 UMOV UR19, UR5 ;  /* 0x0000000500130c82 */ /* 0x000fe20008000000 */
[----:B------:R-:W-:Y:S01]  /*5640*/  HMMA.16816.F32 R24, R132, R34, R24 ;  /* 0x000000228418723c */ /* 0x000fe20000001818 */
[----:B------:R-:W5:Y:S02]  /*5650*/  @P3 LDG.E R185, desc[UR38][R30.64+-0x100] ;  /* 0xffff00261eb93981 */ /* 0x000f64000c1e1900 */
        /* <DEDUP_REMOVED lines=10> */
[----:B------:R-:W-:Y:S04]  /*5700*/  REDG.E.ADD.F32.FTZ.RN.STRONG.GPU desc[UR38][R146.64], R6 ;  /* 0x00000006920079a6 */ /* 0x000fe8000c12f326 */
[----:B------:R-:W-:Y:S04]  /*5710*/  REDG.E.ADD.F32.FTZ.RN.STRONG.GPU desc[UR38][R148.64], R7 ;  /* 0x00000007940079a6 */ /* 0x000fe8000c12f326 */
[----:B------:R-:W-:Y:S04]  /*5720*/  REDG.E.ADD.F32.FTZ.RN.STRONG.GPU desc[UR38][R150.64], R8 ;  /* 0x00000008960079a6 */ /* 0x000fe8000c12f326 */
[----:B------:R-:W-:Y:S04]  /*5730*/  REDG.E.ADD.F32.FTZ.RN.STRONG.GPU desc[UR38][R152.64], R9 ;  /* 0x00000009980079a6 */ /* 0x000fe8000c12f326 */
[----:B------:R-:W-:Y:S01]  /*5740*/  REDG.E.ADD.F32.FTZ.RN.STRONG.GPU desc[UR38][R154.64], R10 ;  /* 0x0000000a9a0079a6 */ /* 0x000fe2000c12f326 */
[C---:B--2---:R-:W-:Y:S03]  /*5750*/  LEA R4, P0, R168.reuse, R32, 0x5 ;  /* 0x00000020a8047211 */ /* 0x044fe600078028ff */
[----:B------:R-:W-:Y:S01]  /*5760*/  REDG.E.ADD.F32.FTZ.RN.STRONG.GPU desc[UR38][R156.64], R11 ;  /* 0x0000000b9c0079a6 */ /* 0x000fe2000c12f326 */
[----:B---3--:R-:W-:Y:S03]  /*5770*/  LEA.HI.X.SX32 R5, R168, R33, 0x5, P0 ;  /* 0x00000021a8057211 */ /* 0x008fe600000f2eff */
[----:B------:R-:W-:Y:S01]  /*5780*/  REDG.E.ADD.F32.FTZ.RN.STRONG.GPU desc[UR38][R202.64+0x80], R12 ;  /* 0x0000800cca0079a6 */ /* 0x000fe2000c12f326 */
[----:B------:R-:W-:Y:S01]  /*5790*/  PLOP3.LUT P0, PT, PT, PT, UP1, 0x80, 0x8 ;  /* 0x000000000008781c */ /* 0x000fe20003f0f018 */
[----:B------:R-:W-:Y:S02]  /*57a0*/  @UP0 UIADD3 UR20, UP1, UPT, UR20, -0x100, URZ ;  /* 0xffffff0014140890 */ /* 0x000fe4000ff3e0ff */
[----:B------:R-:W-:Y:S02]  /*57b0*/  REDG.E.ADD.F32.FTZ.RN.STRONG.GPU desc[UR38][R158.64+0x80], R13 ;  /* 0x0000800d9e0079a6 */ /* 0x000fe4000c12f326 */
[----:B------:R-:W-:Y:S02]  /*57c0*/  @UP0 UIADD3.X UR21, UPT, UPT, UR21, -0x1, URZ, UP1, !UPT ;  /* 0xffffffff15150890 */ /* 0x000fe40008ffe4ff */
[----:B------:R-:W-:Y:S01]  /*57d0*/  REDG.E.ADD.F32.FTZ.RN.STRONG.GPU desc[UR38][R166.64+0x80], R14 ;  /* 0x0000800ea60079a6 */ /* 0x000fe2000c12f326 */
[----:B------:R-:W-:Y:S03]  /*57e0*/  UISETP.GT.AND UP1, UPT, UR53, UR6, UPT ;  /* 0x000000063500728c */ /* 0x000fe6000bf24270 */
        /* <DEDUP_REMOVED lines=13> */
[----:B------:R-:W-:Y:S04]  /*58c0*/  LDSM.16.MT88.4 R4, [R163+0x15000] ;  /* 0x01500000a304783b */ /* 0x000fe80000004200 */
[----:B------:R-:W2:Y:S04]  /*58d0*/  LDSM.16.MT88.4 R8, [R176] ;  /* 0x00000000b008783b */ /* 0x000ea80000004200 */
[----:B------:R-:W3:Y:S04]  /*58e0*/  LDSM.16.MT88.4 R12, [R163+0x17000] ;  /* 0x01700000a30c783b */ /* 0x000ee80000004200 */
[----:B------:R-:W4:Y:S04]  /*58f0*/  LDSM.16.MT88.4 R16, [R176+0x1000] ;  /* 0x00100000b010783b */ /* 0x000f280000004200 */
[----:B-1----:R-:W1:Y:S04]  /*5900*/  LDSM.16.MT88.4 R28, [R176+0x2000] ;  /* 0x00200000b01c783b */ /* 0x002e680000004200 */
[----:B------:R-:W-:Y:S04]  /*5910*/  LDSM.16.MT88.4 R32, [R163+0x15800] ;  /* 0x01580000a320783b */ /* 0x000fe80000004200 */
[----:B------:R-:W1:Y:S04]  /*5920*/  LDSM.16.MT88.4 R20, [R176+0x400] ;  /* 0x00040000b014783b */ /* 0x000e680000004200 */
[----:B------:R-:W1:Y:S04]  /*5930*/  LDSM.16.MT88.4 R132, [R163+0x17800] ;  /* 0x01780000a384783b */ /* 0x000e680000004200 */
[----:B------:R-:W-:Y:S04]  /*5940*/  LDSM.16.MT88.4 R24, [R163+0x18000] ;  /* 0x01800000a318783b */ /* 0x000fe80000004200 */
[----:B------:R-:W-:Y:S04]  /*5950*/  LDSM.16.MT88.4 R136, [R176+0xc00] ;  /* 0x000c0000b088783b */ /* 0x000fe80000004200 */
[----:B------:R-:W-:Y:S01]  /*5960*/  LDSM.16.MT88.4 R140, [R163+0x18800] ;  /* 0x01880000a38c783b */ /* 0x000fe20000004200 */
[-C--:B--2---:R-:W-:Y:S03]  /*5970*/  HMMA.16816.F32 R84, R4, R8.reuse, R84 ;  /* 0x000000080454723c */ /* 0x084fe60000001854 */
[----:B------:R-:W-:Y:S04]  /*5980*/  LDSM.16.MT88.4 R144, [R176+0x1c00] ;  /* 0x001c0000b090783b */ /* 0x000fe80000004200 */
[----:B------:R-:W-:Y:S01]  /*5990*/  LDSM.16.MT88.4 R148, [R176+0x2c00] ;  /* 0x002c0000b094783b */ /* 0x000fe20000004200 */
[C---:B---3--:R-:W-:Y:S08]  /*59a0*/  HMMA.16816.F32 R88, R12.reuse, R8, R88 ;  /* 0x000000080c58723c */ /* 0x048ff00000001858 */
[-C--:B------:R-:W-:Y:S08]  /*59b0*/  HMMA.16816.F32 R92, R12, R10.reuse, R92 ;  /* 0x0000000a0c5c723c */ /* 0x080ff0000000185c */
[C---:B------:R-:W-:Y:S01]  /*59c0*/  HMMA.16816.F32 R96, R4.reuse, R10, R96 ;  /* 0x0000000a0460723c */ /* 0x040fe20000001860 */
[----:B------:R-:W2:Y:S07]  /*59d0*/  LDSM.16.MT88.4 R8, [R176+0x1400] ;  /* 0x00140000b008783b */ /* 0x000eae0000004200 */
[-C--:B----4-:R-:W-:Y:S08]  /*59e0*/  HMMA.16816.F32 R100, R4, R16.reuse, R100 ;  /* 0x000000100464723c */ /* 0x090ff00000001864 */
[C---:B------:R-:W-:Y:S08]  /*59f0*/  HMMA.16816.F32 R104, R12.reuse, R16, R104 ;  /* 0x000000100c68723c */ /* 0x040ff00000001868 */
[-C--:B------:R-:W-:Y:S08]  /*5a00*/  HMMA.16816.F32 R108, R12, R18.reuse, R108 ;  /* 0x000000120c6c723c */ /* 0x080ff0000000186c */
[C---:B------:R-:W-:Y:S01]  /*5a10*/  HMMA.16816.F32 R112, R4.reuse, R18, R112 ;  /* 0x000000120470723c */ /* 0x040fe20000001870 */
[----:B------:R-:W-:Y:S07]  /*5a20*/  LDSM.16.MT88.4 R16, [R176+0x800] ;  /* 0x00080000b010783b */ /* 0x000fee0000004200 */
[-C--:B-1----:R-:W-:Y:S08]  /*5a30*/  HMMA.16816.F32 R116, R4, R28.reuse, R116 ;  /* 0x0000001c0474723c */ /* 0x082ff00000001874 */
[C---:B------:R-:W-:Y:S08]  /*5a40*/  HMMA.16816.F32 R120, R12.reuse, R28, R120 ;  /* 0x0000001c0c78723c */ /* 0x040ff00000001878 */
[-C--:B------:R-:W-:Y:S01]  /*5a50*/  HMMA.16816.F32 R124, R12, R30.reuse, R124 ;  /* 0x0000001e0c7c723c */ /* 0x080fe2000000187c */
[----:B------:R-:W1:Y:S07]  /*5a60*/  LDSM.16.MT88.4 R12, [R176+0x2400] ;  /* 0x00240000b00c783b */ /* 0x000e6e0000004200 */
[----:B------:R-:W-:Y:S01]  /*5a70*/  HMMA.16816.F32 R128, R4, R30, R128 ;  /* 0x0000001e0480723c */ /* 0x000fe20000001880 */
[----:B------:R-:W3:Y:S04]  /*5a80*/  LDSM.16.MT88.4 R4, [R163+0x16000] ;  /* 0x01600000a304783b */ /* 0x000ee80000004200 */
[----:B------:R-:W4:Y:S03]  /*5a90*/  LDSM.16.MT88.4 R28, [R176+0x1800] ;  /* 0x00180000b01c783b */ /* 0x000f260000004200 */
[-C--:B------:R-:W-:Y:S08]  /*5aa0*/  HMMA.16816.F32 R84, R32, R20.reuse, R84 ;  /* 0x000000142054723c */ /* 0x080ff00000001854 */
[C---:B------:R-:W-:Y:S08]  /*5ab0*/  HMMA.16816.F32 R88, R132.reuse, R20, R88 ;  /* 0x000000148458723c */ /* 0x040ff00000001858 */
[-C--:B------:R-:W-:Y:S08]  /*5ac0*/  HMMA.16816.F32 R92, R132, R22.reuse, R92 ;  /* 0x00000016845c723c */ /* 0x080ff0000000185c */
[C---:B------:R-:W-:Y:S01]  /*5ad0*/  HMMA.16816.F32 R96, R32.reuse, R22, R96 ;  /* 0x000000162060723c */ /* 0x040fe20000001860 */
[----:B------:R-:W4:Y:S07]  /*5ae0*/  LDSM.16.MT88.4 R20, [R176+0x2800] ;  /* 0x00280000b014783b */ /* 0x000f2e0000004200 */
[-C--:B--2---:R-:W-:Y:S08]  /*5af0*/  HMMA.16816.F32 R100, R32, R8.reuse, R100 ;  /* 0x000000082064723c */ /* 0x084ff00000001864 */
[C---:B------:R-:W-:Y:S08]  /*5b00*/  HMMA.16816.F32 R104, R132.reuse, R8, R104 ;  /* 0x000000088468723c */ /* 0x040ff00000001868 */
[-C--:B------:R-:W-:Y:S08]  /*5b10*/  HMMA.16816.F32 R108, R132, R10.reuse, R108 ;  /* 0x0000000a846c723c */ /* 0x080ff0000000186c */
[C---:B------:R-:W-:Y:S01]  /*5b20*/  HMMA.16816.F32 R112, R32.reuse, R10, R112 ;  /* 0x0000000a2070723c */ /* 0x040fe20000001870 */
[----:B------:R-:W2:Y:S07]  /*5b30*/  LDSM.16.MT88.4 R8, [R163+0x16800] ;  /* 0x01680000a308783b */ /* 0x000eae0000004200 */
[-C--:B-1----:R-:W-:Y:S08]  /*5b40*/  HMMA.16816.F32 R116, R32, R12.reuse, R116 ;  /* 0x0000000c2074723c */ /* 0x082ff00000001874 */
        /* <DEDUP_REMOVED lines=17> */
[-C--:B--2---:R-:W-:Y:S05]  /*5c60*/  HMMA.16816.F32 R84, R8, R136.reuse, R84 ;  /* 0x000000880854723c */ /* 0x084fea0000001854 */
[----:B------:R-:W-:Y:S03]  /*5c70*/  IMAD.MOV.U32 R176, RZ, RZ, R4 ;  /* 0x000000ffffb07224 */ /* 0x000fe600078e0004 */
        /* <DEDUP_REMOVED lines=13> */
.L_x_658:
[C---:B------:R-:W-:Y:S01]  /*5d50*/  IMAD.SHL.U32 R0, R174.reuse, 0x10, RZ ;  /* 0x00000010ae007824 */ /* 0x040fe200078e00ff */
[----:B------:R-:W1:Y:S01]  /*5d60*/  LDCU UR5, c[0x0][0x500] ;  /* 0x0000a000ff0577ac */ /* 0x000e620008000800 */
[----:B------:R-:W-:Y:S01]  /*5d70*/  IMAD.SHL.U32 R2, R174, 0x2, RZ ;  /* 0x00000002ae027824 */ /* 0x000fe200078e00ff */
[----:B------:R-:W-:Y:S01]  /*5d80*/  LOP3.LUT R3, R161, 0xc0, RZ, 0xc0, !PT ;  /* 0x000000c0a1037812 */ /* 0x000fe200078ec0ff */
[----:B--2---:R-:W-:Y:S01]  /*5d90*/  IMAD.MOV.U32 R11, RZ, RZ, RZ ;  /* 0x000000ffff0b7224 */ /* 0x004fe200078e00ff */
[----:B------:R-:W-:Y:S01]  /*5da0*/  LOP3.LUT R0, R0, 0x600, RZ, 0xc0, !PT ;  /* 0x0000060000007812 */ /* 0x000fe200078ec0ff */
[----:B------:R-:W2:Y:S01]  /*5db0*/  LDCU.64 UR6, c[0x0][0x5a8] ;  /* 0x0000b500ff0677ac */ /* 0x000ea20008000a00 */
[--C-:B------:R-:W-:Y:S01]  /*5dc0*/  SHF.R.U32.HI R4, RZ, 0x4, R174.reuse ;  /* 0x00000004ff047819 */ /* 0x100fe200000116ae */
[----:B------:R-:W3:Y:S01]  /*5dd0*/  LDC.64 R8, c[0x0][0x5d8] ;  /* 0x00017600ff087b82 */ /* 0x000ee20000000a00 */
[----:B------:R-:W-:Y:S01]  /*5de0*/  LOP3.LUT R3, R3, 0x18, R174, 0xf8, !PT ;  /* 0x0000001803037812 */ /* 0x000fe200078ef8ae */
[----:B------:R-:W-:Y:S01]  /*5df0*/  UMOV UR35, UR30 ;  /* 0x0000001e00237c82 */ /* 0x000fe20008000000 */
[----:B------:R-:W-:Y:S01]  /*5e00*/  LOP3.LUT R0, R0, 0x6, R2, 0xf8, !PT ;  /* 0x0000000600007812 */ /* 0x000fe200078ef802 */
[----:B------:R-:W-:Y:S01]  /*5e10*/  IMAD.SHL.U32 R2, R174, 0x4, RZ ;  /* 0x00000004ae027824 */ /* 0x000fe200078e00ff */
[----:B------:R-:W-:-:S02]  /*5e20*/  LOP3.LUT R3, R3, 0x8, R4, 0x78, !PT ;  /* 0x0000000803037812 */ /* 0x000fc400078e7804 */
[----:B------:R-:W-:Y:S01]  /*5e30*/  LOP3.LUT R0, R0, 0x20, R161, 0xf8, !PT ;  /* 0x0000002000007812 */ /* 0x000fe200078ef8a1 */
[----:B------:R-:W4:Y:S01]  /*5e40*/  LDC.64 R4, c[0x0][0x5c8] ;  /* 0x00017200ff047b82 */ /* 0x000f220000000a00 */
[----:B------:R-:W-:Y:S02]  /*5e50*/  LOP3.LUT R2, R2, 0x40, RZ, 0xc0, !PT ;  /* 0x0000004002027812 */ /* 0x000fe400078ec0ff */
        /* <DEDUP_REMOVED lines=47> */
[----:B------:R-:W1:Y:S01]  /*6150*/  LDC.64 R2, c[0x0][0x5c0] ;  /* 0x00017000ff027b82 */ /* 0x000e620000000a00 */
        /* <DEDUP_REMOVED lines=38> */
[----:B------:R-:W3:Y:S01]  /*63c0*/  LDCU.64 UR8, c[0x0][0x5b0] ;  /* 0x0000b600ff0877ac */ /* 0x000ee20008000a00 */
[----:B------:R-:W-:Y:S01]  /*63d0*/  F2FP.F16.F32.PACK_AB R124, R125, R124 ;  /* 0x0000007c7d7c723e */ /* 0x000fe200000000ff */
[----:B------:R-:W-:Y:S01]  /*63e0*/  STS [R6+0x1220], R94 ;  /* 0x0012205e06007388 */ /* 0x000fe20000000800 */
[----:B------:R-:W-:Y:S01]  /*63f0*/  F2FP.F16.F32.PACK_AB R126, R127, R126 ;  /* 0x0000007e7f7e723e */ /* 0x000fe200000000ff */
[----:B-1----:R-:W-:Y:S01]  /*6400*/  IMAD R7, R2, UR55, RZ ;  /* 0x0000003702077c24 */ /* 0x002fe2000f8e02ff */
[----:B------:R-:W-:Y:S01]  /*6410*/  F2FP.F16.F32.PACK_AB R36, R37, R36 ;  /* 0x000000242524723e */ /* 0x000fe200000000ff */
[----:B------:R-:W-:Y:S01]  /*6420*/  STS [R0+0xb000], R100 ;  /* 0x00b0006400007388 */ /* 0x000fe20000000800 */
[----:B------:R-:W-:Y:S01]  /*6430*/  F2FP.F16.F32.PACK_AB R38, R39, R38 ;  /* 0x000000262726723e */ /* 0x000fe200000000ff */
[----:B------:R-:W-:Y:S01]  /*6440*/  IMAD R7, R3, UR5, R7 ;  /* 0x0000000503077c24 */ /* 0x000fe2000f8e0207 */
        /* <DEDUP_REMOVED lines=10> */
[----:B---3--:R-:W-:Y:S01]  /*64f0*/  UIMAD UR9, UR35, UR9, URZ ;  /* 0x00000009230972a4 */ /* 0x008fe2000f8e02ff */
[----:B------:R-:W-:Y:S01]  /*6500*/  F2FP.F16.F32.PACK_AB R52, R53, R52 ;  /* 0x000000343534723e */ /* 0x000fe200000000ff */
[----:B------:R-:W-:Y:S01]  /*6510*/  STS [R0+0xc000], R104 ;  /* 0x00c0006800007388 */ /* 0x000fe20000000800 */
[----:B------:R-:W-:Y:S02]  /*6520*/  F2FP.F16.F32.PACK_AB R54, R55, R54 ;  /* 0x000000363736723e */ /* 0x000fe400000000ff */
        /* <DEDUP_REMOVED lines=21> */
[----:B------:R-:W-:Y:S01]  /*6680*/  LOP3.LUT R10, R161, 0x18, RZ, 0xc0, !PT ;  /* 0x00000018a10a7812 */ /* 0x000fe200078ec0ff */
[----:B------:R-:W-:Y:S04]  /*6690*/  STS [R0+0xe000], R120 ;  /* 0x00e0007800007388 */ /* 0x000fe80000000800 */
[----:B------:R-:W-:Y:S01]  /*66a0*/  STS [R0+0xe200], R122 ;  /* 0x00e2007a00007388 */ /* 0x000fe20000000800 */
[----:B------:R-:W-:-:S03]  /*66b0*/  IMAD.WIDE.U32 R12, R2, UR5, R10 ;  /* 0x00000005020c7c25 */ /* 0x000fc6000f8e000a */
[----:B------:R-:W-:Y:S01]  /*66c0*/  STS [R6+0x5020], R124 ;  /* 0x0050207c06007388 */ /* 0x000fe20000000800 */
[----:B------:R-:W-:Y:S01]  /*66d0*/  IMAD.IADD R13, R13, 0x1, R7 ;  /* 0x000000010d0d7824 */ /* 0x000fe200078e0207 */
[----:B------:R-:W-:Y:S01]  /*66e0*/  MOV R7, UR6 ;  /* 0x0000000600077c02 */ /* 0x000fe20008000f00 */
[C---:B----4-:R-:W-:Y:S01]  /*66f0*/  IMAD.WIDE.U32 R10, R4.reuse, UR5, R10 ;  /* 0x00000005040a7c25 */ /* 0x050fe2000f8e000a */
[----:B------:R-:W-:Y:S03]  /*6700*/  STS [R6+0x5220], R126 ;  /* 0x0052207e06007388 */ /* 0x000fe60000000800 */
[----:B------:R-:W-:Y:S01]  /*6710*/  IMAD.WIDE.U32 R12, R7, UR35, R12 ;  /* 0x00000023070c7c25 */ /* 0x000fe2000f8e000c */
[----:B------:R-:W-:Y:S03]  /*6720*/  STS [R0+0xf000], R36 ;  /* 0x00f0002400007388 */ /* 0x000fe60000000800 */
[----:B------:R-:W-:Y:S01]  /*6730*/  IMAD R7, R4, UR55, RZ ;  /* 0x0000003704077c24 */ /* 0x000fe2000f8e02ff */
[----:B------:R-:W-:Y:S01]  /*6740*/  STS [R0+0xf200], R38 ;  /* 0x00f2002600007388 */ /* 0x000fe20000000800 */
[----:B------:R-:W-:-:S02]  /*6750*/  VIADD R13, R13, UR7 ;  /* 0x000000070d0d7c36 */ /* 0x000fc40008000000 */
[----:B------:R-:W-:Y:S01]  /*6760*/  IMAD R7, R5, UR5, R7 ;  /* 0x0000000505077c24 */ /* 0x000fe2000f8e0207 */
[----:B------:R-:W-:Y:S03]  /*6770*/  STS [R6+0x6020], R48 ;  /* 0x0060203006007388 */ /* 0x000fe60000000800 */
[----:B------:R-:W-:Y:S01]  /*6780*/  IMAD.IADD R11, R11, 0x1, R7 ;  /* 0x000000010b0b7824 */ /* 0x000fe200078e0207 */
[----:B------:R-:W-:Y:S04]  /*6790*/  STS [R6+0x6220], R50 ;  /* 0x0062203206007388 */ /* 0x000fe80000000800 */
[----:B------:R-:W-:Y:S04]  /*67a0*/  STS [R0+0x10000], R40 ;  /* 0x0100002800007388 */ /* 0x000fe80000000800 */
[----:B------:R-:W-:Y:S04]  /*67b0*/  STS [R0+0x10200], R42 ;  /* 0x0102002a00007388 */ /* 0x000fe80000000800 */
[----:B------:R1:W-:Y:S04]  /*67c0*/  STS [R6+0x7020], R44 ;  /* 0x0070202c06007388 */ /* 0x0003e80000000800 */
[----:B------:R-:W-:Y:S04]  /*67d0*/  STS [R6+0x7220], R46 ;  /* 0x0072202e06007388 */ /* 0x000fe80000000800 */
[----:B------:R-:W-:Y:S04]  /*67e0*/  STS [R0+0x11000], R52 ;  /* 0x0110003400007388 */ /* 0x000fe80000000800 */
[----:B------:R-:W-:Y:S04]  /*67f0*/  STS [R0+0x11200], R54 ;  /* 0x0112003600007388 */ /* 0x000fe80000000800 */
[----:B------:R-:W-:Y:S04]  /*6800*/  STS [R6+0x8020], R64 ;  /* 0x0080204006007388 */ /* 0x000fe80000000800 */
[----:B------:R-:W-:Y:S04]  /*6810*/  STS [R6+0x8220], R66 ;  /* 0x0082204206007388 */ /* 0x000fe80000000800 */
[----:B------:R2:W-:Y:S01]  /*6820*/  STS [R0+0x12000], R56 ;  /* 0x0120003800007388 */ /* 0x0005e20000000800 */
[----:B-1----:R-:W-:-:S03]  /*6830*/  LOP3.LUT R44, R161, 0xd8, RZ, 0xc0, !PT ;  /* 0x000000d8a12c7812 */ /* 0x002fc600078ec0ff */
[----:B------:R1:W-:Y:S01]  /*6840*/  STS [R0+0x12200], R58 ;  /* 0x0122003a00007388 */ /* 0x0003e20000000800 */
[--C-:B------:R-:W-:Y:S02]  /*6850*/  LOP3.LUT R44, R44, 0x18, R174.reuse, 0x78, !PT ;  /* 0x000000182c2c7812 */ /* 0x100fe400078e78ae */
[----:B------:R-:W-:Y:S01]  /*6860*/  SHF.R.U32.HI R174, RZ, 0x2, R174 ;  /* 0x00000002ffae7819 */ /* 0x000fe200000116ae */
[----:B------:R-:W-:Y:S01]  /*6870*/  STS [R6+0x9020], R60 ;  /* 0x0090203c06007388 */ /* 0x000fe20000000800 */
[----:B------:R-:W-:-:S03]  /*6880*/  LOP3.LUT R44, R44, 0x1f20, R161, 0xf8, !PT ;  /* 0x00001f202c2c7812 */ /* 0x000fc600078ef8a1 */
[----:B------:R-:W-:Y:S01]  /*6890*/  STS [R6+0x9220], R62 ;  /* 0x0092203e06007388 */ /* 0x000fe20000000800 */
[----:B------:R-:W-:Y:S01]  /*68a0*/  LEA R44, R44, UR4, 0x1 ;  /* 0x000000042c2c7c11 */ /* 0x000fe2000f8e08ff */
[----:B------:R-:W3:Y:S02]  /*68b0*/  LDCU.128 UR4, c[0x0][0x560] ;  /* 0x0000ac00ff0477ac */ /* 0x000ee40008000c00 */
[----:B------:R-:W-:Y:S04]  /*68c0*/  STS [R0+0x13000], R68 ;  /* 0x0130004400007388 */ /* 0x000fe80000000800 */
[----:B------:R-:W-:Y:S04]  /*68d0*/  STS [R0+0x13200], R70 ;  /* 0x0132004600007388 */ /* 0x000fe80000000800 */
[----:B------:R-:W-:Y:S01]  /*68e0*/  STS [R6+0xa020], R80 ;  /* 0x00a0205006007388 */ /* 0x000fe20000000800 */
[----:B--2---:R-:W-:-:S03]  /*68f0*/  MOV R56, UR8 ;  /* 0x0000000800387c02 */ /* 0x004fc60008000f00 */
[----:B------:R-:W-:Y:S01]  /*6900*/  STS [R6+0xa220], R82 ;  /* 0x00a2205206007388 */ /* 0x000fe20000000800 */
[----:B-1----:R-:W-:-:S03]  /*6910*/  IMAD.WIDE.U32 R58, R8, UR33, R12 ;  /* 0x00000021083a7c25 */ /* 0x002fc6000f8e000c */
[----:B------:R-:W-:Y:S01]  /*6920*/  STS [R0+0x14000], R72 ;  /* 0x0140004800007388 */ /* 0x000fe20000000800 */
[----:B------:R-:W-:-:S03]  /*6930*/  IMAD.WIDE.U32 R56, R56, UR35, R10 ;  /* 0x0000002338387c25 */ /* 0x000fc6000f8e000a */
[----:B------:R1:W-:Y:S01]  /*6940*/  STS [R0+0x14200], R74 ;  /* 0x0142004a00007388 */ /* 0x0003e20000000800 */
[----:B------:R-:W-:Y:S02]  /*6950*/  IMAD R59, R9, UR33, R59 ;  /* 0x00000021093b7c24 */ /* 0x000fe4000f8e023b */
[----:B------:R-:W-:Y:S01]  /*6960*/  VIADD R57, R57, UR9 ;  /* 0x0000000939397c36 */ /* 0x000fe20008000000 */
[----:B------:R-:W-:Y:S01]  /*6970*/  STS [R6+0xb020], R76 ;  /* 0x00b0204c06007388 */ /* 0x000fe20000000800 */
[----:B------:R-:W-:-:S03]  /*6980*/  IMAD.WIDE.U32 R58, R174, R2, R58 ;  /* 0x00000002ae3a7225 */ /* 0x000fc600078e003a */
[----:B------:R2:W-:Y:S01]  /*6990*/  STS [R6+0xb220], R78 ;  /* 0x00b2204e06007388 */ /* 0x0005e20000000800 */
[----:B------:R-:W-:Y:S01]  /*69a0*/  BAR.SYNC.DEFER_BLOCKING 0x0 ;  /* 0x0000000000007b1d */ /* 0x000fe20000010000 */
[----:B-1----:R-:W-:-:S07]  /*69b0*/  IMAD R0, R174, R3, R59 ;  /* 0x00000003ae007224 */ /* 0x002fce00078e023b */
[----:B--2---:R-:W1:Y:S01]  /*69c0*/  LDC.64 R6, c[0x0][0x5e0] ;  /* 0x00017800ff067b82 */ /* 0x004e620000000a00 */
[----:B------:R-:W2:Y:S04]  /*69d0*/  LDS.128 R40, [R44+0x9000] ;  /* 0x009000002c287984 */ /* 0x000ea80000000c00 */
[----:B------:R-:W4:Y:S04]  /*69e0*/  LDS.128 R32, [R44+0xb000] ;  /* 0x00b000002c207984 */ /* 0x000f280000000c00 */
[----:B------:R-:W4:Y:S04]  /*69f0*/  LDS.128 R24, [R44+0xd000] ;  /* 0x00d000002c187984 */ /* 0x000f280000000c00 */
[----:B------:R-:W4:Y:S04]  /*6a00*/  LDS.128 R36, [R44+0xa000] ;  /* 0x00a000002c247984 */ /* 0x000f280000000c00 */
[----:B------:R-:W4:Y:S04]  /*6a10*/  LDS.128 R28, [R44+0xc000] ;  /* 0x00c000002c1c7984 */ /* 0x000f280000000c00 */
[----:B------:R-:W4:Y:S01]  /*6a20*/  LDS.128 R20, [R44+0xe000] ;  /* 0x00e000002c147984 */ /* 0x000f220000000c00 */
[----:B-1----:R-:W-:Y:S01]  /*6a30*/  IMAD.WIDE.U32 R56, R6, UR33, R56 ;  /* 0x0000002106387c25 */ /* 0x002fe2000f8e0038 */
[----:B---3--:R-:W-:-:S02]  /*6a40*/  LEA R6, P0, R58, UR4, 0x1 ;  /* 0x000000043a067c11 */ /* 0x008fc4000f8008ff */
[----:B------:R-:W1:Y:S01]  /*6a50*/  LDS.128 R16, [R44+0xf000] ;  /* 0x00f000002c107984 */ /* 0x000e620000000c00 */
[----:B------:R-:W-:Y:S01]  /*6a60*/  IMAD R57, R7, UR33, R57 ;  /* 0x0000002107397c24 */ /* 0x000fe2000f8e0239 */
[----:B------:R-:W-:Y:S02]  /*6a70*/  LEA.HI.X R7, R58, UR5, R0, 0x1, P0 ;  /* 0x000000053a077c11 */ /* 0x000fe400080f0c00 */
[----:B------:R-:W3:Y:S01]  /*6a80*/  LDS.128 R12, [R44+0x11000] ;  /* 0x011000002c0c7984 */ /* 0x000ee20000000c00 */
[----:B------:R-:W-:Y:S01]  /*6a90*/  IMAD.WIDE.U32 R56, R174, R4, R56 ;  /* 0x00000004ae387225 */ /* 0x000fe200078e0038 */
[----:B------:R-:W-:Y:S02]  /*6aa0*/  LEA R58, P0, R2, R6, 0x7 ;  /* 0x00000006023a7211 */ /* 0x000fe400078038ff */
[----:B------:R-:W3:Y:S01]  /*6ab0*/  LDS.128 R8, [R44+0x13000] ;  /* 0x013000002c087984 */ /* 0x000ee20000000c00 */
[----:B------:R-:W-:Y:S01]  /*6ac0*/  IMAD R174, R174, R5, R57 ;  /* 0x00000005aeae7224 */ /* 0x000fe200078e0239 */
[----:B------:R-:W-:-:S02]  /*6ad0*/  LEA.HI.X R59, R2, R7, R3, 0x7, P0 ;  /* 0x00000007023b7211 */ /* 0x000fc400000f3c03 */
[----:B------:R-:W3:Y:S01]  /*6ae0*/  LDS.128 R52, [R44+0x10000] ;  /* 0x010000002c347984 */ /* 0x000ee20000000c00 */
[----:B------:R-:W-:-:S03]  /*6af0*/  LEA R2, P0, R56, UR6, 0x1 ;  /* 0x0000000638027c11 */ /* 0x000fc6000f8008ff */
[----:B------:R-:W3:Y:S01]  /*6b00*/  LDS.128 R48, [R44+0x12000] ;  /* 0x012000002c307984 */ /* 0x000ee20000000c00 */
[----:B------:R-:W-:-:S03]  /*6b10*/  LEA.HI.X R3, R56, UR7, R174, 0x1, P0 ;  /* 0x0000000738037c11 */ /* 0x000fc600080f0cae */
[----:B------:R-:W3:Y:S04]  /*6b20*/  LDS.128 R44, [R44+0x14000] ;  /* 0x014000002c2c7984 */ /* 0x000ee80000000c00 */
[----:B--2---:R-:W-:Y:S04]  /*6b30*/  STG.E.128 desc[UR38][R6.64], R40 ;  /* 0x0000002806007986 */ /* 0x004fe8000c101d26 */
[----:B----4-:R-:W-:Y:S04]  /*6b40*/  STG.E.128 desc[UR38][R6.64+0x40], R32 ;  /* 0x0000402006007986 */ /* 0x010fe8000c101d26 */
[----:B------:R2:W-:Y:S04]  /*6b50*/  STG.E.128 desc[UR38][R6.64+0x80], R24 ;  /* 0x0000801806007986 */ /* 0x0005e8000c101d26 */
[----:B------:R4:W-:Y:S04]  /*6b60*/  STG.E.128 desc[UR38][R58.64], R36 ;  /* 0x000000243a007986 */ /* 0x0009e8000c101d26 */
[----:B------:R4:W-:Y:S04]  /*6b70*/  STG.E.128 desc[UR38][R58.64+0x40], R28 ;  /* 0x0000401c3a007986 */ /* 0x0009e8000c101d26 */
[----:B------:R4:W-:Y:S04]  /*6b80*/  STG.E.128 desc[UR38][R58.64+0x80], R20 ;  /* 0x000080143a007986 */ /* 0x0009e8000c101d26 */
[----:B-1----:R4:W-:Y:S04]  /*6b90*/  STG.E.128 desc[UR38][R2.64], R16 ;  /* 0x0000001002007986 */ /* 0x0029e8000c101d26 */
[----:B---3--:R4:W-:Y:S04]  /*6ba0*/  STG.E.128 desc[UR38][R2.64+0x40], R12 ;  /* 0x0000400c02007986 */ /* 0x0089e8000c101d26 */
[----:B------:R4:W-:Y:S01]  /*6bb0*/  STG.E.128 desc[UR38][R2.64+0x80], R8 ;  /* 0x0000800802007986 */ /* 0x0009e2000c101d26 */
[----:B--2---:R-:W-:-:S04]  /*6bc0*/  LEA R6, P0, R4, R2, 0x7 ;  /* 0x0000000204067211 */ /* 0x004fc800078038ff */
[----:B------:R-:W-:-:S05]  /*6bd0*/  LEA.HI.X R7, R4, R3, R5, 0x7, P0 ;  /* 0x0000000304077211 */ /* 0x000fca00000f3c05 */
[----:B------:R4:W-:Y:S04]  /*6be0*/  STG.E.128 desc[UR38][R6.64], R52 ;  /* 0x0000003406007986 */ /* 0x0009e8000c101d26 */
[----:B------:R4:W-:Y:S04]  /*6bf0*/  STG.E.128 desc[UR38][R6.64+0x40], R48 ;  /* 0x0000403006007986 */ /* 0x0009e8000c101d26 */
[----:B------:R4:W-:Y:S02]  /*6c00*/  STG.E.128 desc[UR38][R6.64+0x80], R44 ;  /* 0x0000802c06007986 */ /* 0x0009e4000c101d26 */
.L_x_655:
[----:B------:R-:W2:Y:S01]  /*6c10*/  LDCU UR5, c[0x0][0x438] ;  /* 0x00008700ff0577ac */ /* 0x000ea20008000800 */
[----:B------:R-:W3:Y:S01]  /*6c20*/  LDCU UR6, c[0x0][0x370] ;  /* 0x00006e00ff0677ac */ /* 0x000ee20008000800 */
[----:B--2---:R-:W-:-:S04]  /*6c30*/  UIADD3 UR5, UPT, UPT, UR5, 0x7f, URZ ;  /* 0x0000007f05057890 */ /* 0x004fc8000fffe0ff */
[----:B------:R-:W-:Y:S02]  /*6c40*/  USHF.R.S32.HI UR4, URZ, 0x1f, UR5 ;  /* 0x0000001fff047899 */ /* 0x000fe40008011405 */
[----:B---3--:R-:W-:Y:S02]  /*6c50*/  UIADD3 UR41, UPT, UPT, UR6, UR41, URZ ;  /* 0x0000002906297290 */ /* 0x008fe4000fffe0ff */
[----:B------:R-:W-:-:S04]  /*6c60*/  ULEA.HI UR4, UR4, UR5, URZ, 0x7 ;  /* 0x0000000504047291 */ /* 0x000fc8000f8f38ff */
[----:B------:R-:W-:-:S04]  /*6c70*/  USHF.R.S32.HI UR4, URZ, 0x7, UR4 ;  /* 0x00000007ff047899 */ /* 0x000fc80008011404 */
[----:B------:R-:W-:-:S09]  /*6c80*/  UISETP.GE.AND UP0, UPT, UR41, UR4, UPT ;  /* 0x000000042900728c */ /* 0x000fd2000bf06270 */
[----:B------:R-:W-:Y:S05]  /*6c90*/  BRA.U !UP0, `(.L_x_662) ;  /* 0xffffff9508607547 */ /* 0x000fea000b83ffff */
[----:B-1----:R-:W-:Y:S05]  /*6ca0*/  EXIT ;  /* 0x000000000000794d */ /* 0x002fea0003800000 */
.L_x_663:
        /* <DEDUP_REMOVED lines=13> */
.L_x_894:


//--------------------- .text._ZN5flash44flash_bwd_dq_dk_dv_loop_seqk_parallel_kernelI23Flash_bwd_kernel_traitsILi96ELi64ELi128ELi8ELi2ELi4ELi4ELb0ELb0EN7cutlass6half_tE19Flash_kernel_traitsILi96ELi64ELi128ELi8ES3_EELb1ELb1ELb0ELb0ELb0ELb1ELb0EEEvNS_16Flash_bwd_paramsE --------------------------
	.section	.text._ZN5flash44flash_bwd_dq_dk_dv_loop_seqk_parallel_kernelI23Flash_bwd_kernel_traitsILi96ELi64ELi128ELi8ELi2ELi4ELi4ELb0ELb0EN7cutlass6half_tE19Flash_kernel_traitsILi96ELi64ELi128ELi8ES3_EELb1ELb1ELb0ELb0ELb0ELb1ELb0EEEvNS_16Flash_bwd_paramsE,"ax",@progbits
	.align	128
        .global         _ZN5flash44flash_bwd_dq_dk_dv_loop_seqk_parallel_kernelI23Flash_bwd_kernel_traitsILi96ELi64ELi128ELi8ELi2ELi4ELi4ELb0ELb0EN7cutlass6half_tE19Flash_kernel_traitsILi96ELi64ELi128ELi8ES3_EELb1ELb1ELb0ELb0ELb0ELb1ELb0EEEvNS_16Flash_bwd_paramsE
        .type           _ZN5flash44flash_bwd_dq_dk_dv_loop_seqk_parallel_kernelI23Flash_bwd_kernel_traitsILi96ELi64ELi128ELi8ELi2ELi4ELi4ELb0ELb0EN7cutlass6half_tE19Flash_kernel_traitsILi96ELi64ELi128ELi8ES3_EELb1ELb1ELb0ELb0ELb0ELb1ELb0EEEvNS_16Flash_bwd_paramsE,@function
        .size           _ZN5flash44flash_bwd_dq_dk_dv_loop_seqk_parallel_kernelI23Flash_bwd_kernel_traitsILi96ELi64ELi128ELi8ELi2ELi4ELi4ELb0ELb0EN7cutlass6half_tE19Flash_kernel_traitsILi96ELi64ELi128ELi8ES3_EELb1ELb1ELb0ELb0ELb0ELb1ELb0EEEvNS_16Flash_bwd_paramsE,(.L_x_895 - _ZN5flash44flash_bwd_dq_dk_dv_loop_seqk_parallel_kernelI23Flash_bwd_kernel_traitsILi96ELi64ELi128ELi8ELi2ELi4ELi4ELb0ELb0EN7cutlass6half_tE19Flash_kernel_traitsILi96ELi64ELi128ELi8ES3_EELb1ELb1ELb0ELb0ELb0ELb1ELb0EEEvNS_16Flash_bwd_paramsE)
        .other          _ZN5flash44flash_bwd_dq_dk_dv_loop_seqk_parallel_kernelI23Flash_bwd_kernel_traitsILi96ELi64ELi128ELi8ELi2ELi4ELi4ELb0ELb0EN7cutlass6half_tE19Flash_kernel_traitsILi96ELi64ELi128ELi8ES3_EELb1ELb1ELb0ELb0ELb0ELb1ELb0EEEvNS_16Flash_bwd_paramsE,@"STO_CUDA_ENTRY STV_DEFAULT"
_ZN5flash44flash_bwd_dq_dk_dv_loop_seqk_parallel_kernelI23Flash_bwd_kernel_traitsILi96ELi64ELi128ELi8ELi2ELi4ELi4ELb0ELb0EN7cutlass6half_tE19Flash_kernel_traitsILi96ELi64ELi128ELi8ES3_EELb1ELb1ELb0ELb0ELb0ELb1ELb0EEEvNS_16Flash_bwd_paramsE:
.text._ZN5flash44flash_bwd_dq_dk_dv_loop_seqk_parallel_kernelI23Flash_bwd_kernel_traitsILi96ELi64ELi128ELi8ELi2ELi4ELi4ELb0ELb0EN7cutlass6half_tE19Flash_kernel_traitsILi96ELi64ELi128ELi8ES3_EELb1ELb1ELb0ELb0ELb0ELb1ELb0EEEvNS_16Flash_bwd_paramsE:
        /* <DEDUP_REMOVED lines=13> */
[----:B------:R-:W3:Y:S01]  /*00d0*/  LDCU.64 UR26, c[0x0][0x358] ;  /* 0x00006b00ff1a77ac */ /* 0x000ee20008000a00 */
[----:B------:R-:W4:Y:S04]  /*00e0*/  LDCU.64 UR6, c[0x0][0x470] ;  /* 0x00008e00ff0677ac */ /* 0x000f280008000a00 */
[----:B------:R-:W3:Y:S01]  /*00f0*/  S2UR UR23, SR_CTAID.X ;  /* 0x00000000001779c3 */ /* 0x000ee20000002500 */
[----:B------:R-:W-:-:S07]  /*0100*/  UMOV UR24, URZ ;  /* 0x000000ff00187c82 */ /* 0x000fce0008000000 */
[----:B------:R-:W3:Y:S01]  /*0110*/  S2UR UR22, SR_CTAID.Z ;  /* 0x00000000001679c3 */ /* 0x000ee20000002700 */
[----:B--2---:R-:W-:Y:S01]  /*0120*/  ULEA UR5, UR5, UR4, 0x18 ;  /* 0x0000000405057291 */ /* 0x004fe2000f8ec0ff */
[----:B------:R-:W2:Y:S03]  /*0130*/  LDCU UR4, c[0x0][0x438] ;  /* 0x00008700ff0477ac */ /* 0x000ea60008000800 */
[----:B------:R-:W-:Y:S01]  /*0140*/  UIADD3 UR8, UPT, UPT, UR5, 0x19000, URZ ;  /* 0x0001900005087890 */ /* 0x000fe2000fffe0ff */
[C---:B-1----:R-:W-:Y:S01]  /*0150*/  IMAD.SHL.U32 R6, R12.reuse, 0x10, RZ ;  /* 0x000000100c067824 */ /* 0x042fe200078e00ff */
[--C-:B------:R-:W-:Y:S01]  /*0160*/  SHF.R.U32.HI R9, RZ, 0x1, R12.reuse ;  /* 0x00000001ff097819 */ /* 0x100fe2000001160c */
[C---:B------:R-:W-:Y:S01]  /*0170*/  IMAD.SHL.U32 R7, R12.reuse, 0x20, RZ ;  /* 0x000000200c077824 */ /* 0x040fe200078e00ff */
[----:B------:R-:W-:Y:S01]  /*0180*/  SHF.R.U32.HI R11, RZ, 0x4, R12 ;  /* 0x00000004ff0b7819 */ /* 0x000fe2000001160c */
[----:B------:R-:W-:Y:S01]  /*0190*/  IMAD.SHL.U32 R5, R12, 0x2, RZ ;  /* 0x000000020c057824 */ /* 0x000fe200078e00ff */
[----:B------:R-:W-:Y:S01]  /*01a0*/  LOP3.LUT R0, R6, 0x1c0, RZ, 0xc0, !PT ;  /* 0x000001c006007812 */ /* 0x000fe200078ec0ff */
[C---:B------:R-:W-:Y:S01]  /*01b0*/  IMAD.SHL.U32 R8, R12.reuse, 0x4, RZ ;  /* 0x000000040c087824 */ /* 0x040fe200078e00ff */
[----:B------:R-:W-:Y:S01]  /*01c0*/  LOP3.LUT R2, R7, 0x7400, RZ, 0xc0, !PT ;  /* 0x0000740007027812 */ /* 0x000fe200078ec0ff */
[----:B------:R-:W-:Y:S01]  /*01d0*/  IMAD.SHL.U32 R13, R12, 0x40, RZ ;  /* 0x000000400c0d7824 */ /* 0x000fe200078e00ff */
[----:B------:R-:W-:Y:S01]  /*01e0*/  LOP3.LUT R3, R6, 0x600, RZ, 0xc0, !PT ;  /* 0x0000060006037812 */ /* 0x000fe200078ec0ff */
[----:B------:R-:W-:Y:S01]  /*01f0*/  IMAD.SHL.U32 R10, R12, 0x8, RZ ;  /* 0x000000080c0a7824 */ /* 0x000fe200078e00ff */
[----:B------:R-:W-:-:S02]  /*0200*/  LOP3.LUT R0, R0, 0x38, R5, 0xf8, !PT ;  /* 0x0000003800007812 */ /* 0x000fc400078ef805 */
[--C-:B------:R-:W-:Y:S02]  /*0210*/  LOP3.LUT R2, R2, 0x6, R5.reuse, 0xf8, !PT ;  /* 0x0000000602027812 */ /* 0x100fe400078ef805 */
[----:B------:R-:W-:Y:S02]  /*0220*/  LOP3.LUT R5, R3, 0x6, R5, 0xf8, !PT ;  /* 0x0000000603057812 */ /* 0x000fe400078ef805 */
[C---:B------:R-:W-:Y:S02]  /*0230*/  LOP3.LUT R3, R7.reuse, 0x20, RZ, 0xc0, !PT ;  /* 0x0000002007037812 */ /* 0x040fe400078ec0ff */
[----:B------:R-:W-:Y:S02]  /*0240*/  LOP3.LUT R8, R8, 0x18, RZ, 0xc0, !PT ;  /* 0x0000001808087812 */ /* 0x000fe400078ec0ff */
[----:B------:R-:W-:Y:S02]  /*0250*/  LOP3.LUT R4, R7, 0x120, RZ, 0xc0, !PT ;  /* 0x0000012007047812 */ /* 0x000fe400078ec0ff */
[----:B------:R-:W-:-:S02]  /*0260*/  LOP3.LUT R3, R3, 0x3c00, R6, 0xf8, !PT ;  /* 0x00003c0003037812 */ /* 0x000fc400078ef806 */
[----:B------:R-:W-:Y:S02]  /*0270*/  LOP3.LUT R179, R8, 0xc0, R7, 0xf8, !PT ;  /* 0x000000c008b37812 */ /* 0x000fe400078ef807 */
[--C-:B------:R-:W-:Y:S02]  /*0280*/  LOP3.LUT R0, R0, 0x20, R9.reuse, 0x78, !PT ;  /* 0x0000002000007812 */ /* 0x100fe400078e7809 */
[--C-:B------:R-:W-:Y:S02]  /*0290*/  LOP3.LUT R4, R4, 0x200, R6.reuse, 0xf8, !PT ;  /* 0x0000020004047812 */ /* 0x100fe400078ef806 */
[----:B------:R-:W-:Y:S02]  /*02a0*/  LOP3.LUT R6, R3, 0x100, R6, 0xf8, !PT ;  /* 0x0000010003067812 */ /* 0x000fe400078ef806 */
[----:B------:R-:W-:Y:S02]  /*02b0*/  LOP3.LUT R181, R179, 0x8, R9, 0x78, !PT ;  /* 0x00000008b3b57812 */ /* 0x000fe400078e7809 */
[----:B------:R-:W-:-:S02]  /*02c0*/  LOP3.LUT R3, R13, 0x1c0, RZ, 0xc0, !PT ;  /* 0x000001c00d037812 */ /* 0x000fc400078ec0ff */
[----:B------:R-:W-:Y:S02]  /*02d0*/  LOP3.LUT R201, R2, R0, RZ, 0xfc, !PT ;  /* 0x0000000002c97212 */ /* 0x000fe400078efcff */
[----:B------:R-:W-:Y:S02]  /*02e0*/  LOP3.LUT R181, R4, R181, RZ, 0xfc, !PT ;  /* 0x000000b504b57212 */ /* 0x000fe400078efcff */
[----:B------:R-:W-:Y:S02]  /*02f0*/  LOP3.LUT R2, R10, 0xc0, RZ, 0xc0, !PT ;  /* 0x000000c00a027812 */ /* 0x000fe400078ec0ff */
[----:B------:R-:W-:Y:S02]  /*0300*/  LOP3.LUT R4, R13, 0x200, RZ, 0xc0, !PT ;  /* 0x000002000d047812 */ /* 0x000fe400078ec0ff */
[----:B------:R-:W-:Y:S02]  /*0310*/  LOP3.LUT R3, R3, 0x38, R10, 0xf8, !PT ;  /* 0x0000003803037812 */ /* 0x000fe400078ef80a */
[----:B------:R-:W-:-:S02]  /*0320*/  LOP3.LUT R11, R11, 0x8, RZ, 0xc0, !PT ;  /* 0x000000080b0b7812 */ /* 0x000fc400078ec0ff */
[----:B------:R-:W-:Y:S02]  /*0330*/  LOP3.LUT R2, R2, 0x18, R12, 0xf8, !PT ;  /* 0x0000001802027812 */ /* 0x000fe400078ef80c */
[----:B------:R-:W-:Y:S02]  /*0340*/  LOP3.LUT R0, R5, 0x20, R10, 0xf8, !PT ;  /* 0x0000002005007812 */ /* 0x000fe400078ef80a */
[----:B------:R-:W-:Y:S02]  /*0350*/  LOP3.LUT R4, R4, 0xc00, R7, 0xf8, !PT ;  /* 0x00000c0004047812 */ /* 0x000fe400078ef807 */
[----:B------:R-:W-:Y:S02]  /*0360*/  LOP3.LUT R3, R3, 0x8, R9, 0x78, !PT ;  /* 0x0000000803037812 */ /* 0x000fe400078e7809 */
[----:B------:R-:W-:Y:S02]  /*0370*/  LOP3.LUT R232, R0, R2, R11, 0xf6, !PT ;  /* 0x0000000200e87212 */ /* 0x000fe400078ef60b */
[----:B------:R-:W-:-:S02]  /*0380*/  LOP3.LUT R2, R11, 0x10, R12, 0xf8, !PT ;  /* 0x000000100b027812 */ /* 0x000fc400078ef80c */
[----:B------:R-:W-:Y:S02]  /*0390*/  LOP3.LUT R0, R4, R3, RZ, 0xfc, !PT ;  /* 0x0000000304007212 */ /* 0x000fe400078efcff */
[----:B------:R-:W-:Y:S02]  /*03a0*/  LOP3.LUT R176, R9, 0x30, RZ, 0xc0, !PT ;  /* 0x0000003009b07812 */ /* 0x000fe400078ec0ff */
[----:B------:R-:W-:Y:S02]  /*03b0*/  R2P PR, R12, 0xe ;  /* 0x0000000e0c007804 */ /* 0x000fe40000000000 */
[----:B------:R-:W-:Y:S02]  /*03c0*/  LOP3.LUT R3, R10, 0xd8, RZ, 0xc0, !PT ;  /* 0x000000d80a037812 */ /* 0x000fe400078ec0ff */
[----:B------:R-:W-:Y:S02]  /*03d0*/  LOP3.LUT R2, R2, 0xc0, R7, 0xf8, !PT ;  /* 0x000000c002027812 */ /* 0x000fe400078ef807 */
[----:B------:R-:W-:-:S02]  /*03e0*/  LOP3.LUT R176, R176, 0x8, R12, 0xf8, !PT ;  /* 0x00000008b0b07812 */ /* 0x000fc400078ef80c */
[----:B------:R-:W-:Y:S02]  /*03f0*/  LEA R182, R0, UR5, 0x1 ;  /* 0x0000000500b67c11 */ /* 0x000fe4000f8e08ff */
[----:B------:R-:W-:Y:S02]  /*0400*/  LOP3.LUT R0, R3, 0x18, R12, 0x78, !PT ;  /* 0x0000001803007812 */ /* 0x000fe400078e780c */
[----:B------:R-:W-:Y:S01]  /*0410*/  LOP3.LUT R2, R2, R8, RZ, 0x3c, !PT ;  /* 0x0000000802027212 */ /* 0x000fe200078e3cff */
[----:B------:R-:W-:Y:S01]  /*0420*/  VIADD R230, R182, 0x15000 ;  /* 0x00015000b6e67836 */ /* 0x000fe20000000000 */
[----:B------:R-:W-:Y:S01]  /*0430*/  LOP3.LUT R176, R176, 0x1c0, R13, 0xf8, !PT ;  /* 0x000001c0b0b07812 */ /* 0x000fe200078ef80d */
[----:B------:R-:W-:Y:S01]  /*0440*/  VIADD R3, R182, 0x15040 ;  /* 0x00015040b6037836 */ /* 0x000fe20000000000 */
[----:B------:R-:W-:Y:S01]  /*0450*/  LOP3.LUT R209, R0, 0x1f20, R10, 0xf8, !PT ;  /* 0x00001f2000d17812 */ /* 0x000fe200078ef80a */
[----:B------:R-:W-:Y:S01]  /*0460*/  @P2 VIADD R3, R230, 0xffffffc0 ;  /* 0xffffffc0e6032836 */ /* 0x000fe20000000000 */
[----:B------:R-:W-:-:S02]  /*0470*/  LOP3.LUT R179, R179, 0x8, R12, 0x78, !PT ;  /* 0x00000008b3b37812 */ /* 0x000fc400078e780c */
[----:B------:R-:W-:Y:S01]  /*0480*/  LOP3.LUT R176, R176, 0x38, R10, 0x78, !PT ;  /* 0x00000038b0b07812 */ /* 0x000fe200078e780a */
[----:B--2---:R-:W-:Y:S01]  /*0490*/  IMAD.U32 R10, RZ, RZ, UR4 ;  /* 0x00000004ff0a7e24 */ /* 0x004fe2000f8e00ff */
[----:B------:R-:W-:Y:S01]  /*04a0*/  LOP3.LUT R0, R2, 0x120, R7, 0xf8, !PT ;  /* 0x0000012002007812 */ /* 0x000fe200078ef807 */
[----:B------:R-:W-:Y:S01]  /*04b0*/  UIADD3 UR4, UPT, UPT, UR5, 0x9000, URZ ;  /* 0x0000900005047890 */ /* 0x000fe2000fffe0ff */
[----:B------:R-:W-:Y:S01]  /*04c0*/  LEA R201, R201, UR8, 0x1 ;  /* 0x00000008c9c97c11 */ /* 0x000fe2000f8e08ff */
[----:B------:R-:W-:Y:S01]  /*04d0*/  VIADD R183, R3, 0x20 ;  /* 0x0000002003b77836 */ /* 0x000fe20000000000 */
[----:B------:R-:W-:Y:S01]  /*04e0*/  LOP3.LUT R2, R13, 0x400, RZ, 0xc0, !PT ;  /* 0x000004000d027812 */ /* 0x000fe200078ec0ff */
[----:B------:R-:W-:Y:S01]  /*04f0*/  @P1 VIADD R183, R3, 0xffffffe0 ;  /* 0xffffffe003b71836 */ /* 0x000fe20000000000 */
[----:B------:R-:W-:Y:S01]  /*0500*/  SHF.R.U32.HI R252, RZ, 0x2, R12 ;  /* 0x00000002fffc7819 */ /* 0x000fe2000001160c */
[----:B------:R-:W-:Y:S01]  /*0510*/  VIADD R200, R201, 0x20 ;  /* 0x00000020c9c87836 */ /* 0x000fe20000000000 */
[----:B------:R-:W-:Y:S01]  /*0520*/  LOP3.LUT R223, R9, 0x10, RZ, 0xc0, !PT ;  /* 0x0000001009df7812 */ /* 0x000fe200078ec0ff */
[----:B------:R-:W-:Y:S01]  /*0530*/  IMAD R176, R176, 0x2, R2 ;  /* 0x00000002b0b07824 */ /* 0x000fe200078e0202 */
[----:B------:R-:W-:Y:S01]  /*0540*/  LOP3.LUT R179, R6, R179, RZ, 0xfc, !PT ;  /* 0x000000b306b37212 */ /* 0x000fe200078efcff */
[----:B------:R-:W-:Y:S01]  /*0550*/  @P3 VIADD R200, R201, 0xffffffe0 ;  /* 0xffffffe0c9c83836 */ /* 0x000fe20000000000 */
[----:B------:R-:W-:-:S02]  /*0560*/  LOP3.LUT R223, R223, 0x7, R252, 0xf8, !PT ;  /* 0x00000007dfdf7812 */ /* 0x000fc400078ef8fc */
[----:B------:R-:W-:Y:S02]  /*0570*/  LEA R209, R209, UR5, 0x1 ;  /* 0x00000005d1d17c11 */ /* 0x000fe4000f8e08ff */
[----:B------:R-:W-:Y:S02]  /*0580*/  LEA R181, R181, UR5, 0x1 ;  /* 0x00000005b5b57c11 */ /* 0x000fe4000f8e08ff */
[----:B------:R-:W-:Y:S02]  /*0590*/  LEA R0, R0, UR5, 0x1 ;  /* 0x0000000500007c11 */ /* 0x000fe4000f8e08ff */
[----:B------:R-:W-:Y:S02]  /*05a0*/  LEA R232, R232, UR4, 0x1 ;  /* 0x00000004e8e87c11 */ /* 0x000fe4000f8e08ff */
[----:B------:R-:W-:Y:S01]  /*05b0*/  LEA R179, R179, UR4, 0x1 ;  /* 0x00000004b3b37c11 */ /* 0x000fe2000f8e08ff */
[----:B---34-:R-:W-:-:S06]  /*05c0*/  UMOV UR4, URZ ;  /* 0x000000ff00047c82 */ /* 0x018fcc0008000000 */
.L_x_700:
[----:B------:R-:W1:Y:S01]  /*05d0*/  LDC.64 R2, c[0x0][0x478] ;  /* 0x00011e00ff027b82 */ /* 0x000e620000000a00 */
[----:B------:R-:W2:Y:S01]  /*05e0*/  S2R R33, SR_CTAID.Y ;  /* 0x0000000000217919 */ /* 0x000ea20000002600 */
[----:B------:R-:W-:Y:S01]  /*05f0*/  ISETP.NE.U32.AND P5, PT, RZ, UR6, PT ;  /* 0x00000006ff007c0c */ /* 0x000fe2000bfa5070 */
[----:B------:R-:W-:-:S03]  /*0600*/  IMAD.MOV.U32 R231, RZ, RZ, RZ ;  /* 0x000000ffffe77224 */ /* 0x000fc600078e00ff */
[----:B------:R-:W-:Y:S02]  /*0610*/  ISETP.NE.AND.EX P5, PT, RZ, UR7, PT, P5 ;  /* 0x00000007ff007c0c */ /* 0x000fe4000bfa5350 */
[----:B------:R-:W3:Y:S08]  /*0620*/  LDC.64 R6, c[0x0][0x460] ;  /* 0x00011800ff067b82 */ /* 0x000ef00000000a00 */
[----:B------:R-:W4:Y:S01]  /*0630*/  LDC.U8 R16, c[0x0][0x532] ;  /* 0x00014c80ff107b82 */ /* 0x000f220000000000 */
[----:B-1----:R-:W-:-:S07]  /*0640*/  ISETP.NE.U32.AND P4, PT, R2, RZ, PT ;  /* 0x000000ff0200720c */ /* 0x002fce0003f85070 */
[----:B------:R-:W1:Y:S01]  /*0650*/  LDC.64 R8, c[0x0][0x468] ;  /* 0x00011a00ff087b82 */ /* 0x000e620000000a00 */
[----:B------:R-:W-:Y:S02]  /*0660*/  ISETP.NE.AND.EX P4, PT, R3, RZ, PT, P4 ;  /* 0x000000ff0300720c */ /* 0x000fe40003f85340 */
[----:B---3--:R-:W-:Y:S01]  /*0670*/  ISETP.NE.U32.AND P3, PT, R6, RZ, PT ;  /* 0x000000ff0600720c */ /* 0x008fe20003f65070 */
[----:B--2---:R-:W-:Y:S01]  /*0680*/  IMAD.SHL.U32 R12, R33, 0x4, RZ ;  /* 0x00000004210c7824 */ /* 0x004fe200078e00ff */
[----:B------:R-:W-:-:S03]  /*0690*/  SHF.R.U32.HI R13, RZ, 0x1e, R33 ;  /* 0x0000001eff0d7819 */ /* 0x000fc60000011621 */
[----:B------:R-:W2:Y:S01]  /*06a0*/  LDC.64 R14, c[0x0][0x460] ;  /* 0x00011800ff0e7b82 */ /* 0x000ea20000000a00 */
[----:B------:R-:W-:Y:S02]  /*06b0*/  ISETP.NE.U32.AND P2, PT, R6, RZ, PT ;  /* 0x000000ff0600720c */ /* 0x000fe40003f45070 */
[C---:B------:R-:W-:Y:S02]  /*06c0*/  @P5 IADD3 R4, P1, PT, R12.reuse, UR6, RZ ;  /* 0x000000060c045c10 */ /* 0x040fe4000ff3e0ff */
[----:B------:R-:W-:Y:S02]  /*06d0*/  ISETP.NE.AND.EX P3, PT, R7, RZ, PT, P3 ;  /* 0x000000ff0700720c */ /* 0x000fe40003f65330 */
[----:B------:R-:W-:Y:S02]  /*06e0*/  @P4 IADD3 R2, P0, PT, R12, R2, RZ ;  /* 0x000000020c024210 */ /* 0x000fe40007f1e0ff */
[----:B------:R-:W-:Y:S02]  /*06f0*/  @P5 IADD3.X R5, PT, PT, R13, UR7, RZ, P1, !PT ;  /* 0x000000070d055c10 */ /* 0x000fe40008ffe4ff */
[----:B------:R-:W-:Y:S01]  /*0700*/  ISETP.NE.AND.EX P2, PT, R7, RZ, PT, P2 ;  /* 0x000000ff0700720c */ /* 0x000fe20003f45320 */
[----:B------:R-:W-:-:S02]  /*0710*/  @P4 IMAD.X R3, R13, 0x1, R3, P0 ;  /* 0x000000010d034824 */ /* 0x000fc400000e0603 */
[----:B------:R3:W2:Y:S04]  /*0720*/  @P5 LDG.E R231, desc[UR26][R4.64] ;  /* 0x0000001a04e75981 */ /* 0x0006a8000c1e1900 */
[----:B------:R2:W2:Y:S01]  /*0730*/  @P4 LDG.E R7, desc[UR26][R2.64] ;  /* 0x0000001a02074981 */ /* 0x0004a2000c1e1900 */
[----:B------:R-:W-:Y:S01]  /*0740*/  IMAD.MOV.U32 R6, RZ, RZ, -0x1 ;  /* 0xffffffffff067424 */ /* 0x000fe200078e00ff */
[----:B----4-:R-:W-:Y:S02]  /*0750*/  ISETP.NE.AND P5, PT, R16, RZ, PT ;  /* 0x000000ff1000720c */ /* 0x010fe40003fa5270 */
[----:B-1----:R-:W-:-:S04]  /*0760*/  ISETP.EQ.U32.AND P1, PT, R8, RZ, PT ;  /* 0x000000ff0800720c */ /* 0x002fc80003f22070 */
[----:B------:R-:W-:Y:S01]  /*0770*/  ISETP.EQ.OR.EX P1, PT, R9, RZ, !P5, P1 ;  /* 0x000000ff0900720c */ /* 0x000fe20006f22710 */
[----:B------:R-:W-:Y:S01]  /*0780*/  IMAD.MOV.U32 R237, RZ, RZ, -0x1 ;  /* 0xffffffffffed7424 */ /* 0x000fe200078e00ff */
[----:B---3--:R-:W1:Y:S01]  /*0790*/  @!P4 LDC.64 R4, c[0x0][0x488] ;  /* 0x00012200ff04cb82 */ /* 0x008e620000000a00 */
[----:B--2---:R-:W-:-:S05]  /*07a0*/  IMAD.WIDE.U32 R2, R33, 0x4, R14 ;  /* 0x0000000421027825 */ /* 0x004fca00078e000e */
[----:B-----5:R-:W5:Y:S04]  /*07b0*/  @P3 LDG.E R6, desc[UR26][R2.64] ;  /* 0x0000001a02063981 */ /* 0x020f68000c1e1900 */
[----:B------:R2:W5:Y:S01]  /*07c0*/  @P2 LDG.E R11, desc[UR26][R2.64+0x4] ;  /* 0x0000041a020b2981 */ /* 0x000562000c1e1900 */
[----:B------:R-:W3:Y:S01]  /*07d0*/  @!P2 LDC R199, c[0x0][0x434] ;  /* 0x00010d00ffc7ab82 */ /* 0x000ee20000000800 */
[----:B--2---:R-:W-:-:S07]  /*07e0*/  IADD3 R2, P0, PT, R12, R8, RZ ;  /* 0x000000080c027210 */ /* 0x004fce0007f1e0ff */
[----:B------:R-:W2:Y:S01]  /*07f0*/  @!P4 LDC R12, c[0x0][0x43c] ;  /* 0x00010f00ff0ccb82 */ /* 0x000ea20000000800 */
[----:B------:R-:W-:-:S05]  /*0800*/  IMAD.X R3, R13, 0x1, R9, P0 ;  /* 0x000000010d037824 */ /* 0x000fca00000e0609 */
[----:B------:R4:W5:Y:S01]  /*0810*/  @!P1 LDG.E R237, desc[UR26][R2.64] ;  /* 0x0000001a02ed9981 */ /* 0x000962000c1e1900 */
[----:B------:R-:W-:Y:S02]  /*0820*/  ISETP.NE.U32.AND P1, PT, R8, RZ, PT ;  /* 0x000000ff0800720c */ /* 0x000fe40003f25070 */
[----:B-1----:R-:W-:Y:S02]  /*0830*/  @!P4 ISETP.NE.U32.AND P0, PT, R4, RZ, PT ;  /* 0x000000ff0400c20c */ /* 0x002fe40003f05070 */
[----:B------:R-:W-:Y:S02]  /*0840*/  ISETP.NE.AND.EX P1, PT, R9, RZ, PT, P1 ;  /* 0x000000ff0900720c */ /* 0x000fe40003f25310 */
[----:B------:R-:W-:-:S04]  /*0850*/  @!P4 ISETP.NE.AND.EX P0, PT, R5, RZ, PT, P0 ;  /* 0x000000ff0500c20c */ /* 0x000fc80003f05300 */
[----:B--2---:R-:W-:Y:S01]  /*0860*/  @!P4 SEL R4, R12, RZ, P0 ;  /* 0x000000ff0c04c207 */ /* 0x004fe20000000000 */
[----:B------:R-:W-:-:S06]  /*0870*/  @P4 IMAD.IADD R207, R7, 0x1, -R231 ;  /* 0x0000000107cf4824 */ /* 0x000fcc00078e0ae7 */
[----:B---34-:R-:W-:Y:S05]  /*0880*/  @!P1 BRA `(.L_x_664) ;  /* 0x00000000000c9947 */ /* 0x018fea0003800000 */
[----:B------:R-:W2:Y:S02]  /*0890*/  @P5 LDG.E R5, desc[UR26][R2.64+0x4] ;  /* 0x0000041a02055981 */ /* 0x000ea4000c1e1900 */
[----:B--2--5:R-:W-:-:S06]  /*08a0*/  @P5 IADD3 R10, PT, PT, R5, -R237, RZ ;  /* 0x800000ed050a5210 */ /* 0x024fcc0007ffe0ff */
[----:B------:R1:W5:Y:S02]  /*08b0*/  @!P5 LDG.E R10, desc[UR26][R2.64] ;  /* 0x0000001a020ad981 */ /* 0x000364000c1e1900 */
.L_x_664:
[----:B------:R-:W-:Y:S01]  /*08c0*/  IMAD.SHL.U32 R18, R229, 0x80, RZ ;  /* 0x00000080e5127824 */ /* 0x000fe200078e00ff */
[----:B-----5:R-:W-:Y:S01]  /*08d0*/  @!P4 IADD3 R207, PT, PT, R4, R10, -R231 ;  /* 0x0000000a04cfc210 */ /* 0x020fe20007ffe8e7 */
[----:B------:R-:W-:-:S03]  /*08e0*/  @P2 IMAD.IADD R199, R11, 0x1, -R6 ;  /* 0x000000010bc72824 */ /* 0x000fc600078e0a06 */
[----:B------:R-:W-:-:S13]  /*08f0*/  ISETP.GT.AND P0, PT, R207, R18, PT ;  /* 0x00000012cf00720c */ /* 0x000fda0003f04270 */
[----:B------:R-:W-:Y:S05]  /*0900*/  @!P0 BRA `(.L_x_665) ;  /* 0x0000007400f88947 */ /* 0x000fea0003800000 */
[----:B------:R-:W-:Y:S01]  /*0910*/  ISETP.NE.AND P4, PT, R6, -0x1, PT ;  /* 0xffffffff0600780c */ /* 0x000fe20003f85270 */
[----:B-1----:R-:W-:Y:S01]  /*0920*/  VIADD R2, R199, 0x3f ;  /* 0x0000003fc7027836 */ /* 0x002fe20000000000 */
[----:B------:R-:W-:-:S04]  /*0930*/  ISETP.NE.AND P0, PT, R237, -0x1, PT ;  /* 0xffffffffed00780c */ /* 0x000fc80003f05270 */
[----:B------:R-:W-:-:S04]  /*0940*/  SHF.R.S32.HI R3, RZ, 0x1f, R2 ;  /* 0x0000001fff037819 */ /* 0x000fc80000011402 */
[----:B------:R-:W-:-:S03]  /*0950*/  LEA.HI R3, R3, R2, RZ, 0x6 ;  /* 0x0000000203037211 */ /* 0x000fc600078f30ff */
[----:B------:R-:W1:Y:S01]  /*0960*/  @!P4 LDC.64 R8, c[0x0][0x398] ;  /* 0x0000e600ff08cb82 */ /* 0x000e620000000a00 */
[----:B------:R-:W-:-:S04]  /*0970*/  SHF.R.S32.HI R206, RZ, 0x6, R3 ;  /* 0x00000006ffce7819 */ /* 0x000fc80000011403 */
[----:B------:R-:W-:-:S03]  /*0980*/  SHF.L.U32 R222, R206, 0x6, RZ ;  /* 0x00000006cede7819 */ /* 0x000fc600000006ff */
[----:B------:R-:W2:Y:S01]  /*0990*/  @P4 LDC.64 R10, c[0x0][0x3b0] ;  /* 0x0000ec00ff0a4b82 */ /* 0x000ea20000000a00 */
[----:B------:R-:W-:-:S04]  /*09a0*/  IADD3 R12, PT, PT, R222, -0x40, RZ ;  /* 0xffffffc0de0c7810 */ /* 0x000fc80007ffe0ff */
[----:B------:R-:W-:Y:S01]  /*09b0*/  SHF.R.S32.HI R16, RZ, 0x1f, R12 ;  /* 0x0000001fff107819 */ /* 0x000fe2000001140c */
[----:B-1----:R-:W-:-:S04]  /*09c0*/  @!P4 IMAD.WIDE.U32 R4, R33, R8, RZ ;  /* 0x000000082104c225 */ /* 0x002fc800078e00ff */
[----:B------:R-:W-:Y:S02]  /*09d0*/  @!P4 IMAD R24, R33, R9, R5 ;  /* 0x000000092118c224 */ /* 0x000fe400078e0205 */
[----:B------:R-:W-:Y:S02]  /*09e0*/  @!P4 IMAD.MOV.U32 R17, RZ, RZ, R4 ;  /* 0x000000ffff11c224 */ /* 0x000fe400078e0004 */
[----:B--2---:R-:W-:-:S04]  /*09f0*/  @P4 IMAD.WIDE.U32 R2, R6, R10, RZ ;  /* 0x0000000a06024225 */ /* 0x004fc800078e00ff */
[----:B------:R-:W-:Y:S02]  /*0a00*/  @P4 IMAD R24, R6, R11, R3 ;  /* 0x0000000b06184224 */ /* 0x000fe400078e0203 */
[----:B------:R-:W-:Y:S01]  /*0a10*/  @P4 IMAD.MOV.U32 R17, RZ, RZ, R2 ;  /* 0x000000ffff114224 */ /* 0x000fe200078e0002 */
[----:B------:R-:W-:Y:S06]  /*0a20*/  @P0 BRA `(.L_x_666) ;  /* 0x00000000002c0947 */ /* 0x000fec0003800000 */
        /* <DEDUP_REMOVED lines=11> */
.L_x_666:
[----:B------:R-:W1:Y:S01]  /*0ae0*/  LDCU.64 UR20, c[0x0][0x3b8] ;  /* 0x00007700ff1477ac */ /* 0x000e620008000a00 */
[----:B------:R-:W-:-:S05]  /*0af0*/  IADD3 R2, PT, PT, R231, R237, RZ ;  /* 0x000000ede7027210 */ /* 0x000fca0007ffe0ff */
[C---:B-1----:R-:W-:Y:S02]  /*0b00*/  IMAD R4, R2.reuse, UR21, RZ ;  /* 0x0000001502047c24 */ /* 0x042fe4000f8e02ff */
[----:B------:R-:W-:-:S05]  /*0b10*/  IMAD.WIDE.U32 R2, R2, UR20, RZ ;  /* 0x0000001402027c25 */ /* 0x000fca000f8e00ff */
[----:B------:R-:W-:Y:S02]  /*0b20*/  IADD3 R31, PT, PT, R3, R4, RZ ;  /* 0x00000004031f7210 */ /* 0x000fe40007ffe0ff */
[----:B------:R-:W-:-:S07]  /*0b30*/  MOV R30, R2 ;  /* 0x00000002001e7202 */ /* 0x000fce0000000f00 */
.L_x_667:
[----:B------:R-:W1:Y:S01]  /*0b40*/  LDC R7, c[0x0][0x3e8] ;  /* 0x0000fa00ff077b82 */ /* 0x000e620000000800 */
[----:B------:R-:W2:Y:S01]  /*0b50*/  S2R R34, SR_CTAID.Z ;  /* 0x0000000000227919 */ /* 0x000ea20000002700 */
[----:B------:R-:W-:Y:S02]  /*0b60*/  SHF.R.S32.HI R25, RZ, 0x1f, R18 ;  /* 0x0000001fff197819 */ /* 0x000fe40000011412 */
[----:B-1----:R-:W-:-:S04]  /*0b70*/  IABS R5, R7 ;  /* 0x0000000700057213 */ /* 0x002fc80000000000 */
[----:B------:R-:W1:Y:S01]  /*0b80*/  I2F.RP R2, R5 ;  /* 0x0000000500027306 */ /* 0x000e620000209400 */
[----:B--2---:R-:W-:-:S07]  /*0b90*/  IABS R8, R34 ;  /* 0x0000002200087213 */ /* 0x004fce0000000000 */
[----:B-1----:R-:W1:Y:S02]  /*0ba0*/  MUFU.RCP R2, R2 ;  /* 0x0000000200027308 */ /* 0x002e640000001000 */
[----:B-1----:R-:W-:-:S06]  /*0bb0*/  VIADD R2, R2, 0xffffffe ;  /* 0x0ffffffe02027836 */ /* 0x002fcc0000000000 */
[----:B------:R-:W1:Y:S02]  /*0bc0*/  F2I.FTZ.U32.TRUNC.NTZ R3, R2 ;  /* 0x0000000200037305 */ /* 0x000e64000021f000 */
[----:B-1----:R-:W-:-:S04]  /*0bd0*/  IMAD.MOV R2, RZ, RZ, -R3 ;  /* 0x000000ffff027224 */ /* 0x002fc800078e0a03 */
[----:B------:R-:W-:Y:S02]  /*0be0*/  IMAD R4, R2, R5, RZ ;  /* 0x0000000502047224 */ /* 0x000fe400078e02ff */
[----:B------:R-:W-:-:S04]  /*0bf0*/  IMAD.MOV.U32 R2, RZ, RZ, RZ ;  /* 0x000000ffff027224 */ /* 0x000fc800078e00ff */
        /* <DEDUP_REMOVED lines=12> */
[----:B------:R-:W-:-:S04]  /*0cc0*/  @P5 VIADD R2, R2, 0x1 ;  /* 0x0000000102025836 */ /* 0x000fc80000000000 */
[----:B------:R-:W-:-:S05]  /*0cd0*/  IMAD.MOV.U32 R13, RZ, RZ, R2 ;  /* 0x000000ffff0d7224 */ /* 0x000fca00078e0002 */
[----:B------:R-:W-:Y:S02]  /*0ce0*/  @!P1 IADD3 R13, PT, PT, -R13, RZ, RZ ;  /* 0x000000ff0d0d9210 */ /* 0x000fe40007ffe1ff */
[----:B------:R-:W-:-:S04]  /*0cf0*/  @!P2 LOP3.LUT R13, RZ, R7, RZ, 0x33, !PT ;  /* 0x00000007ff0da212 */ /* 0x000fc800078e33ff */
[----:B------:R-:W-:Y:S01]  /*0d00*/  SHF.R.S32.HI R28, RZ, 0x1f, R13 ;  /* 0x0000001fff1c7819 */ /* 0x000fe2000001140d */
        /* <DEDUP_REMOVED lines=12> */
.L_x_668:
[----:B------:R-:W1:Y:S01]  /*0dd0*/  LDCU.64 UR18, c[0x0][0x3c0] ;  /* 0x00007800ff1277ac */ /* 0x000e620008000a00 */
[----:B------:R-:W-:-:S05]  /*0de0*/  IADD3 R2, PT, PT, R231, R237, RZ ;  /* 0x000000ede7027210 */ /* 0x000fca0007ffe0ff */
[C---:B-1----:R-:W-:Y:S02]  /*0df0*/  IMAD R4, R2.reuse, UR19, RZ ;  /* 0x0000001302047c24 */ /* 0x042fe4000f8e02ff */
[----:B------:R-:W-:-:S05]  /*0e00*/  IMAD.WIDE.U32 R2, R2, UR18, RZ ;  /* 0x0000001202027c25 */ /* 0x000fca000f8e00ff */
[----:B------:R-:W-:Y:S02]  /*0e10*/  IADD3 R27, PT, PT, R3, R4, RZ ;  /* 0x00000004031b7210 */ /* 0x000fe40007ffe0ff */
[----:B------:R-:W-:-:S07]  /*0e20*/  MOV R26, R2 ;  /* 0x00000002001a7202 */ /* 0x000fce0000000f00 */
.L_x_669:
[----:B------:R-:W1:Y:S01]  /*0e30*/  @!P4 LDC.64 R2, c[0x0][0x588] ;  /* 0x00016200ff02cb82 */ /* 0x000e620000000a00 */
[----:B------:R-:W2:Y:S07]  /*0e40*/  LDCU UR28, c[0x0][0x44c] ;  /* 0x00008980ff1c77ac */ /* 0x000eae0008000800 */
[----:B------:R-:W3:Y:S08]  /*0e50*/  @P4 LDC.64 R8, c[0x0][0x590] ;  /* 0x00016400ff084b82 */ /* 0x000ef00000000a00 */
[----:B------:R-:W2:Y:S01]  /*0e60*/  LDC R32, c[0x0][0x3e0] ;  /* 0x0000f800ff207b82 */ /* 0x000ea20000000800 */
[----:B-1----:R-:W-:-:S04]  /*0e70*/  @!P4 IMAD.WIDE.U32 R4, R33, R2, RZ ;  /* 0x000000022104c225 */ /* 0x002fc800078e00ff */
[----:B------:R-:W-:Y:S01]  /*0e80*/  @!P4 IMAD R15, R33, R3, R5 ;  /* 0x00000003210fc224 */ /* 0x000fe200078e0205 */
[----:B------:R-:W-:Y:S01]  /*0e90*/  @!P4 MOV R7, R4 ;  /* 0x000000040007c202 */ /* 0x000fe20000000f00 */
        /* <DEDUP_REMOVED lines=10> */
[----:B------:R-:W-:-:S05]  /*0f40*/  IMAD R2, R33, UR9, RZ ;  /* 0x0000000921027c24 */ /* 0x000fca000f8e02ff */
[----:B------:R-:W-:-:S05]  /*0f50*/  IADD3 R2, PT, PT, R9, R2, RZ ;  /* 0x0000000209027210 */ /* 0x000fca0007ffe0ff */
[-C--:B------:R-:W-:Y:S02]  /*0f60*/  IMAD R4, R2, R32.reuse, RZ ;  /* 0x0000002002047224 */ /* 0x080fe400078e02ff */
[----:B------:R-:W-:-:S04]  /*0f70*/  IMAD.WIDE.U32 R2, R8, R32, RZ ;  /* 0x0000002008027225 */ /* 0x000fc800078e00ff */
        /* <DEDUP_REMOVED lines=8> */
.L_x_670:
[-C--:B------:R-:W-:Y:S02]  /*1000*/  IMAD R4, R11, R6.reuse, RZ ;  /* 0x000000060b047224 */ /* 0x080fe400078e02ff */
[----:B------:R-:W-:-:S05]  /*1010*/  IMAD.WIDE.U32 R2, R10, R6, RZ ;  /* 0x000000060a027225 */ /* 0x000fca00078e00ff */
[----:B------:R-:W-:Y:S02]  /*1020*/  IADD3 R19, PT, PT, R3, R4, RZ ;  /* 0x0000000403137210 */ /* 0x000fe40007ffe0ff */
[----:B------:R-:W-:-:S07]  /*1030*/  MOV R14, R2 ;  /* 0x00000002000e7202 */ /* 0x000fce0000000f00 */
.L_x_671:
        /* <DEDUP_REMOVED lines=20> */
.L_x_672:
[----:B------:R-:W1:Y:S01]  /*1180*/  LDC R22, c[0x0][0x434] ;  /* 0x00010d00ff167b82 */ /* 0x000e620000000800 */
[----:B------:R-:W-:-:S04]  /*1190*/  IMAD R2, R33, R32, R34 ;  /* 0x0000002021027224 */ /* 0x000fc800078e0222 */
[----:B-1----:R-:W-:-:S03]  /*11a0*/  IMAD R22, R2, R22, RZ ;  /* 0x0000001602167224 */ /* 0x002fc600078e02ff */
.L_x_673:
        /* <DEDUP_REMOVED lines=11> */
.L_x_674:
[----:B------:R-:W1:Y:S01]  /*1260*/  LDC R21, c[0x0][0x444] ;  /* 0x00011100ff157b82 */ /* 0x000e620000000800 */
[----:B------:R-:W-:-:S04]  /*1270*/  IMAD R2, R33, R32, R34 ;  /* 0x0000002021027224 */ /* 0x000fc800078e0222 */
[----:B-1----:R-:W-:-:S07]  /*1280*/  IMAD R21, R2, R21, RZ ;  /* 0x0000001502157224 */ /* 0x002fce00078e02ff */
.L_x_675:
[----:B------:R-:W1:Y:S01]  /*1290*/  S2R R35, SR_TID.X ;  /* 0x0000000000237919 */ /* 0x000e620000002100 */
[----:B------:R-:W2:Y:S01]  /*12a0*/  LDCU.64 UR12, c[0x0][0x3b0] ;  /* 0x00007600ff0c77ac */ /* 0x000ea20008000a00 */
[----:B------:R-:W-:Y:S01]  /*12b0*/  IMAD.MOV.U32 R11, RZ, RZ, RZ ;  /* 0x000000ffff0b7224 */ /* 0x000fe200078e00ff */
[----:B------:R-:W-:Y:S01]  /*12c0*/  ISETP.NE.AND P6, PT, RZ, UR25, PT ;  /* 0x00000019ff007c0c */ /* 0x000fe2000bfc5270 */
[----:B------:R-:W-:Y:S01]  /*12d0*/  IMAD R227, R32, UR28, RZ ;  /* 0x0000001c20e37c24 */ /* 0x000fe2000f8e02ff */
[----:B------:R-:W3:Y:S01]  /*12e0*/  LDCU.128 UR8, c[0x0][0x590] ;  /* 0x0000b200ff0877ac */ /* 0x000ee20008000c00 */
[----:B------:R-:W4:Y:S01]  /*12f0*/  LDC.64 R36, c[0x0][0x5e8] ;  /* 0x00017a00ff247b82 */ /* 0x000f220000000a00 */
[----:B------:R-:W-:Y:S01]  /*1300*/  BSSY.RECONVERGENT B1, `(.L_x_665) ;  /* 0x00006de000017945 */ /* 0x000fe20003800200 */
[----:B------:R-:W5:Y:S01]  /*1310*/  LDCU.64 UR16, c[0x0][0x3c8] ;  /* 0x00007900ff1077ac */ /* 0x000f620008000a00 */
[----:B------:R-:W5:Y:S05]  /*1320*/  LDCU.64 UR14, c[0x0][0x380] ;  /* 0x00007000ff0e77ac */ /* 0x000f6a0008000a00 */
[----:B------:R-:W4:Y:S01]  /*1330*/  LDC.64 R210, c[0x0][0x420] ;  /* 0x00010800ffd27b82 */ /* 0x000f220000000a00 */
[----:B--2---:R-:W-:-:S04]  /*1340*/  IMAD R3, R16, UR12, RZ ;  /* 0x0000000c10037c24 */ /* 0x004fc8000f8e02ff */
[----:B------:R-:W-:Y:S02]  /*1350*/  IMAD R6, R12, UR13, R3 ;  /* 0x0000000d0c067c24 */ /* 0x000fe4000f8e0203 */
[C---:B-1----:R-:W-:Y:S01]  /*1360*/  IMAD.SHL.U32 R10, R35.reuse, 0x8, RZ ;  /* 0x00000008230a7824 */ /* 0x042fe200078e00ff */
[----:B------:R-:W-:-:S04]  /*1370*/  LOP3.LUT R218, R35, 0x1f, RZ, 0xc0, !PT ;  /* 0x0000001f23da7812 */ /* 0x000fc800078ec0ff */
[----:B------:R-:W-:-:S04]  /*1380*/  LOP3.LUT R10, R10, 0x18, RZ, 0xc0, !PT ;  /* 0x000000180a0a7812 */ /* 0x000fc800078ec0ff */
[----:B------:R-:W-:Y:S01]  /*1390*/  IADD3 R2, P1, PT, R10, R7, RZ ;  /* 0x000000070a027210 */ /* 0x000fe20007f3e0ff */
[----:B------:R-:W-:-:S04]  /*13a0*/  IMAD.WIDE.U32 R4, R12, UR12, R10 ;  /* 0x0000000c0c047c25 */ /* 0x000fc8000f8e000a */
[----:B---3--:R-:W-:Y:S01]  /*13b0*/  IMAD R7, R16, UR8, RZ ;  /* 0x0000000810077c24 */ /* 0x008fe2000f8e02ff */
[----:B------:R-:W-:Y:S01]  /*13c0*/  IADD3 R4, P2, PT, R17, R4, RZ ;  /* 0x0000000411047210 */ /* 0x000fe20007f5e0ff */
[----:B------:R-:W-:Y:S01]  /*13d0*/  IMAD.X R3, RZ, RZ, R15, P1 ;  /* 0x000000ffff037224 */ /* 0x000fe200008e060f */
[----:B------:R-:W1:Y:S01]  /*13e0*/  LDC.64 R16, c[0x0][0x5f8] ;  /* 0x00017e00ff107b82 */ /* 0x000e620000000a00 */
[----:B------:R-:W-:Y:S02]  /*13f0*/  LEA.HI R15, R35, 0x40, RZ, 0x1e ;  /* 0x00000040230f7811 */ /* 0x000fe400078ff0ff */
[----:B------:R-:W-:Y:S01]  /*1400*/  IADD3.X R5, PT, PT, R24, R5, R6, P2, !PT ;  /* 0x0000000518057210 */ /* 0x000fe200017fe406 */
[----:B------:R-:W-:Y:S01]  /*1410*/  IMAD R6, R12, UR9, R7 ;  /* 0x000000090c067c24 */ /* 0x000fe2000f8e0207 */
[----:B------:R-:W-:Y:S01]  /*1420*/  IADD3 R8, P2, P1, R8, R14, R29 ;  /* 0x0000000e08087210 */ /* 0x000fe2000795e01d */
[----:B------:R-:W-:Y:S01]  /*1430*/  IMAD.WIDE.U32 R2, R12, UR8, R2 ;  /* 0x000000080c027c25 */ /* 0x000fe2000f8e0002 */
[----:B------:R-:W-:Y:S01]  /*1440*/  SHF.R.S32.HI R14, RZ, 0x1f, R29 ;  /* 0x0000001fff0e7819 */ /* 0x000fe2000001141d */
[----:B------:R-:W2:Y:S01]  /*1450*/  LDC R12, c[0x0][0x508] ;  /* 0x00014200ff0c7b82 */ /* 0x000ea20000000800 */
[----:B------:R-:W-:Y:S01]  /*1460*/  SHF.R.U32.HI R29, RZ, 0x5, R35 ;  /* 0x00000005ff1d7819 */ /* 0x000fe20000011623 */
[----:B-----5:R-:W-:Y:S01]  /*1470*/  IMAD.WIDE.U32 R4, R34, UR16, R4 ;  /* 0x0000001022047c25 */ /* 0x020fe2000f8e0004 */
[----:B------:R-:W-:-:S03]  /*1480*/  IADD3.X R14, PT, PT, R23, R19, R14, P2, P1 ;  /* 0x00000013170e7210 */ /* 0x000fc600017e240e */
[----:B------:R-:W-:Y:S02]  /*1490*/  IMAD R5, R34, UR17, R5 ;  /* 0x0000001122057c24 */ /* 0x000fe4000f8e0205 */
[----:B------:R-:W-:Y:S02]  /*14a0*/  IMAD.IADD R3, R3, 0x1, R6 ;  /* 0x0000000103037824 */ /* 0x000fe400078e0206 */
[----:B------:R-:W-:-:S04]  /*14b0*/  IMAD.WIDE.U32 R4, R252, UR12, R4 ;  /* 0x0000000cfc047c25 */ /* 0x000fc8000f8e0004 */
[----:B------:R-:W-:Y:S01]  /*14c0*/  IMAD R5, R252, UR13, R5 ;  /* 0x0000000dfc057c24 */ /* 0x000fe2000f8e0205 */
[----:B------:R-:W-:Y:S01]  /*14d0*/  LEA R204, P3, R4, UR14, 0x1 ;  /* 0x0000000e04cc7c11 */ /* 0x000fe2000f8608ff */
[----:B------:R-:W-:Y:S01]  /*14e0*/  IMAD.IADD R19, R18, 0x1, R199 ;  /* 0x0000000112137824 */ /* 0x000fe200078e02c7 */
[----:B------:R-:W3:Y:S01]  /*14f0*/  LDCU.64 UR12, c[0x0][0x550] ;  /* 0x0000aa00ff0c77ac */ /* 0x000ee20008000a00 */
[----:B------:R-:W-:Y:S01]  /*1500*/  IMAD R6, R227, R29, R218 ;  /* 0x0000001de3067224 */ /* 0x000fe200078e02da */
[----:B------:R-:W-:Y:S01]  /*1510*/  LEA.HI.X R205, R4, UR15, R5, 0x1, P3 ;  /* 0x0000000f04cd7c11 */ /* 0x000fe200098f0c05 */
[----:B-1----:R-:W-:-:S04]  /*1520*/  IMAD.WIDE.U32 R4, R16, UR23, RZ ;  /* 0x0000001710047c25 */ /* 0x002fc8000f8e00ff */
[----:B------:R-:W-:Y:S01]  /*1530*/  IMAD R7, R17, UR23, R5 ;  /* 0x0000001711077c24 */ /* 0x000fe2000f8e0205 */
[----:B------:R-:W-:Y:S01]  /*1540*/  SEL R4, R4, RZ, P6 ;  /* 0x000000ff04047207 */ /* 0x000fe20003000000 */
[----:B------:R-:W-:Y:S01]  /*1550*/  IMAD.WIDE.U32 R2, R34, UR10, R2 ;  /* 0x0000000a22027c25 */ /* 0x000fe2000f8e0002 */
[----:B--2---:R-:W-:Y:S02]  /*1560*/  IADD3 R5, PT, PT, R19, -R12, -R207 ;  /* 0x8000000c13057210 */ /* 0x004fe40007ffe8cf */
[----:B------:R-:W-:Y:S01]  /*1570*/  IADD3 R9, P2, P1, R6, R8, R4 ;  /* 0x0000000806097210 */ /* 0x000fe2000795e004 */
[----:B------:R-:W-:Y:S01]  /*1580*/  IMAD R3, R34, UR11, R3 ;  /* 0x0000000b22037c24 */ /* 0x000fe2000f8e0203 */
[----:B------:R-:W-:Y:S01]  /*1590*/  SHF.R.S32.HI R8, RZ, 0x1f, R6 ;  /* 0x0000001fff087819 */ /* 0x000fe20000011406 */
[----:B------:R-:W1:Y:S01]  /*15a0*/  LDCU.64 UR10, c[0x0][0x570] ;  /* 0x0000ae00ff0a77ac */ /* 0x000e620008000a00 */
[----:B------:R-:W-:Y:S01]  /*15b0*/  SEL R6, R7, RZ, P6 ;  /* 0x000000ff07067207 */ /* 0x000fe20003000000 */
[----:B------:R-:W-:Y:S01]  /*15c0*/  IMAD.WIDE.U32 R2, R252, UR8, R2 ;  /* 0x00000008fc027c25 */ /* 0x000fe2000f8e0002 */
[----:B------:R-:W-:-:S02]  /*15d0*/  SHF.R.S32.HI R7, RZ, 0x1f, R5 ;  /* 0x0000001fff077819 */ /* 0x000fc40000011405 */
[----:B------:R-:W-:Y:S01]  /*15e0*/  IADD3.X R6, PT, PT, R8, R14, R6, P2, P1 ;  /* 0x0000000e08067210 */ /* 0x000fe200017e2406 */
[----:B------:R-:W-:Y:S01]  /*15f0*/  IMAD R12, R252, UR9, R3 ;  /* 0x00000009fc0c7c24 */ /* 0x000fe2000f8e0203 */
[----:B------:R-:W-:Y:S01]  /*1600*/  LEA.HI R5, R7, R5, RZ, 0x6 ;  /* 0x0000000507057211 */ /* 0x000fe200078f30ff */
[----:B------:R-:W-:Y:S01]  /*1610*/  IMAD.SHL.U32 R4, R227, 0x40, RZ ;  /* 0x00000040e3047824 */ /* 0x000fe200078e00ff */
[----:B---3--:R-:W-:Y:S01]  /*1620*/  LEA R202, P2, R2, UR12, 0x1 ;  /* 0x0000000c02ca7c11 */ /* 0x008fe2000f8408ff */
[----:B------:R-:W-:Y:S01]  /*1630*/  IMAD R7, R20, 0x40, R21 ;  /* 0x0000004014077824 */ /* 0x000fe200078e0215 */
[----:B------:R-:W-:Y:S02]  /*1640*/  SHF.R.S32.HI R5, RZ, 0x6, R5 ;  /* 0x00000006ff057819 */ /* 0x000fe40000011405 */
[----:B------:R-:W-:Y:S01]  /*1650*/  LEA.HI.X R203, R2, UR13, R12, 0x1, P2 ;  /* 0x0000000d02cb7c11 */ /* 0x000fe200090f0c0c */
[----:B------:R-:W-:Y:S01]  /*1660*/  IMAD R2, R20, 0x40, R22 ;  /* 0x0000004014027824 */ /* 0x000fe200078e0216 */
[----:B------:R-:W-:-:S02]  /*1670*/  VIMNMX R226, PT, PT, RZ, R5, !PT ;  /* 0x00000005ffe27248 */ /* 0x000fc40007fe0100 */
[----:B------:R-:W-:Y:S01]  /*1680*/  IADD3 R3, P1, PT, R4, R9, RZ ;  /* 0x0000000904037210 */ /* 0x000fe20007f3e0ff */
[----:B----4-:R-:W-:Y:S01]  /*1690*/  IMAD.WIDE R210, R2, 0x4, R210 ;  /* 0x0000000402d27825 */ /* 0x010fe200078e02d2 */
[----:B------:R-:W-:Y:S02]  /*16a0*/  ISETP.GT.AND P2, PT, R206, R226, PT ;  /* 0x000000e2ce00720c */ /* 0x000fe40003f44270 */
[----:B------:R-:W-:Y:S01]  /*16b0*/  LEA.HI.X.SX32 R4, R4, R6, 0x1, P1 ;  /* 0x0000000604047211 */ /* 0x000fe200008f0eff */
[----:B------:R-:W-:Y:S01]  /*16c0*/  IMAD.WIDE R6, R7, 0x4, R36 ;  /* 0x0000000407067825 */ /* 0x000fe200078e0224 */
[----:B-1----:R-:W-:-:S03]  /*16d0*/  LEA R196, P1, R3, UR10, 0x2 ;  /* 0x0000000a03c47c11 */ /* 0x002fc6000f8210ff */
[----:B------:R-:W-:Y:S01]  /*16e0*/  IMAD.MOV.U32 R221, RZ, RZ, R6 ;  /* 0x000000ffffdd7224 */ /* 0x000fe200078e0006 */
[----:B------:R-:W-:Y:S01]  /*16f0*/  LEA.HI.X R197, R3, UR11, R4, 0x2, P1 ;  /* 0x0000000b03c57c11 */ /* 0x000fe200088f1404 */
[----:B------:R-:W-:Y:S01]  /*1700*/  IMAD.MOV.U32 R220, RZ, RZ, R7 ;  /* 0x000000ffffdc7224 */ /* 0x000fe200078e0007 */
[----:B------:R-:W-:-:S05]  /*1710*/  IADD3 R17, P1, PT, R252, 0x40, RZ ;  /* 0x00000040fc117810 */ /* 0x000fca0007f3e0ff */
[----:B------:R-:W-:Y:S01]  /*1720*/  IMAD.X R14, RZ, RZ, RZ, P1 ;  /* 0x000000ffff0e7224 */ /* 0x000fe200008e06ff */
[----:B------:R-:W-:Y:S07]  /*1730*/  @P2 BRA `(.L_x_676) ;  /* 0x0000000400b02947 */ /* 0x000fee0003800000 */
        /* <DEDUP_REMOVED lines=12> */
.L_x_677:
[----:B------:R-:W1:Y:S01]  /*1800*/  LDCU.64 UR12, c[0x0][0x5c0] ;  /* 0x0000b800ff0c77ac */ /* 0x000e620008000a00 */
[----:B------:R-:W-:-:S05]  /*1810*/  IADD3 R2, PT, PT, R231, R237, RZ ;  /* 0x000000ede7027210 */ /* 0x000fca0007ffe0ff */
[C---:B-1----:R-:W-:Y:S02]  /*1820*/  IMAD R4, R2.reuse, UR13, RZ ;  /* 0x0000000d02047c24 */ /* 0x042fe4000f8e02ff */
[----:B------:R-:W-:-:S05]  /*1830*/  IMAD.WIDE.U32 R2, R2, UR12, RZ ;  /* 0x0000000c02027c25 */ /* 0x000fca000f8e00ff */
[----:B------:R-:W-:Y:S02]  /*1840*/  IADD3 R7, PT, PT, R3, R4, RZ ;  /* 0x0000000403077210 */ /* 0x000fe40007ffe0ff */
[----:B------:R-:W-:Y:S02]  /*1850*/  MOV R6, R2 ;  /* 0x0000000200067202 */ /* 0x000fe40000000f00 */
.L_x_678:
        /* <DEDUP_REMOVED lines=12> */
.L_x_679:
[----:B------:R-:W1:Y:S01]  /*1920*/  LDCU.64 UR10, c[0x0][0x5c8] ;  /* 0x0000b900ff0a77ac */ /* 0x000e620008000a00 */
[----:B------:R-:W-:-:S05]  /*1930*/  IADD3 R2, PT, PT, R231, R237, RZ ;  /* 0x000000ede7027210 */ /* 0x000fca0007ffe0ff */
[C---:B-1----:R-:W-:Y:S02]  /*1940*/  IMAD R4, R2.reuse, UR11, RZ ;  /* 0x0000000b02047c24 */ /* 0x042fe4000f8e02ff */
[----:B------:R-:W-:-:S05]  /*1950*/  IMAD.WIDE.U32 R2, R2, UR10, RZ ;  /* 0x0000000a02027c25 */ /* 0x000fca000f8e00ff */
[----:B------:R-:W-:Y:S02]  /*1960*/  IADD3 R12, PT, PT, R3, R4, RZ ;  /* 0x00000004030c7210 */ /* 0x000fe40007ffe0ff */
[----:B------:R-:W-:-:S07]  /*1970*/  MOV R9, R2 ;  /* 0x0000000200097202 */ /* 0x000fce0000000f00 */
.L_x_680:
[----:B------:R-:W1:Y:S01]  /*1980*/  LDCU.64 UR8, c[0x0][0x5d8] ;  /* 0x0000bb00ff0877ac */ /* 0x000e620008000a00 */
[----:B------:R-:W-:Y:S01]  /*1990*/  IMAD R4, R25, UR12, RZ ;  /* 0x0000000c19047c24 */ /* 0x000fe2000f8e02ff */
[----:B------:R-:W-:Y:S01]  /*19a0*/  BSSY.RECONVERGENT B0, `(.L_x_681) ;  /* 0x0000015000007945 */ /* 0x000fe20003800200 */
[----:B------:R-:W-:-:S04]  /*19b0*/  IMAD.WIDE.U32 R2, R18, UR12, R10 ;  /* 0x0000000c12027c25 */ /* 0x000fc8000f8e000a */
[----:B------:R-:W-:Y:S01]  /*19c0*/  IMAD R5, R18, UR13, R4 ;  /* 0x0000000d12057c24 */ /* 0x000fe2000f8e0204 */
[----:B------:R-:W-:Y:S02]  /*19d0*/  IADD3 R4, P0, PT, R6, R2, RZ ;  /* 0x0000000206047210 */ /* 0x000fe40007f1e0ff */
[----:B------:R-:W-:Y:S02]  /*19e0*/  IADD3 R2, PT, PT, -R18, R207, RZ ;  /* 0x000000cf12027210 */ /* 0x000fe40007ffe1ff */
[----:B------:R-:W-:Y:S02]  /*19f0*/  IADD3.X R5, PT, PT, R7, R3, R5, P0, !PT ;  /* 0x0000000307057210 */ /* 0x000fe400007fe405 */
[-C--:B------:R-:W-:Y:S02]  /*1a00*/  ISETP.GE.AND P2, PT, R252, R2.reuse, PT ;  /* 0x00000002fc00720c */ /* 0x080fe40003f46270 */
[----:B------:R-:W-:Y:S01]  /*1a10*/  ISETP.GE.AND P1, PT, R15, R2, PT ;  /* 0x000000020f00720c */ /* 0x000fe20003f26270 */
[----:B-1----:R-:W-:-:S04]  /*1a20*/  IMAD.WIDE.U32 R4, R34, UR8, R4 ;  /* 0x0000000822047c25 */ /* 0x002fc8000f8e0004 */
[----:B------:R-:W-:-:S06]  /*1a30*/  IMAD R8, R34, UR9, R5 ;  /* 0x0000000922087c24 */ /* 0x000fcc000f8e0205 */
[----:B------:R-:W-:Y:S05]  /*1a40*/  @P2 BRA `(.L_x_682) ;  /* 0x0000000000282947 */ /* 0x000fea0003800000 */
        /* <DEDUP_REMOVED lines=10> */
.L_x_682:
[----:B------:R-:W-:Y:S05]  /*1af0*/  BSYNC.RECONVERGENT B0 ;  /* 0x0000000000007941 */ /* 0x000fea0003800200 */
.L_x_681:
        /* <DEDUP_REMOVED lines=13> */
.L_x_684:
[----:B------:R-:W-:Y:S05]  /*1bd0*/  BSYNC.RECONVERGENT B0 ;  /* 0x0000000000007941 */ /* 0x000fea0003800200 */
.L_x_683:
[----:B------:R-:W3:Y:S01]  /*1be0*/  LDCU.64 UR8, c[0x0][0x5e0] ;  /* 0x0000bc00ff0877ac */ /* 0x000ee20008000a00 */
[----:B-12---:R-:W-:Y:S01]  /*1bf0*/  IMAD.WIDE.U32 R2, R18, UR10, R10 ;  /* 0x0000000a12027c25 */ /* 0x006fe2000f8e000a */
[----:B------:R-:W-:Y:S03]  /*1c00*/  BSSY.RECONVERGENT B0, `(.L_x_685) ;  /* 0x0000012000007945 */ /* 0x000fe60003800200 */
[----:B------:R-:W-:-:S04]  /*1c10*/  IMAD R4, R25, UR10, RZ ;  /* 0x0000000a19047c24 */ /* 0x000fc8000f8e02ff */
[----:B------:R-:W-:Y:S01]  /*1c20*/  IMAD R5, R18, UR11, R4 ;  /* 0x0000000b12057c24 */ /* 0x000fe2000f8e0204 */
[----:B------:R-:W-:-:S04]  /*1c30*/  IADD3 R4, P0, PT, R9, R2, RZ ;  /* 0x0000000209047210 */ /* 0x000fc80007f1e0ff */
[----:B------:R-:W-:-:S03]  /*1c40*/  IADD3.X R5, PT, PT, R12, R3, R5, P0, !PT ;  /* 0x000000030c057210 */ /* 0x000fc600007fe405 */
[----:B---3--:R-:W-:-:S04]  /*1c50*/  IMAD.WIDE.U32 R4, R34, UR8, R4 ;  /* 0x0000000822047c25 */ /* 0x008fc8000f8e0004 */
        /* <DEDUP_REMOVED lines=12> */
.L_x_686:
[----:B------:R-:W-:Y:S05]  /*1d20*/  BSYNC.RECONVERGENT B0 ;  /* 0x0000000000007941 */ /* 0x000fea0003800200 */
.L_x_685:
        /* <DEDUP_REMOVED lines=13> */
.L_x_676:
[----:B------:R-:W1:Y:S01]  /*1e00*/  LDCU.64 UR10, c[0x0][0x3d0] ;  /* 0x00007a00ff0a77ac */ /* 0x000e620008000a00 */
[----:B------:R-:W-:Y:S01]  /*1e10*/  IMAD.IADD R6, R207, 0x1, -R18 ;  /* 0x00000001cf067824 */ /* 0x000fe200078e0a12 */
[----:B------:R-:W2:Y:S01]  /*1e20*/  LDC.64 R224, c[0x0][0x528] ;  /* 0x00014a00ffe07b82 */ /* 0x000ea20000000a00 */
[----:B------:R-:W-:Y:S01]  /*1e30*/  IMAD R8, R25, UR20, RZ ;  /* 0x0000001419087c24 */ /* 0x000fe2000f8e02ff */
[----:B------:R-:W3:Y:S01]  /*1e40*/  LDCU.64 UR8, c[0x0][0x3d8] ;  /* 0x00007b00ff0877ac */ /* 0x000ee20008000a00 */
[--C-:B------:R-:W-:Y:S01]  /*1e50*/  IMAD.WIDE.U32 R4, R18, UR20, R10.reuse ;  /* 0x0000001412047c25 */ /* 0x100fe2000f8e000a */
[-C--:B------:R-:W-:Y:S02]  /*1e60*/  ISETP.GE.AND P3, PT, R252, R6.reuse, PT ;  /* 0x00000006fc00720c */ /* 0x080fe40003f66270 */
[----:B------:R-:W-:Y:S01]  /*1e70*/  ISETP.GE.AND P2, PT, R15, R6, PT ;  /* 0x000000060f00720c */ /* 0x000fe20003f46270 */
[----:B------:R-:W-:Y:S01]  /*1e80*/  IMAD.WIDE.U32 R2, R18, UR18, R10 ;  /* 0x0000001212027c25 */ /* 0x000fe2000f8e000a */
[----:B------:R-:W-:-:S03]  /*1e90*/  IADD3 R4, P1, PT, R30, R4, RZ ;  /* 0x000000041e047210 */ /* 0x000fc60007f3e0ff */
[----:B------:R-:W-:Y:S01]  /*1ea0*/  IMAD R7, R25, UR18, RZ ;  /* 0x0000001219077c24 */ /* 0x000fe2000f8e02ff */
[----:B------:R-:W-:Y:S01]  /*1eb0*/  IADD3 R6, P0, PT, R26, R2, RZ ;  /* 0x000000021a067210 */ /* 0x000fe20007f1e0ff */
[----:B------:R-:W-:Y:S02]  /*1ec0*/  IMAD R8, R18, UR21, R8 ;  /* 0x0000001512087c24 */ /* 0x000fe4000f8e0208 */
[----:B------:R-:W-:Y:S01]  /*1ed0*/  IMAD R16, R20, -0x40, R199 ;  /* 0xffffffc014107824 */ /* 0x000fe200078e02c7 */
[----:B------:R-:W-:Y:S01]  /*1ee0*/  @P6 BAR.SYNC.DEFER_BLOCKING 0x0 ;  /* 0x0000000000006b1d */ /* 0x000fe20000010000 */
[----:B------:R-:W-:Y:S01]  /*1ef0*/  IMAD R7, R18, UR19, R7 ;  /* 0x0000001312077c24 */ /* 0x000fe2000f8e0207 */
[----:B------:R-:W-:Y:S01]  /*1f00*/  IADD3.X R5, PT, PT, R31, R5, R8, P1, !PT ;  /* 0x000000051f057210 */ /* 0x000fe20000ffe408 */
[----:B-1----:R-:W-:Y:S01]  /*1f10*/  IMAD R2, R28, UR10, RZ ;  /* 0x0000000a1c027c24 */ /* 0x002fe2000f8e02ff */
[----:B------:R-:W-:Y:S01]  /*1f20*/  ISETP.GE.AND P4, PT, R252, R16, PT ;  /* 0x00000010fc00720c */ /* 0x000fe20003f86270 */
[----:B---3--:R-:W-:-:S03]  /*1f30*/  IMAD R8, R28, UR8, RZ ;  /* 0x000000081c087c24 */ /* 0x008fc6000f8e02ff */
[----:B------:R-:W1:Y:S01]  /*1f40*/  @!P3 LDC.64 R24, c[0x0][0x388] ;  /* 0x0000e200ff18bb82 */ /* 0x000e620000000a00 */
[----:B------:R-:W-:Y:S01]  /*1f50*/  IADD3.X R7, PT, PT, R27, R3, R7, P0, !PT ;  /* 0x000000031b077210 */ /* 0x000fe200007fe407 */
[C---:B------:R-:W-:Y:S01]  /*1f60*/  IMAD R9, R13.reuse, UR11, R2 ;  /* 0x0000000b0d097c24 */ /* 0x040fe2000f8e0202 */
[----:B------:R-:W3:Y:S01]  /*1f70*/  S2R R251, SR_TID.X ;  /* 0x0000000000fb7919 */ /* 0x000ee20000002100 */
[C---:B------:R-:W-:Y:S01]  /*1f80*/  IMAD.WIDE.U32 R2, R13.reuse, UR10, R4 ;  /* 0x0000000a0d027c25 */ /* 0x040fe2000f8e0004 */
[----:B------:R-:W-:Y:S01]  /*1f90*/  LOP3.LUT R4, R20, 0x80000001, RZ, 0xc0, !PT ;  /* 0x8000000114047812 */ /* 0x000fe200078ec0ff */
[----:B------:R-:W4:Y:S02]  /*1fa0*/  LDCU UR12, c[0x0][0x45c] ;  /* 0x00008b80ff0c77ac */ /* 0x000f240008000800 */
[----:B------:R-:W2:Y:S01]  /*1fb0*/  @!P2 LDC.64 R26, c[0x0][0x388] ;  /* 0x0000e200ff1aab82 */ /* 0x000ea20000000a00 */
[C---:B------:R-:W-:Y:S01]  /*1fc0*/  IMAD R8, R13.reuse, UR9, R8 ;  /* 0x000000090d087c24 */ /* 0x040fe2000f8e0208 */
[----:B------:R-:W-:Y:S01]  /*1fd0*/  ISETP.NE.AND P5, PT, R4, 0x1, PT ;  /* 0x000000010400780c */ /* 0x000fe20003fa5270 */
[----:B------:R-:W-:Y:S01]  /*1fe0*/  IMAD.WIDE.U32 R6, R13, UR8, R6 ;  /* 0x000000080d067c25 */ /* 0x000fe2000f8e0006 */
[----:B------:R-:W4:Y:S02]  /*1ff0*/  LDCU UR9, c[0x0][0x3b0] ;  /* 0x00007600ff0977ac */ /* 0x000f240008000800 */
[----:B------:R-:W-:Y:S01]  /*2000*/  SEL R177, RZ, 0x3000, P5 ;  /* 0x00003000ffb17807 */ /* 0x000fe20002800000 */
[----:B------:R-:W-:Y:S01]  /*2010*/  IMAD.IADD R5, R3, 0x1, R9 ;  /* 0x0000000103057824 */ /* 0x000fe200078e0209 */
[----:B------:R-:W4:Y:S01]  /*2020*/  @!P3 LDC.64 R20, c[0x0][0x390] ;  /* 0x0000e400ff14bb82 */ /* 0x000f220000000a00 */
[----:B------:R-:W-:Y:S01]  /*2030*/  @!P3 IMAD.MOV.U32 R4, RZ, RZ, R2 ;  /* 0x000000ffff04b224 */ /* 0x000fe200078e0002 */
[----:B------:R-:W-:Y:S01]  /*2040*/  @!PT LDS RZ, [RZ] ;  /* 0x00000000fffff984 */ /* 0x000fe20000000800 */
[----:B------:R-:W-:Y:S01]  /*2050*/  @!PT LDS RZ, [RZ] ;  /* 0x00000000fffff984 */ /* 0x000fe20000000800 */
[----:B------:R-:W-:Y:S01]  /*2060*/  @!PT LDS RZ, [RZ] ;  /* 0x00000000fffff984 */ /* 0x000fe20000000800 */
[----:B------:R-:W-:Y:S01]  /*2070*/  @!P4 LDGSTS.E.BYPASS.LTC128B.128 [R209+0x6000], desc[UR26][R202.64] ;  /* 0x06000000cad1cfae */ /* 0x000fe2000b981a1a */
[----:B------:R-:W-:Y:S01]  /*2080*/  IMAD.IADD R3, R7, 0x1, R8 ;  /* 0x0000000107037824 */ /* 0x000fe200078e0208 */
[----:B------:R-:W3:Y:S01]  /*2090*/  LDCU UR8, c[0x0][0x590] ;  /* 0x0000b200ff0877ac */ /* 0x000ee20008000800 */
[----:B------:R-:W-:Y:S01]  /*20a0*/  @!P2 IMAD.MOV.U32 R8, RZ, RZ, R2 ;  /* 0x000000ffff08a224 */ /* 0x000fe200078e0002 */
[----:B------:R-:W-:Y:S01]  /*20b0*/  @!P4 LDGSTS.E.BYPASS.LTC128B.128 [R209+0x7000], desc[UR26][R202.64+0x40] ;  /* 0x07000040cad1cfae */ /* 0x000fe2000b981a1a */
[--C-:B------:R-:W-:Y:S01]  /*20c0*/  @!P2 IMAD.MOV.U32 R9, RZ, RZ, R5.reuse ;  /* 0x000000ffff09a224 */ /* 0x100fe200078e0005 */
[----:B------:R-:W3:Y:S01]  /*20d0*/  @!P2 LDC.64 R22, c[0x0][0x390] ;  /* 0x0000e400ff16ab82 */ /* 0x000ee20000000a00 */
[----:B------:R-:W-:Y:S01]  /*20e0*/  @!P2 IMAD R7, R14, UR20, RZ ;  /* 0x000000140e07ac24 */ /* 0x000fe2000f8e02ff */
[----:B------:R-:W-:Y:S01]  /*20f0*/  @!P4 LDGSTS.E.BYPASS.LTC128B.128 [R209+0x8000], desc[UR26][R202.64+0x80] ;  /* 0x08000080cad1cfae */ /* 0x000fe2000b981a1a */
[----:B------:R-:W-:-:S04]  /*2100*/  @!P3 IMAD.WIDE.U32 R10, R252, UR20, R4 ;  /* 0x00000014fc0abc25 */ /* 0x000fc8000f8e0004 */
[----:B------:R-:W-:Y:S01]  /*2110*/  IMAD.MOV.U32 R217, RZ, RZ, 0x7f800000 ;  /* 0x7f800000ffd97424 */ /* 0x000fe200078e00ff */
[----:B------:R2:W-:Y:S01]  /*2120*/  @P4 STS.128 [R209+0x6000], RZ ;  /* 0x006000ffd1004388 */ /* 0x0005e20000000c00 */
[--C-:B------:R-:W-:Y:S01]  /*2130*/  @!P3 IMAD.MOV.U32 R2, RZ, RZ, R6.reuse ;  /* 0x000000ffff02b224 */ /* 0x100fe200078e0006 */
[----:B------:R-:W3:Y:S01]  /*2140*/  LDC R213, c[0x0][0x44c] ;  /* 0x00011300ffd57b82 */ /* 0x000ee20000000800 */
[----:B------:R-:W-:Y:S01]  /*2150*/  @!P2 IMAD.MOV.U32 R12, RZ, RZ, R6 ;  /* 0x000000ffff0ca224 */ /* 0x000fe200078e0006 */
[----:B------:R2:W-:Y:S01]  /*2160*/  @P4 STS.128 [R209+0x7000], RZ ;  /* 0x007000ffd1004388 */ /* 0x0005e20000000c00 */
[C---:B------:R-:W-:Y:S02]  /*2170*/  @!P2 IMAD R7, R17.reuse, UR21, R7 ;  /* 0x000000151107ac24 */ /* 0x040fe4000f8e0207 */
[----:B------:R-:W-:Y:S01]  /*2180*/  IMAD.MOV.U32 R216, RZ, RZ, 0x7f800000 ;  /* 0x7f800000ffd87424 */ /* 0x000fe200078e00ff */
[----:B------:R2:W-:Y:S01]  /*2190*/  @P4 STS.128 [R209+0x8000], RZ ;  /* 0x008000ffd1004388 */ /* 0x0005e20000000c00 */
[----:B------:R-:W-:Y:S01]  /*21a0*/  @!P2 IMAD.WIDE.U32 R4, R17, UR20, R8 ;  /* 0x000000141104ac25 */ /* 0x000fe2000f8e0008 */
[----:B-1----:R-:W-:-:S03]  /*21b0*/  @!P3 LEA R8, P1, R10, R24, 0x1 ;  /* 0x000000180a08b211 */ /* 0x002fc600078208ff */
[----:B------:R-:W-:Y:S02]  /*21c0*/  IMAD.MOV.U32 R215, RZ, RZ, 0x7f800000 ;  /* 0x7f800000ffd77424 */ /* 0x000fe400078e00ff */
[----:B------:R-:W-:Y:S01]  /*21d0*/  IMAD.MOV.U32 R214, RZ, RZ, 0x7f800000 ;  /* 0x7f800000ffd67424 */ /* 0x000fe200078e00ff */
[----:B------:R-:W-:Y:S01]  /*21e0*/  LOP3.LUT R212, R29, 0x1, RZ, 0xc0, !PT ;  /* 0x000000011dd47812 */ /* 0x000fe200078ec0ff */
[----:B------:R-:W-:Y:S02]  /*21f0*/  @!P2 IMAD R6, R14, UR18, RZ ;  /* 0x000000120e06ac24 */ /* 0x000fe4000f8e02ff */
[----:B------:R-:W-:Y:S02]  /*2200*/  IMAD.MOV.U32 R164, RZ, RZ, 0x20 ;  /* 0x00000020ffa47424 */ /* 0x000fe400078e00ff */
[----:B------:R-:W-:Y:S01]  /*2210*/  IMAD.MOV.U32 R238, RZ, RZ, 0x10 ;  /* 0x00000010ffee7424 */ /* 0x000fe200078e00ff */
[----:B------:R-:W-:Y:S01]  /*2220*/  IADD3 R236, PT, PT, R19, 0x80, -R207 ;  /* 0x0000008013ec7810 */ /* 0x000fe20007ffe8cf */
[----:B------:R-:W-:Y:S01]  /*2230*/  @!P3 IMAD R9, R252, UR21, R11 ;  /* 0x00000015fc09bc24 */ /* 0x000fe2000f8e020b */
[----:B------:R-:W-:Y:S01]  /*2240*/  CS2R R126, SRZ ;  /* 0x00000000007e7805 */ /* 0x000fe2000001ff00 */
[----:B------:R-:W-:Y:S01]  /*2250*/  IMAD.IADD R208, R209, 0x1, R177 ;  /* 0x00000001d1d07824 */ /* 0x000fe200078e02b1 */
[----:B------:R-:W-:Y:S01]  /*2260*/  CS2R R124, SRZ ;  /* 0x00000000007c7805 */ /* 0x000fe2000001ff00 */
[----:B------:R-:W-:Y:S01]  /*2270*/  @!P2 IMAD R11, R17, UR19, R6 ;  /* 0x00000013110bac24 */ /* 0x000fe2000f8e0206 */
[----:B--2---:R-:W-:Y:S01]  /*2280*/  @!P2 LEA R6, P0, R4, R26, 0x1 ;  /* 0x0000001a0406a211 */ /* 0x004fe200078008ff */
[----:B------:R-:W-:Y:S01]  /*2290*/  @!P2 IMAD.IADD R7, R5, 0x1, R7 ;  /* 0x000000010507a824 */ /* 0x000fe200078e0207 */
[----:B------:R-:W-:Y:S01]  /*22a0*/  @!P3 LEA.HI.X R9, R10, R25, R9, 0x1, P1 ;  /* 0x000000190a09b211 */ /* 0x000fe200008f0c09 */
[----:B------:R-:W-:Y:S01]  /*22b0*/  @!P3 IMAD.WIDE.U32 R14, R252, UR18, R2 ;  /* 0x00000012fc0ebc25 */ /* 0x000fe2000f8e0002 */
[----:B------:R-:W-:Y:S01]  /*22c0*/  @!PT LDS RZ, [RZ] ;  /* 0x00000000fffff984 */ /* 0x000fe20000000800 */
[----:B------:R-:W-:Y:S01]  /*22d0*/  @!PT LDS RZ, [RZ] ;  /* 0x00000000fffff984 */ /* 0x000fe20000000800 */
[----:B------:R-:W-:Y:S01]  /*22e0*/  @!PT LDS RZ, [RZ] ;  /* 0x00000000fffff984 */ /* 0x000fe20000000800 */
[----:B------:R-:W-:Y:S01]  /*22f0*/  @!P4 LDGSTS.E.BYPASS.LTC128B.128 [R208], desc[UR26][R204.64] ;  /* 0x00000000ccd0cfae */ /* 0x000fe2000b981a1a */
[----:B------:R-:W-:-:S02]  /*2300*/  CS2R R130, SRZ ;  /* 0x0000000000827805 */ /* 0x000fc4000001ff00 */
[----:B------:R-:W-:Y:S01]  /*2310*/  @!P2 LEA.HI.X R7, R4, R27, R7, 0x1, P0 ;  /* 0x0000001b0407a211 */ /* 0x000fe200000f0c07 */
[----:B------:R-:W-:Y:S01]  /*2320*/  @!P2 IMAD.MOV.U32 R13, RZ, RZ, R3 ;  /* 0x000000ffff0da224 */ /* 0x000fe200078e0003 */
[----:B------:R-:W-:Y:S01]  /*2330*/  @!P4 LDGSTS.E.BYPASS.LTC128B.128 [R208+0x1000], desc[UR26][R204.64+0x40] ;  /* 0x01000040ccd0cfae */ /* 0x000fe2000b981a1a */
[----:B------:R-:W-:Y:S01]  /*2340*/  @!P3 IMAD R3, R252, UR19, R15 ;  /* 0x00000013fc03bc24 */ /* 0x000fe2000f8e020f */
[C---:B----4-:R-:W-:Y:S01]  /*2350*/  @!P3 LEA R4, P1, R14.reuse, R20, 0x1 ;  /* 0x000000140e04b211 */ /* 0x050fe200078208ff */
[----:B------:R-:W-:Y:S01]  /*2360*/  @!P2 IMAD.WIDE.U32 R12, R17, UR18, R12 ;  /* 0x00000012110cac25 */ /* 0x000fe2000f8e000c */
[----:B------:R-:W-:Y:S01]  /*2370*/  @!P4 LDGSTS.E.BYPASS.LTC128B.128 [R208+0x2000], desc[UR26][R204.64+0x80] ;  /* 0x02000080ccd0cfae */ /* 0x000fe2000b981a1a */
[----:B------:R-:W-:Y:S02]  /*2380*/  CS2R R128, SRZ ;  /* 0x0000000000807805 */ /* 0x000fe4000001ff00 */
[----:B------:R-:W-:Y:S01]  /*2390*/  @!P3 LEA.HI.X R5, R14, R21, R3, 0x1, P1 ;  /* 0x000000150e05b211 */ /* 0x000fe200008f0c03 */
[----:B------:R-:W-:Y:S01]  /*23a0*/  @!P2 IMAD.IADD R10, R13, 0x1, R11 ;  /* 0x000000010d0aa824 */ /* 0x000fe200078e020b */
[----:B------:R1:W-:Y:S01]  /*23b0*/  @P4 STS.128 [R208], RZ ;  /* 0x000000ffd0004388 */ /* 0x0003e20000000c00 */
[----:B---3--:R-:W-:Y:S01]  /*23c0*/  @!P2 LEA R2, P0, R12, R22, 0x1 ;  /* 0x000000160c02a211 */ /* 0x008fe200078008ff */
[----:B------:R-:W-:Y:S01]  /*23d0*/  VIADD R235, R18, 0x80 ;  /* 0x0000008012eb7836 */ /* 0x000fe20000000000 */
[----:B------:R-:W-:Y:S01]  /*23e0*/  CS2R R122, SRZ ;  /* 0x00000000007a7805 */ /* 0x000fe2000001ff00 */
[----:B------:R1:W-:Y:S01]  /*23f0*/  @P4 STS.128 [R208+0x1000], RZ ;  /* 0x001000ffd0004388 */ /* 0x0003e20000000c00 */
[----:B------:R-:W-:Y:S01]  /*2400*/  @!P2 LEA.HI.X R3, R12, R23, R10, 0x1, P0 ;  /* 0x000000170c03a211 */ /* 0x000fe200000f0c0a */
[----:B------:R-:W-:Y:S01]  /*2410*/  IMAD.SHL.U32 R227, R227, 0x8, RZ ;  /* 0x00000008e3e37824 */ /* 0x000fe200078e00ff */
[----:B------:R-:W-:Y:S01]  /*2420*/  CS2R R120, SRZ ;  /* 0x0000000000787805 */ /* 0x000fe2000001ff00 */
[----:B------:R1:W-:Y:S01]  /*2430*/  @P4 STS.128 [R208+0x2000], RZ ;  /* 0x002000ffd0004388 */ /* 0x0003e20000000c00 */
[C---:B------:R-:W-:Y:S01]  /*2440*/  VIADD R233, R182.reuse, 0x15040 ;  /* 0x00015040b6e97836 */ /* 0x040fe20000000000 */
[----:B------:R-:W-:Y:S01]  /*2450*/  CS2R R118, SRZ ;  /* 0x0000000000767805 */ /* 0x000fe2000001ff00 */
[----:B------:R-:W-:Y:S01]  /*2460*/  VIADD R234, R182, 0x15020 ;  /* 0x00015020b6ea7836 */ /* 0x000fe20000000000 */
        /* <DEDUP_REMOVED lines=15> */
[----:B------:R1:W-:Y:S01]  /*2560*/  @P3 STS.128 [R209+0x9000], RZ ;  /* 0x009000ffd1003388 */ /* 0x0003e20000000c00 */
[----:B------:R-:W-:Y:S02]  /*2570*/  CS2R R94, SRZ ;  /* 0x00000000005e7805 */ /* 0x000fe4000001ff00 */
[----:B------:R-:W-:Y:S02]  /*2580*/  CS2R R92, SRZ ;  /* 0x00000000005c7805 */ /* 0x000fe4000001ff00 */
[----:B------:R-:W-:Y:S01]  /*2590*/  CS2R R98, SRZ ;  /* 0x0000000000627805 */ /* 0x000fe2000001ff00 */
[----:B------:R1:W-:Y:S01]  /*25a0*/  @P3 STS.128 [R209+0xb000], RZ ;  /* 0x00b000ffd1003388 */ /* 0x0003e20000000c00 */
        /* <DEDUP_REMOVED lines=40> */
[----:B------:R-:W-:Y:S01]  /*2830*/  CS2R R36, SRZ ;  /* 0x0000000000247805 */ /* 0x000fe2000001ff00 */
[----:B------:R-:W3:Y:S01]  /*2840*/  LDCU UR10, c[0x0][0x3e0] ;  /* 0x00007c00ff0a77ac */ /* 0x000ee20008000800 */
[----:B------:R-:W-:Y:S01]  /*2850*/  @!P3 LDGSTS.E.BYPASS.LTC128B.128 [R209+0x13000], desc[UR26][R4.64+0x80] ;  /* 0x1300008004d1bfae */ /* 0x000fe2000b981a1a */
[----:B------:R-:W4:Y:S03]  /*2860*/  LDCU.U8 UR11, c[0x0][0x4f8] ;  /* 0x00009f00ff0b77ac */ /* 0x000f260008000000 */
[----:B------:R1:W-:Y:S04]  /*2870*/  @P3 STS.128 [R209+0xf000], RZ ;  /* 0x00f000ffd1003388 */ /* 0x0003e80000000c00 */
[----:B------:R1:W-:Y:S04]  /*2880*/  @P3 STS.128 [R209+0x11000], RZ ;  /* 0x011000ffd1003388 */ /* 0x0003e80000000c00 */
[----:B------:R1:W-:Y:S04]  /*2890*/  @P3 STS.128 [R209+0x13000], RZ ;  /* 0x013000ffd1003388 */ /* 0x0003e80000000c00 */
[----:B------:R1:W-:Y:S04]  /*28a0*/  @P2 STS.128 [R209+0x10000], RZ ;  /* 0x010000ffd1002388 */ /* 0x0003e80000000c00 */
[----:B------:R1:W-:Y:S04]  /*28b0*/  @P2 STS.128 [R209+0x12000], RZ ;  /* 0x012000ffd1002388 */ /* 0x0003e80000000c00 */
[----:B------:R1:W-:Y:S04]  /*28c0*/  @P2 STS.128 [R209+0x14000], RZ ;  /* 0x014000ffd1002388 */ /* 0x0003e80000000c00 */
[----:B------:R-:W-:Y:S01]  /*28d0*/  @!PT LDS RZ, [RZ] ;  /* 0x00000000fffff984 */ /* 0x000fe20000000800 */
[----:B------:R-:W-:Y:S01]  /*28e0*/  @!PT LDS RZ, [RZ] ;  /* 0x00000000fffff984 */ /* 0x000fe20000000800 */
[----:B------:R-:W-:Y:S01]  /*28f0*/  @!PT LDS RZ, [RZ] ;  /* 0x00000000fffff984 */ /* 0x000fe20000000800 */
[----:B------:R-:W-:Y:S04]  /*2900*/  @!P2 LDGSTS.E.BYPASS.LTC128B.128 [R209+0x10000], desc[UR26][R2.64] ;  /* 0x1000000002d1afae */ /* 0x000fe8000b981a1a */
[----:B------:R-:W-:Y:S04]  /*2910*/  @!P2 LDGSTS.E.BYPASS.LTC128B.128 [R209+0x12000], desc[UR26][R2.64+0x40] ;  /* 0x1200004002d1afae */ /* 0x000fe8000b981a1a */
[----:B------:R3:W-:Y:S01]  /*2920*/  @!P2 LDGSTS.E.BYPASS.LTC128B.128 [R209+0x14000], desc[UR26][R2.64+0x80] ;  /* 0x1400008002d1afae */ /* 0x0007e2000b981a1a */
[----:B------:R-:W-:-:S03]  /*2930*/  ISETP.GE.AND P3, PT, R223, R16, PT ;  /* 0x00000010df00720c */ /* 0x000fc60003f66270 */
[----:B------:R-:W0:Y:S04]  /*2940*/  LDGDEPBAR ;  /* 0x00000000000079af */ /* 0x000e280000000000 */
[----:B------:R-:W4:Y:S04]  /*2950*/  LDG.E.64 R4, desc[UR26][R224.64+0x8] ;  /* 0x0000081ae0047981 */ /* 0x000f28000c1e1b00 */
[----:B------:R-:W4:Y:S01]  /*2960*/  LDG.E.64 R224, desc[UR26][R224.64] ;  /* 0x0000001ae0e07981 */ /* 0x000f22000c1e1b00 */
[C---:B--2---:R-:W-:Y:S01]  /*2970*/  VIADD R6, R223.reuse, 0x8 ;  /* 0x00000008df067836 */ /* 0x044fe20000000000 */
[C---:B---3--:R-:W-:Y:S01]  /*2980*/  LOP3.LUT R3, R223.reuse, 0x20, RZ, 0xfc, !PT ;  /* 0x00000020df037812 */ /* 0x048fe200078efcff */
[----:B------:R-:W-:-:S03]  /*2990*/  VIADD R2, R223, 0x28 ;  /* 0x00000028df027836 */ /* 0x000fc60000000000 */
[-C--:B------:R-:W-:Y:S02]  /*29a0*/  ISETP.GE.AND P2, PT, R6, R16.reuse, PT ;  /* 0x000000100600720c */ /* 0x080fe40003f46270 */
[-C--:B------:R-:W-:Y:S02]  /*29b0*/  ISETP.GE.AND P1, PT, R3, R16.reuse, PT ;  /* 0x000000100300720c */ /* 0x080fe40003f26270 */
[----:B------:R-:W-:Y:S01]  /*29c0*/  ISETP.GE.AND P0, PT, R2, R16, PT ;  /* 0x000000100200720c */ /* 0x000fe20003f06270 */
[----:B------:R-:W-:-:S05]  /*29d0*/  IMAD.WIDE.U32 R2, R223, 0x4, R210 ;  /* 0x00000004df027825 */ /* 0x000fca00078e00d2 */
[----:B------:R-:W5:Y:S04]  /*29e0*/  @!P3 LDG.E R217, desc[UR26][R2.64] ;  /* 0x0000001a02d9b981 */ /* 0x000f68000c1e1900 */
[----:B------:R-:W5:Y:S04]  /*29f0*/  @!P2 LDG.E R216, desc[UR26][R2.64+0x20] ;  /* 0x0000201a02d8a981 */ /* 0x000f68000c1e1900 */
[----:B------:R-:W5:Y:S04]  /*2a00*/  @!P1 LDG.E R215, desc[UR26][R2.64+0x80] ;  /* 0x0000801a02d79981 */ /* 0x000f68000c1e1900 */
[----:B------:R2:W5:Y:S01]  /*2a10*/  @!P0 LDG.E R214, desc[UR26][R2.64+0xa0] ;  /* 0x0000a01a02d68981 */ /* 0x000562000c1e1900 */
[----:B------:R-:W-:Y:S01]  /*2a20*/  LOP3.LUT P0, RZ, R35, 0x4, RZ, 0xc0, !PT ;  /* 0x0000000423ff7812 */ /* 0x000fe2000780c0ff */
[----:B------:R-:W-:Y:S01]  /*2a30*/  IMAD R212, R206, 0x4, R212 ;  /* 0x00000004ced47824 */ /* 0x000fe200078e02d4 */
[----:B------:R-:W-:Y:S01]  /*2a40*/  LOP3.LUT P3, RZ, R251, 0x4, RZ, 0xc0, !PT ;  /* 0x00000004fbff7812 */ /* 0x000fe2000786c0ff */
[--C-:B------:R-:W-:Y:S01]  /*2a50*/  IMAD.IADD R180, R181, 0x1, R177.reuse ;  /* 0x00000001b5b47824 */ /* 0x100fe200078e02b1 */
[----:B------:R-:W-:Y:S01]  /*2a60*/  SEL R164, R164, 0xffffffe0, !P0 ;  /* 0xffffffe0a4a47807 */ /* 0x000fe20004000000 */
[----:B------:R-:W-:Y:S01]  /*2a70*/  VIADD R212, R212, 0xfffffffc ;  /* 0xfffffffcd4d47836 */ /* 0x000fe20000000000 */
[----:B------:R-:W-:Y:S01]  /*2a80*/  SEL R238, R238, 0xfffffff0, !P3 ;  /* 0xfffffff0eeee7807 */ /* 0x000fe20005800000 */
[----:B------:R-:W-:Y:S01]  /*2a90*/  IMAD.IADD R177, R0, 0x1, R177 ;  /* 0x0000000100b17824 */ /* 0x000fe200078e02b1 */
[----:B------:R-:W-:Y:S01]  /*2aa0*/  USHF.L.U32 UR9, UR9, 0x6, URZ ;  /* 0x0000000609097899 */ /* 0x000fe200080006ff */
[----:B------:R-:W-:Y:S01]  /*2ab0*/  IMAD.IADD R178, R179, 0x1, R164 ;  /* 0x00000001b3b27824 */ /* 0x000fe200078e02a4 */
[----:B------:R-:W-:Y:S01]  /*2ac0*/  USHF.L.U32 UR8, UR8, 0x6, URZ ;  /* 0x0000000608087899 */ /* 0x000fe200080006ff */
[----:B------:R-:W-:-:S02]  /*2ad0*/  IMAD.IADD R198, R201, 0x1, R238 ;  /* 0x00000001c9c67824 */ /* 0x000fc400078e02ee */
[----:B--2---:R-:W-:Y:S01]  /*2ae0*/  IMAD R2, R33, R32, R34 ;  /* 0x0000002021027224 */ /* 0x004fe200078e0222 */
[----:B------:R-:W-:-:S03]  /*2af0*/  IADD3 R3, PT, PT, R222, R223, R207 ;  /* 0x000000dfde037210 */ /* 0x000fc60007ffe0cf */
[----:B------:R-:W-:Y:S01]  /*2b00*/  IMAD.SHL.U32 R2, R2, 0x20, RZ ;  /* 0x0000002002027824 */ /* 0x000fe200078e00ff */
[----:B------:R-:W-:-:S04]  /*2b10*/  IADD3 R199, PT, PT, R3, -0x1f, -R199 ;  /* 0xffffffe103c77810 */ /* 0x000fc80007ffe8c7 */
[----:B----4-:R-:W-:Y:S02]  /*2b20*/  IADD3 R218, P2, P1, R2, R4, R218 ;  /* 0x0000000402da7210 */ /* 0x010fe4000795e0da */
[----:B------:R-:W-:-:S03]  /*2b30*/  SHF.R.S32.HI R2, RZ, 0x1f, R2 ;  /* 0x0000001fff027819 */ /* 0x000fc60000011402 */
[----:B------:R-:W-:Y:S01]  /*2b40*/  IMAD.WIDE.U32 R218, R218, -0x2daee0ad, RZ ;  /* 0xd2511f53dada7825 */ /* 0x000fe200078e00ff */
[----:B------:R-:W-:Y:S02]  /*2b50*/  IADD3.X R228, PT, PT, R2, R5, RZ, P2, P1 ;  /* 0x0000000502e47210 */ /* 0x000fe400017e24ff */
[----:B------:R-:W-:Y:S01]  /*2b60*/  LOP3.LUT P2, RZ, R251, 0x2, RZ, 0xc0, !PT ;  /* 0x00000002fbff7812 */ /* 0x000fe2000784c0ff */
[C---:B------:R-:W-:Y:S02]  /*2b70*/  VIADD R250, R224.reuse, 0x9e3779b9 ;  /* 0x9e3779b9e0fa7836 */ /* 0x040fe40000000000 */
[C---:B------:R-:W-:Y:S02]  /*2b80*/  VIADD R249, R225.reuse, 0xbb67ae85 ;  /* 0xbb67ae85e1f97836 */ /* 0x040fe40000000000 */
[----:B------:R-:W-:Y:S02]  /*2b90*/  VIADD R248, R224, 0x3c6ef372 ;  /* 0x3c6ef372e0f87836 */ /* 0x000fe40000000000 */
[----:B------:R-:W-:-:S02]  /*2ba0*/  VIADD R247, R225, 0x76cf5d0a ;  /* 0x76cf5d0ae1f77836 */ /* 0x000fc40000000000 */
[C---:B------:R-:W-:Y:S02]  /*2bb0*/  VIADD R246, R224.reuse, 0xdaa66d2b ;  /* 0xdaa66d2be0f67836 */ /* 0x040fe40000000000 */
[C---:B------:R-:W-:Y:S02]  /*2bc0*/  VIADD R245, R225.reuse, 0x32370b8f ;  /* 0x32370b8fe1f57836 */ /* 0x040fe40000000000 */
[C---:B------:R-:W-:Y:S02]  /*2bd0*/  VIADD R244, R224.reuse, 0x78dde6e4 ;  /* 0x78dde6e4e0f47836 */ /* 0x040fe40000000000 */
[C---:B------:R-:W-:Y:S02]  /*2be0*/  VIADD R243, R225.reuse, 0xed9eba14 ;  /* 0xed9eba14e1f37836 */ /* 0x040fe40000000000 */
[----:B------:R-:W-:Y:S02]  /*2bf0*/  VIADD R242, R224, 0x1715609d ;  /* 0x1715609de0f27836 */ /* 0x000fe40000000000 */
[----:B------:R-:W-:-:S02]  /*2c00*/  VIADD R241, R225, 0xa9066899 ;  /* 0xa9066899e1f17836 */ /* 0x000fc40000000000 */
[----:B------:R-:W-:Y:S02]  /*2c10*/  VIADD R240, R224, 0xb54cda56 ;  /* 0xb54cda56e0f07836 */ /* 0x000fe40000000000 */
[----:B-1----:R-:W-:-:S07]  /*2c20*/  VIADD R239, R225, 0x646e171e ;  /* 0x646e171ee1ef7836 */ /* 0x002fce0000000000 */
.L_x_690:
[----:B------:R-:W0:Y:S01]  /*2c30*/  LDGDEPBAR ;  /* 0x00000000000079af */ /* 0x000e220000000000 */
[----:B------:R-:W-:Y:S01]  /*2c40*/  IMAD.IADD R2, R180, 0x1, R164 ;  /* 0x00000001b4027824 */ /* 0x000fe200078e02a4 */
[----:B------:R-:W-:Y:S01]  /*2c50*/  SHF.R.U32.HI R3, RZ, 0x6, R251 ;  /* 0x00000006ff037819 */ /* 0x000fe200000116fb */
[----:B------:R-:W-:Y:S01]  /*2c60*/  VIADD R222, R222, 0xffffffc0 ;  /* 0xffffffc0dede7836 */ /* 0x000fe20000000000 */
[----:B-----5:R-:W-:Y:S01]  /*2c70*/  FSETP.NEU.FTZ.AND P5, PT, R216, -INF , PT ;  /* 0xff800000d800780b */ /* 0x020fe20003fbd000 */
[----:B------:R-:W-:Y:S01]  /*2c80*/  VIADD R206, R206, 0xffffffff ;  /* 0xffffffffcece7836 */ /* 0x000fe20000000000 */
[----:B------:R-:W-:Y:S01]  /*2c90*/  FSETP.NEU.FTZ.AND P6, PT, R217, -INF , PT ;  /* 0xff800000d900780b */ /* 0x000fe20003fdd000 */
[----:B------:R-:W-:Y:S01]  /*2ca0*/  IMAD R3, R229, 0x4, R3 ;  /* 0x00000004e5037824 */ /* 0x000fe200078e0203 */
[----:B------:R-:W-:Y:S02]  /*2cb0*/  ISETP.GE.AND P0, PT, R222, R236, PT ;  /* 0x000000ecde00720c */ /* 0x000fe40003f06270 */
[----:B------:R-:W-:Y:S02]  /*2cc0*/  FSETP.NEU.FTZ.AND P4, PT, R215, -INF , PT ;  /* 0xff800000d700780b */ /* 0x000fe40003f9d000 */
[----:B------:R-:W-:Y:S02]  /*2cd0*/  LOP3.LUT R3, R225, R3, R219, 0x96, !PT ;  /* 0x00000003e1037212 */ /* 0x000fe400078e96db */
[-C--:B------:R-:W-:Y:S02]  /*2ce0*/  ISETP.LT.AND P0, PT, R235, R207.reuse, P0 ;  /* 0x000000cfeb00720c */ /* 0x080fe40000701270 */
        /* <DEDUP_REMOVED lines=42> */
[----:B------:R-:W3:Y:S07]  /*2f90*/  LDSM.16.M88.4 R156, [R180+0x2000] ;  /* 0x00200000b49c783b */ /* 0x000eee0000000200 */
[-C--:B------:R-:W-:Y:S08]  /*2fa0*/  HMMA.16816.F32 R20, R152, R132.reuse, R20 ;  /* 0x000000849814723c */ /* 0x080ff00000001814 */
[C---:B------:R-:W-:Y:S08]  /*2fb0*/  HMMA.16816.F32 R24, R160.reuse, R132, R24 ;  /* 0x00000084a018723c */ /* 0x040ff00000001818 */
[-C--:B------:R-:W-:Y:S08]  /*2fc0*/  HMMA.16816.F32 R28, R160, R134.reuse, R28 ;  /* 0x00000086a01c723c */ /* 0x080ff0000000181c */
[----:B------:R-:W-:Y:S01]  /*2fd0*/  HMMA.16816.F32 R32, R152, R134, R32 ;  /* 0x000000869820723c */ /* 0x000fe20000001820 */
[----:B------:R-:W-:Y:S03]  /*2fe0*/  LDSM.16.M88.4 R132, [R2+0x2000] ;  /* 0x002000000284783b */ /* 0x000fe60000000200 */
[C-C-:B------:R-:W-:Y:S02]  /*2ff0*/  @!P0 VIADDMNMX R153, R199.reuse, 0xffffffe0, R207.reuse, PT ;  /* 0xffffffe0c7998846 */ /* 0x140fe400038001cf */
[--C-:B------:R-:W-:Y:S02]  /*3000*/  @!P0 VIADDMNMX R152, R199, 0xffffffe8, R207.reuse, PT ;  /* 0xffffffe8c7988846 */ /* 0x100fe400038001cf */
[-C--:B-1----:R-:W-:Y:S08]  /*3010*/  HMMA.16816.F32 R4, R136, R140.reuse, R4 ;  /* 0x0000008c8804723c */ /* 0x082ff00000001804 */
[C---:B------:R-:W-:Y:S08]  /*3020*/  HMMA.16816.F32 R8, R144.reuse, R140, R8 ;  /* 0x0000008c9008723c */ /* 0x040ff00000001808 */
[-C--:B------:R-:W-:Y:S08]  /*3030*/  HMMA.16816.F32 R12, R144, R142.reuse, R12 ;  /* 0x0000008e900c723c */ /* 0x080ff0000000180c */
[C---:B------:R-:W-:Y:S01]  /*3040*/  HMMA.16816.F32 R16, R136.reuse, R142, R16 ;  /* 0x0000008e8810723c */ /* 0x040fe20000001810 */
[----:B------:R1:W-:Y:S07]  /*3050*/  LDSM.16.M88.4 R140, [R2+0x2800] ;  /* 0x00280000028c783b */ /* 0x0003ee0000000200 */
[-C--:B--2---:R-:W-:Y:S08]  /*3060*/  HMMA.16816.F32 R20, R136, R148.reuse, R20 ;  /* 0x000000948814723c */ /* 0x084ff00000001814 */
[C---:B------:R-:W-:Y:S08]  /*3070*/  HMMA.16816.F32 R24, R144.reuse, R148, R24 ;  /* 0x000000949018723c */ /* 0x040ff00000001818 */
[-C--:B------:R-:W-:Y:S03]  /*3080*/  HMMA.16816.F32 R28, R144, R150.reuse, R28 ;  /* 0x00000096901c723c */ /* 0x080fe6000000181c */
[----:B-1----:R-:W-:Y:S04]  /*3090*/  IMAD.WIDE.U32 R2, R3, -0x326172a9, RZ ;  /* 0xcd9e8d5703027825 */ /* 0x002fe800078e00ff */
[C---:B------:R-:W-:Y:S01]  /*30a0*/  VIADD R146, R212.reuse, 0x2 ;  /* 0x00000002d4927836 */ /* 0x040fe20000000000 */
[----:B------:R-:W-:Y:S01]  /*30b0*/  HMMA.16816.F32 R32, R136, R150, R32 ;  /* 0x000000968820723c */ /* 0x000fe20000001820 */
[----:B------:R-:W1:Y:S03]  /*30c0*/  LDSM.16.M88.4 R136, [R178+0x4000] ;  /* 0x00400000b288783b */ /* 0x000e660000000200 */
[C---:B------:R-:W-:Y:S01]  /*30d0*/  @!P0 VIADDMNMX R150, R199.reuse, 0x8, R207, PT ;  /* 0x00000008c7968846 */ /* 0x040fe200038001cf */
[----:B------:R-:W-:Y:S01]  /*30e0*/  IMAD.WIDE.U32 R144, R212, -0x326172a9, RZ ;  /* 0xcd9e8d57d4907825 */ /* 0x000fe200078e00ff */
[----:B------:R-:W-:Y:S02]  /*30f0*/  @!P0 VIMNMX R151, PT, PT, R199, R207, PT ;  /* 0x000000cfc7978248 */ /* 0x000fe40003fe0100 */
[-C--:B---3--:R-:W-:Y:S05]  /*3100*/  HMMA.16816.F32 R4, R156, R164.reuse, R4 ;  /* 0x000000a49c04723c */ /* 0x088fea0000001804 */
[----:B------:R-:W-:Y:S02]  /*3110*/  LOP3.LUT R147, R228, R224, R145, 0x96, !PT ;  /* 0x000000e0e4937212 */ /* 0x000fe400078e9691 */
[----:B------:R-:W-:Y:S01]  /*3120*/  LOP3.LUT R148, R250, R144, R3, 0x96, !PT ;  /* 0x00000090fa947212 */ /* 0x000fe200078e9603 */
[C---:B------:R-:W-:Y:S01]  /*3130*/  HMMA.16816.F32 R8, R168.reuse, R164, R8 ;  /* 0x000000a4a808723c */ /* 0x040fe20000001808 */
[----:B------:R-:W-:Y:S03]  /*3140*/  IMAD.MOV.U32 R164, RZ, RZ, 0x20 ;  /* 0x00000020ffa47424 */ /* 0x000fe600078e00ff */
[----:B------:R-:W-:Y:S03]  /*3150*/  IMAD.WIDE.U32 R144, R146, -0x326172a9, RZ ;  /* 0xcd9e8d5792907825 */ /* 0x000fe600078e00ff */
[----:B------:R-:W-:Y:S01]  /*3160*/  SEL R164, R164, 0xffffffe0, !P3 ;  /* 0xffffffe0a4a47807 */ /* 0x000fe20005800000 */
[-C--:B------:R-:W-:Y:S03]  /*3170*/  HMMA.16816.F32 R12, R168, R166.reuse, R12 ;  /* 0x000000a6a80c723c */ /* 0x080fe6000000180c */
[----:B------:R-:W-:Y:S01]  /*3180*/  IMAD.WIDE.U32 R146, R147, -0x2daee0ad, RZ ;  /* 0xd2511f5393927825 */ /* 0x000fe200078e00ff */
[----:B------:R-:W-:Y:S02]  /*3190*/  LOP3.LUT R145, R228, R224, R145, 0x96, !PT ;  /* 0x000000e0e4917212 */ /* 0x000fe400078e9691 */
[----:B------:R-:W-:Y:S01]  /*31a0*/  LOP3.LUT R160, R250, R144, R3, 0x96, !PT ;  /* 0x00000090faa07212 */ /* 0x000fe200078e9603 */
[----:B------:R-:W-:Y:S01]  /*31b0*/  IMAD.WIDE.U32 R148, R148, -0x2daee0ad, RZ ;  /* 0xd2511f5394947825 */ /* 0x000fe200078e00ff */
[C---:B------:R-:W-:Y:S04]  /*31c0*/  HMMA.16816.F32 R16, R156.reuse, R166, R16 ;  /* 0x000000a69c10723c */ /* 0x040fe80000001810 */
[----:B------:R-:W-:Y:S01]  /*31d0*/  IMAD.WIDE.U32 R144, R145, -0x2daee0ad, RZ ;  /* 0xd2511f5391907825 */ /* 0x000fe200078e00ff */
[----:B------:R-:W-:Y:S02]  /*31e0*/  LOP3.LUT R147, R249, R218, R147, 0x96, !PT ;  /* 0x000000daf9937212 */ /* 0x000fe400078e9693 */
[----:B------:R-:W-:Y:S01]  /*31f0*/  LOP3.LUT R154, R247, R146, R149, 0x96, !PT ;  /* 0x00000092f79a7212 */ /* 0x000fe200078e9695 */
[-C--:B------:R-:W-:Y:S03]  /*3200*/  HMMA.16816.F32 R20, R156, R172.reuse, R20 ;  /* 0x000000ac9c14723c */ /* 0x080fe60000001814 */
[----:B------:R-:W-:Y:S01]  /*3210*/  IMAD.WIDE.U32 R146, R147, -0x326172a9, RZ ;  /* 0xcd9e8d5793927825 */ /* 0x000fe200078e00ff */
[----:B------:R-:W-:Y:S02]  /*3220*/  LOP3.LUT R145, R249, R218, R145, 0x96, !PT ;  /* 0x000000daf9917212 */ /* 0x000fe400078e9691 */
[----:B------:R-:W-:Y:S01]  /*3230*/  @!P0 SHF.R.U32.HI R3, RZ, 0x1, R251 ;  /* 0x00000001ff038819 */ /* 0x000fe200000116fb */
[----:B------:R-:W-:Y:S01]  /*3240*/  IMAD.WIDE.U32 R160, R160, -0x2daee0ad, RZ ;  /* 0xd2511f53a0a07825 */ /* 0x000fe200078e00ff */
[C---:B------:R-:W-:Y:S04]  /*3250*/  HMMA.16816.F32 R24, R168.reuse, R172, R24 ;  /* 0x000000aca818723c */ /* 0x040fe80000001818 */
[----:B------:R-:W-:Y:S04]  /*3260*/  IMAD.WIDE.U32 R154, R154, -0x326172a9, RZ ;  /* 0xcd9e8d579a9a7825 */ /* 0x000fe800078e00ff */
[-C--:B------:R-:W-:Y:S03]  /*3270*/  HMMA.16816.F32 R28, R168, R174.reuse, R28 ;  /* 0x000000aea81c723c */ /* 0x080fe6000000181c */
[----:B------:R-:W-:Y:S01]  /*3280*/  LOP3.LUT R155, R246, R146, R155, 0x96, !PT ;  /* 0x00000092f69b7212 */ /* 0x000fe200078e969b */
[----:B------:R-:W-:Y:S04]  /*3290*/  @!P0 IMAD.SHL.U32 R149, R251, 0x2, RZ ;  /* 0x00000002fb958824 */ /* 0x000fe800078e00ff */
[----:B------:R-:W-:Y:S04]  /*32a0*/  HMMA.16816.F32 R32, R156, R174, R32 ;  /* 0x000000ae9c20723c */ /* 0x000fe80000001820 */
[----:B------:R-:W-:Y:S01]  /*32b0*/  LOP3.LUT R156, R247, R144, R161, 0x96, !PT ;  /* 0x00000090f79c7212 */ /* 0x000fe200078e96a1 */
[----:B------:R-:W-:Y:S01]  /*32c0*/  IMAD.WIDE.U32 R144, R145, -0x326172a9, RZ ;  /* 0xcd9e8d5791907825 */ /* 0x000fe200078e00ff */
[-C--:B------:R-:W-:Y:S02]  /*32d0*/  LOP3.LUT R158, R248, R2.reuse, R147, 0x96, !PT ;  /* 0x00000002f89e7212 */ /* 0x080fe400078e9693 */
[-C--:B-1----:R-:W-:Y:S05]  /*32e0*/  HMMA.16816.F32 R4, R132, R136.reuse, R4 ;  /* 0x000000888404723c */ /* 0x082fea0000001804 */
[----:B------:R-:W-:Y:S01]  /*32f0*/  IMAD.WIDE.U32 R156, R156, -0x326172a9, RZ ;  /* 0xcd9e8d579c9c7825 */ /* 0x000fe200078e00ff */
[----:B------:R-:W-:Y:S02]  /*3300*/  LOP3.LUT R161, R248, R2, R145, 0x96, !PT ;  /* 0x00000002f8a17212 */ /* 0x000fe400078e9691 */
[C---:B------:R-:W-:Y:S04]  /*3310*/  HMMA.16816.F32 R8, R140.reuse, R136, R8 ;  /* 0x000000888c08723c */ /* 0x040fe80000001808 */
[----:B------:R-:W-:Y:S01]  /*3320*/  LOP3.LUT R157, R246, R144, R157, 0x96, !PT ;  /* 0x00000090f69d7212 */ /* 0x000fe200078e969d */
[----:B------:R-:W-:Y:S01]  /*3330*/  IMAD.WIDE.U32 R158, R158, -0x2daee0ad, RZ ;  /* 0xd2511f539e9e7825 */ /* 0x000fe200078e00ff */
[----:B------:R1:W2:Y:S02]  /*3340*/  LDSM.16.M88.4 R144, [R178+0x4400] ;  /* 0x00440000b290783b */ /* 0x0002a40000000200 */
[-C--:B------:R-:W-:Y:S03]  /*3350*/  HMMA.16816.F32 R12, R140, R138.reuse, R12 ;  /* 0x0000008a8c0c723c */ /* 0x080fe6000000180c */
[----:B------:R-:W-:Y:S01]  /*3360*/  @!P0 LOP3.LUT R149, R149, 0x6, RZ, 0xc0, !PT ;  /* 0x0000000695958812 */ /* 0x000fe200078ec0ff */
[----:B------:R-:W-:Y:S01]  /*3370*/  FMUL.FTZ R137, R216, 1.4426950216293334961 ;  /* 0x3fb8aa3bd8897820 */ /* 0x000fe20000410000 */
[----:B------:R-:W-:Y:S01]  /*3380*/  LOP3.LUT R159, R245, R148, R159, 0x96, !PT ;  /* 0x00000094f59f7212 */ /* 0x000fe200078e969f */
[----:B------:R-:W-:Y:S01]  /*3390*/  FMUL.FTZ R148, R217, 1.4426950216293334961 ;  /* 0x3fb8aa3bd9947820 */ /* 0x000fe20000410000 */
[----:B------:R-:W-:Y:S01]  /*33a0*/  @!P0 LOP3.LUT R149, R149, 0x1e0, R3, 0xf8, !PT ;  /* 0x000001e095958812 */ /* 0x000fe200078ef803 */
[C---:B------:R-:W-:Y:S04]  /*33b0*/  HMMA.16816.F32 R16, R132.reuse, R138, R16 ;  /* 0x0000008a8410723c */ /* 0x040fe80000001810 */
[----:B------:R-:W-:Y:S01]  /*33c0*/  @!P0 IMAD R2, R229, 0x80, R149 ;  /* 0x00000080e5028824 */ /* 0x000fe200078e0295 */
[----:B------:R-:W-:Y:S01]  /*33d0*/  FSEL R137, R137, RZ, P5 ;  /* 0x000000ff89897208 */ /* 0x000fe20002800000 */
[----:B------:R-:W-:Y:S01]  /*33e0*/  FMUL.FTZ R136, R215, 1.4426950216293334961 ;  /* 0x3fb8aa3bd7887820 */ /* 0x000fe20000410000 */
[----:B------:R-:W-:Y:S01]  /*33f0*/  FSEL R148, R148, RZ, P6 ;  /* 0x000000ff94947208 */ /* 0x000fe20003000000 */
[----:B------:R-:W-:Y:S02]  /*3400*/  @!P0 VIADD R149, R2, 0x1 ;  /* 0x0000000102958836 */ /* 0x000fe40000000000 */
[----:B------:R-:W-:Y:S01]  /*3410*/  FMUL.FTZ R3, R214, 1.4426950216293334961 ;  /* 0x3fb8aa3bd6037820 */ /* 0x000fe20000410000 */
[CC--:B------:R-:W-:Y:S01]  /*3420*/  @!P0 ISETP.GE.AND P6, PT, R2.reuse, R152.reuse, PT ;  /* 0x000000980200820c */ /* 0x0c0fe20003fc6270 */
[----:B------:R-:W-:Y:S01]  /*3430*/  @!P0 VIADD R138, R2, 0x8 ;  /* 0x00000008028a8836 */ /* 0x000fe20000000000 */
[----:B------:R-:W-:Y:S01]  /*3440*/  FSEL R136, R136, RZ, P4 ;  /* 0x000000ff88887208 */ /* 0x000fe20002000000 */
[----:B-1----:R-:W-:Y:S01]  /*3450*/  IMAD.IADD R178, R179, 0x1, R164 ;  /* 0x00000001b3b27824 */ /* 0x002fe200078e02a4 */
[-C--:B------:R-:W-:Y:S01]  /*3460*/  @!P0 ISETP.GE.AND P5, PT, R149, R153.reuse, PT ;  /* 0x000000999500820c */ /* 0x080fe20003fa6270 */
[C---:B------:R-:W-:Y:S01]  /*3470*/  @!P0 VIADD R139, R2.reuse, 0x9 ;  /* 0x00000009028b8836 */ /* 0x040fe20000000000 */
[----:B------:R-:W-:Y:S02]  /*3480*/  @!P0 ISETP.GE.AND P4, PT, R2, R153, PT ;  /* 0x000000990200820c */ /* 0x000fe40003f86270 */
[----:B------:R-:W-:Y:S02]  /*3490*/  @!P0 FSEL R5, R5, -INF , !P5 ;  /* 0xff80000005058808 */ /* 0x000fe40006800000 */
[----:B------:R-:W-:Y:S02]  /*34a0*/  @!P0 FSEL R4, R4, -INF , !P4 ;  /* 0xff80000004048808 */ /* 0x000fe40006000000 */
[----:B------:R-:W-:Y:S01]  /*34b0*/  FSEL R3, R3, RZ, P1 ;  /* 0x000000ff03037208 */ /* 0x000fe20000800000 */
[--C-:B------:R-:W-:Y:S01]  /*34c0*/  FFMA.FTZ R5, R5, UR12, -R148.reuse ;  /* 0x0000000c05057c23 */ /* 0x100fe20008010894 */
[C---:B------:R-:W-:Y:S01]  /*34d0*/  @!P0 ISETP.GE.AND P1, PT, R149.reuse, R152, PT ;  /* 0x000000989500820c */ /* 0x040fe20003f26270 */
[----:B------:R-:W-:Y:S01]  /*34e0*/  FFMA.FTZ R4, R4, UR12, -R148 ;  /* 0x0000000c04047c23 */ /* 0x000fe20008010894 */
[-C--:B------:R-:W-:Y:S01]  /*34f0*/  @!P0 ISETP.GE.AND P4, PT, R149, R151.reuse, PT ;  /* 0x000000979500820c */ /* 0x080fe20003f86270 */
[----:B------:R1:W-:Y:S01]  /*3500*/  MUFU.EX2 R184, R5 ;  /* 0x0000000500b87308 */ /* 0x0003e20000000800 */
[----:B------:R-:W-:Y:S01]  /*3510*/  @!P0 FSEL R7, R7, -INF , !P1 ;  /* 0xff80000007078808 */ /* 0x000fe20004800000 */
[-C--:B--2---:R-:W-:Y:S03]  /*3520*/  HMMA.16816.F32 R20, R132, R144.reuse, R20 ;  /* 0x000000908414723c */ /* 0x084fe60000001814 */
[-C--:B------:R-:W-:Y:S01]  /*3530*/  @!P0 ISETP.GE.AND P1, PT, R2, R150.reuse, PT ;  /* 0x000000960200820c */ /* 0x080fe20003f26270 */
[--C-:B------:R-:W-:Y:S04]  /*3540*/  FFMA.FTZ R7, R7, UR12, -R137.reuse ;  /* 0x0000000c07077c23 */ /* 0x100fe80008010889 */
[----:B------:R2:W3:Y:S01]  /*3550*/  MUFU.EX2 R185, R4 ;  /* 0x0000000400b97308 */ /* 0x0004e20000000800 */
[----:B------:R-:W-:Y:S01]  /*3560*/  @!P0 FSEL R6, R6, -INF , !P6 ;  /* 0xff80000006068808 */ /* 0x000fe20007000000 */
[C---:B------:R-:W-:Y:S04]  /*3570*/  HMMA.16816.F32 R24, R140.reuse, R144, R24 ;  /* 0x000000908c18723c */ /* 0x040fe80000001818 */
[----:B------:R-:W-:Y:S01]  /*3580*/  @!P0 FSEL R10, R10, -INF , !P1 ;  /* 0xff8000000a0a8808 */ /* 0x000fe20004800000 */
[----:B------:R-:W-:Y:S01]  /*3590*/  FFMA.FTZ R6, R6, UR12, -R137 ;  /* 0x0000000c06067c23 */ /* 0x000fe20008010889 */
[CC--:B------:R-:W-:Y:S01]  /*35a0*/  @!P0 ISETP.GE.AND P6, PT, R2.reuse, R151.reuse, PT ;  /* 0x000000970200820c */ /* 0x0c0fe20003fc6270 */
[----:B-1----:R-:W-:Y:S01]  /*35b0*/  @!P0 VIADD R5, R2, 0x11 ;  /* 0x0000001102058836 */ /* 0x002fe20000000000 */
[-C--:B------:R-:W-:Y:S01]  /*35c0*/  HMMA.16816.F32 R28, R140, R146.reuse, R28 ;  /* 0x000000928c1c723c */ /* 0x080fe2000000181c */
[----:B------:R-:W-:Y:S02]  /*35d0*/  MUFU.EX2 R190, R6 ;  /* 0x0000000600be7308 */ /* 0x000fe40000000800 */
[----:B------:R-:W-:Y:S01]  /*35e0*/  @!P0 ISETP.GE.AND P1, PT, R138, R150, PT ;  /* 0x000000968a00820c */ /* 0x000fe20003f26270 */
[--C-:B------:R-:W-:Y:S01]  /*35f0*/  FFMA.FTZ R10, R10, UR12, -R3.reuse ;  /* 0x0000000c0a0a7c23 */ /* 0x100fe20008010803 */
[----:B------:R-:W-:Y:S01]  /*3600*/  @!P0 FSEL R8, R8, -INF , !P6 ;  /* 0xff80000008088808 */ /* 0x000fe20007000000 */
[----:B--2---:R-:W-:Y:S01]  /*3610*/  @!P0 VIADD R4, R2, 0x10 ;  /* 0x0000001002048836 */ /* 0x004fe20000000000 */
[----:B------:R-:W-:Y:S01]  /*3620*/  @!P0 FSEL R14, R14, -INF , !P1 ;  /* 0xff8000000e0e8808 */ /* 0x000fe20004800000 */
[----:B------:R-:W-:Y:S03]  /*3630*/  HMMA.16816.F32 R32, R132, R146, R32 ;  /* 0x000000928420723c */ /* 0x000fe60000001820 */
[----:B------:R1:W-:Y:S01]  /*3640*/  MUFU.EX2 R195, R10 ;  /* 0x0000000a00c37308 */ /* 0x0003e20000000800 */
[----:B------:R-:W-:Y:S01]  /*3650*/  @!P0 ISETP.GE.AND P6, PT, R138, R151, PT ;  /* 0x000000978a00820c */ /* 0x000fe20003fc6270 */
[--C-:B------:R-:W-:Y:S01]  /*3660*/  FFMA.FTZ R8, R8, UR12, -R136.reuse ;  /* 0x0000000c08087c23 */ /* 0x100fe20008010888 */
[-C--:B------:R-:W-:Y:S01]  /*3670*/  @!P0 ISETP.GE.AND P1, PT, R139, R153.reuse, PT ;  /* 0x000000998b00820c */ /* 0x080fe20003f26270 */
[----:B------:R-:W-:Y:S01]  /*3680*/  FFMA.FTZ R14, R14, UR12, -R3 ;  /* 0x0000000c0e0e7c23 */ /* 0x000fe20008010803 */
[----:B------:R-:W-:Y:S05]  /*3690*/  @!P0 FSEL R12, R12, -INF , !P6 ;  /* 0xff8000000c0c8808 */ /* 0x000fea0007000000 */
[----:B------:R-:W-:Y:S01]  /*36a0*/  MUFU.EX2 R193, R8 ;  /* 0x0000000800c17308 */ /* 0x000fe20000000800 */
[----:B------:R-:W-:Y:S02]  /*36b0*/  @!P0 FSEL R17, R17, -INF , !P1 ;  /* 0xff80000011118808 */ /* 0x000fe40004800000 */
[----:B------:R-:W-:Y:S01]  /*36c0*/  @!P0 ISETP.GE.AND P6, PT, R138, R152, PT ;  /* 0x000000988a00820c */ /* 0x000fe20003fc6270 */
[----:B------:R-:W-:Y:S01]  /*36d0*/  FFMA.FTZ R12, R12, UR12, -R136 ;  /* 0x0000000c0c0c7c23 */ /* 0x000fe20008010888 */
[----:B------:R-:W-:Y:S01]  /*36e0*/  @!P0 ISETP.GE.AND P1, PT, R5, R153, PT ;  /* 0x000000990500820c */ /* 0x000fe20003f26270 */
[----:B------:R-:W-:Y:S01]  /*36f0*/  FFMA.FTZ R17, R17, UR12, -R148 ;  /* 0x0000000c11117c23 */ /* 0x000fe20008010894 */
[----:B------:R-:W-:Y:S03]  /*3700*/  @!P0 ISETP.GE.AND P5, PT, R149, R150, PT ;  /* 0x000000969500820c */ /* 0x000fe60003fa6270 */
[----:B------:R-:W2:Y:S01]  /*3710*/  MUFU.EX2 R189, R7 ;  /* 0x0000000700bd7308 */ /* 0x000ea20000000800 */
[----:B------:R-:W-:Y:S02]  /*3720*/  @!P0 FSEL R9, R9, -INF , !P4 ;  /* 0xff80000009098808 */ /* 0x000fe40006000000 */
[----:B------:R-:W-:Y:S02]  /*3730*/  @!P0 FSEL R18, R18, -INF , !P6 ;  /* 0xff80000012128808 */ /* 0x000fe40007000000 */
[----:B------:R-:W-:Y:S01]  /*3740*/  @!P0 FSEL R21, R21, -INF , !P1 ;  /* 0xff80000015158808 */ /* 0x000fe20004800000 */
[----:B------:R-:W-:Y:S01]  /*3750*/  FFMA.FTZ R9, R9, UR12, -R136 ;  /* 0x0000000c09097c23 */ /* 0x000fe20008010888 */
[-C--:B------:R-:W-:Y:S03]  /*3760*/  @!P0 ISETP.GE.AND P4, PT, R139, R151.reuse, PT ;  /* 0x000000978b00820c */ /* 0x080fe60003f86270 */
[----:B------:R-:W-:Y:S01]  /*3770*/  MUFU.EX2 R188, R12 ;  /* 0x0000000c00bc7308 */ /* 0x000fe20000000800 */
[-C--:B------:R-:W-:Y:S01]  /*3780*/  @!P0 ISETP.GE.AND P6, PT, R4, R152.reuse, PT ;  /* 0x000000980400820c */ /* 0x080fe20003fc6270 */
[--C-:B------:R-:W-:Y:S01]  /*3790*/  FFMA.FTZ R18, R18, UR12, -R137.reuse ;  /* 0x0000000c12127c23 */ /* 0x100fe20008010889 */
[----:B------:R-:W-:Y:S01]  /*37a0*/  @!P0 ISETP.GE.AND P1, PT, R5, R152, PT ;  /* 0x000000980500820c */ /* 0x000fe20003f26270 */
[----:B------:R-:W-:Y:S01]  /*37b0*/  FFMA.FTZ R21, R21, UR12, -R148 ;  /* 0x0000000c15157c23 */ /* 0x000fe20008010894 */
[----:B------:R-:W-:Y:S02]  /*37c0*/  @!P0 FSEL R11, R11, -INF , !P5 ;  /* 0xff8000000b0b8808 */ /* 0x000fe40006800000 */
[----:B------:R-:W-:Y:S03]  /*37d0*/  @!P0 FSEL R13, R13, -INF , !P4 ;  /* 0xff8000000d0d8808 */ /* 0x000fe60006000000 */
[----:B------:R4:W-:Y:S01]  /*37e0*/  MUFU.EX2 R192, R9 ;  /* 0x0000000900c07308 */ /* 0x0009e20000000800 */
[----:B------:R-:W-:Y:S02]  /*37f0*/  @!P0 FSEL R22, R22, -INF , !P6 ;  /* 0xff80000016168808 */ /* 0x000fe40007000000 */
[----:B------:R-:W-:Y:S01]  /*3800*/  @!P0 FSEL R23, R23, -INF , !P1 ;  /* 0xff80000017178808 */ /* 0x000fe20004800000 */
[----:B------:R-:W-:Y:S01]  /*3810*/  FFMA.FTZ R13, R13, UR12, -R136 ;  /* 0x0000000c0d0d7c23 */ /* 0x000fe20008010888 */
[-C--:B------:R-:W-:Y:S01]  /*3820*/  @!P0 ISETP.GE.AND P4, PT, R139, R150.reuse, PT ;  /* 0x000000968b00820c */ /* 0x080fe20003f86270 */
[----:B------:R-:W-:Y:S01]  /*3830*/  FFMA.FTZ R22, R22, UR12, -R137 ;  /* 0x0000000c16167c23 */ /* 0x000fe20008010889 */
[C---:B------:R-:W-:Y:S03]  /*3840*/  @!P0 ISETP.GE.AND P6, PT, R5.reuse, R151, PT ;  /* 0x000000970500820c */ /* 0x040fe60003fc6270 */
[----:B------:R-:W-:Y:S01]  /*3850*/  MUFU.EX2 R187, R13 ;  /* 0x0000000d00bb7308 */ /* 0x000fe20000000800 */
[----:B------:R-:W-:Y:S01]  /*3860*/  @!P0 ISETP.GE.AND P1, PT, R5, R150, PT ;  /* 0x000000960500820c */ /* 0x000fe20003f26270 */
[--C-:B------:R-:W-:Y:S01]  /*3870*/  FFMA.FTZ R5, R11, UR12, -R3.reuse ;  /* 0x0000000c0b057c23 */ /* 0x100fe20008010803 */
[-C--:B------:R-:W-:Y:S01]  /*3880*/  @!P0 ISETP.GE.AND P5, PT, R138, R153.reuse, PT ;  /* 0x000000998a00820c */ /* 0x080fe20003fa6270 */
[----:B-1----:R-:W-:Y:S01]  /*3890*/  IMAD.WIDE.U32 R10, R161, -0x2daee0ad, RZ ;  /* 0xd2511f53a10a7825 */ /* 0x002fe200078e00ff */
[----:B------:R-:W-:Y:S02]  /*38a0*/  @!P0 FSEL R15, R15, -INF , !P4 ;  /* 0xff8000000f0f8808 */ /* 0x000fe40006000000 */
[----:B------:R-:W-:Y:S03]  /*38b0*/  @!P0 FSEL R16, R16, -INF , !P5 ;  /* 0xff80000010108808 */ /* 0x000fe60006800000 */
[----:B------:R1:W2:Y:S01]  /*38c0*/  MUFU.EX2 R194, R5 ;  /* 0x0000000500c27308 */ /* 0x0002a20000000800 */
[----:B------:R-:W-:Y:S01]  /*38d0*/  @!P0 ISETP.GE.AND P4, PT, R139, R152, PT ;  /* 0x000000988b00820c */ /* 0x000fe20003f86270 */
[----:B------:R-:W-:Y:S01]  /*38e0*/  IMAD.WIDE.U32 R138, R159, -0x326172a9, RZ ;  /* 0xcd9e8d579f8a7825 */ /* 0x000fe200078e00ff */
[----:B------:R-:W-:Y:S02]  /*38f0*/  @!P0 ISETP.GE.AND P5, PT, R4, R153, PT ;  /* 0x000000990400820c */ /* 0x000fe40003fa6270 */
[----:B------:R-:W-:Y:S01]  /*3900*/  @!P0 FSEL R19, R19, -INF , !P4 ;  /* 0xff80000013138808 */ /* 0x000fe20006000000 */
[----:B----4-:R-:W-:Y:S01]  /*3910*/  IMAD.WIDE.U32 R8, R157, -0x2daee0ad, RZ ;  /* 0xd2511f539d087825 */ /* 0x010fe200078e00ff */
[----:B------:R-:W-:Y:S03]  /*3920*/  @!P0 FSEL R20, R20, -INF , !P5 ;  /* 0xff80000014148808 */ /* 0x000fe60006800000 */
[----:B------:R-:W-:Y:S01]  /*3930*/  MUFU.EX2 R191, R14 ;  /* 0x0000000e00bf7308 */ /* 0x000fe20000000800 */
[CC--:B------:R-:W-:Y:S01]  /*3940*/  @!P0 ISETP.GE.AND P4, PT, R4.reuse, R151.reuse, PT ;  /* 0x000000970400820c */ /* 0x0c0fe20003f86270 */
[----:B------:R-:W-:Y:S01]  /*3950*/  FFMA.FTZ R15, R15, UR12, -R3 ;  /* 0x0000000c0f0f7c23 */ /* 0x000fe20008010803 */
[-C--:B------:R-:W-:Y:S01]  /*3960*/  @!P0 ISETP.GE.AND P5, PT, R4, R150.reuse, PT ;  /* 0x000000960400820c */ /* 0x080fe20003fa6270 */
[----:B------:R-:W-:Y:S01]  /*3970*/  @!P0 VIADD R4, R2, 0x18 ;  /* 0x0000001802048836 */ /* 0x000fe20000000000 */
[----:B------:R-:W-:Y:S01]  /*3980*/  @!P0 FSEL R24, R24, -INF , !P4 ;  /* 0xff80000018188808 */ /* 0x000fe20006000000 */
[----:B------:R-:W-:Y:S01]  /*3990*/  @!P0 VIADD R2, R2, 0x19 ;  /* 0x0000001902028836 */ /* 0x000fe20000000000 */
[----:B------:R-:W-:Y:S03]  /*39a0*/  @!P0 FSEL R26, R26, -INF , !P5 ;  /* 0xff8000001a1a8808 */ /* 0x000fe60006800000 */
[----:B------:R4:W-:Y:S01]  /*39b0*/  MUFU.EX2 R186, R15 ;  /* 0x0000000f00ba7308 */ /* 0x0009e20000000800 */
[----:B------:R-:W-:Y:S01]  /*39c0*/  @!P0 ISETP.GE.AND P4, PT, R4, R151, PT ;  /* 0x000000970400820c */ /* 0x000fe20003f86270 */
[--C-:B------:R-:W-:Y:S01]  /*39d0*/  FFMA.FTZ R16, R16, UR12, -R148.reuse ;  /* 0x0000000c10107c23 */ /* 0x100fe20008010894 */
[----:B------:R-:W-:Y:S01]  /*39e0*/  @!P0 ISETP.GE.AND P5, PT, R4, R150, PT ;  /* 0x000000960400820c */ /* 0x000fe20003fa6270 */
[----:B------:R-:W-:Y:S01]  /*39f0*/  FFMA.FTZ R20, R20, UR12, -R148 ;  /* 0x0000000c14147c23 */ /* 0x000fe20008010894 */
[----:B------:R-:W-:Y:S01]  /*3a00*/  LOP3.LUT R6, R245, R160, R11, 0x96, !PT ;  /* 0x000000a0f5067212 */ /* 0x000fe200078e960b */
[----:B------:R-:W-:Y:S01]  /*3a10*/  FFMA.FTZ R19, R19, UR12, -R137 ;  /* 0x0000000c13137c23 */ /* 0x000fe20008010889 */
[----:B------:R-:W-:Y:S03]  /*3a20*/  @!P0 FSEL R28, R28, -INF , !P4 ;  /* 0xff8000001c1c8808 */ /* 0x000fe60006000000 */
[----:B------:R-:W2:Y:S01]  /*3a30*/  MUFU.EX2 R167, R16 ;  /* 0x0000001000a77308 */ /* 0x000ea20000000800 */
[----:B------:R-:W-:Y:S01]  /*3a40*/  @!P0 FSEL R30, R30, -INF , !P5 ;  /* 0xff8000001e1e8808 */ /* 0x000fe20006800000 */
[----:B------:R-:W-:Y:S01]  /*3a50*/  IMAD.WIDE.U32 R6, R6, -0x326172a9, RZ ;  /* 0xcd9e8d5706067825 */ /* 0x000fe200078e00ff */
[----:B------:R-:W-:Y:S02]  /*3a60*/  LOP3.LUT R142, R244, R154, R139, 0x96, !PT ;  /* 0x0000009af48e7212 */ /* 0x000fe400078e968b */
[----:B------:R-:W-:Y:S01]  /*3a70*/  @!P0 ISETP.GE.AND P4, PT, R4, R153, PT ;  /* 0x000000990400820c */ /* 0x000fe20003f86270 */
[--C-:B------:R-:W-:Y:S01]  /*3a80*/  FFMA.FTZ R24, R24, UR12, -R136.reuse ;  /* 0x0000000c18187c23 */ /* 0x100fe20008010888 */
[----:B------:R-:W-:Y:S01]  /*3a90*/  @!P0 ISETP.GE.AND P5, PT, R4, R152, PT ;  /* 0x000000980400820c */ /* 0x000fe20003fa6270 */
[----:B-1----:R-:W-:Y:S01]  /*3aa0*/  IMAD.WIDE.U32 R4, R155, -0x2daee0ad, RZ ;  /* 0xd2511f539b047825 */ /* 0x002fe200078e00ff */
[C---:B------:R-:W-:Y:S01]  /*3ab0*/  LOP3.LUT R140, R243.reuse, R10, R9, 0x96, !PT ;  /* 0x0000000af38c7212 */ /* 0x040fe200078e9609 */
[----:B------:R-:W1:Y:S01]  /*3ac0*/  MUFU.EX2 R172, R18 ;  /* 0x0000001200ac7308 */ /* 0x000e620000000800 */
[----:B------:R-:W-:Y:S01]  /*3ad0*/  LOP3.LUT R12, R244, R156, R7, 0x96, !PT ;  /* 0x0000009cf40c7212 */ /* 0x000fe200078e9607 */
[----:B------:R-:W-:Y:S01]  /*3ae0*/  IMAD.WIDE.U32 R142, R142, -0x2daee0ad, RZ ;  /* 0xd2511f538e8e7825 */ /* 0x000fe200078e00ff */
[----:B------:R-:W-:Y:S02]  /*3af0*/  LOP3.LUT R5, R243, R158, R5, 0x96, !PT ;  /* 0x0000009ef3057212 */ /* 0x000fe400078e9605 */
[----:B------:R-:W-:Y:S01]  /*3b00*/  @!P0 FSEL R25, R25, -INF , !P6 ;  /* 0xff80000019198808 */ /* 0x000fe20007000000 */
[----:B------:R-:W-:Y:S01]  /*3b10*/  IMAD.WIDE.U32 R140, R140, -0x326172a9, RZ ;  /* 0xcd9e8d578c8c7825 */ /* 0x000fe200078e00ff */
[----:B------:R-:W-:Y:S03]  /*3b20*/  LOP3.LUT R10, R241, R4, R143, 0x96, !PT ;  /* 0x00000004f10a7212 */ /* 0x000fe600078e968f */
[----:B------:R-:W-:Y:S01]  /*3b30*/  MUFU.EX2 R160, R20 ;  /* 0x0000001400a07308 */ /* 0x000fe20000000800 */
[----:B------:R-:W-:Y:S01]  /*3b40*/  @!P0 FSEL R27, R27, -INF , !P1 ;  /* 0xff8000001b1b8808 */ /* 0x000fe20004800000 */
[----:B------:R-:W-:Y:S01]  /*3b50*/  IMAD.WIDE.U32 R4, R5, -0x326172a9, RZ ;  /* 0xcd9e8d5705047825 */ /* 0x000fe200078e00ff */
[----:B------:R-:W-:Y:S02]  /*3b60*/  LOP3.LUT R6, R242, R6, R141, 0x96, !PT ;  /* 0x00000006f2067212 */ /* 0x000fe400078e968d */
[----:B------:R-:W-:Y:S01]  /*3b70*/  @!P0 ISETP.GE.AND P6, PT, R2, R151, PT ;  /* 0x000000970200820c */ /* 0x000fe20003fc6270 */
[----:B------:R-:W-:Y:S01]  /*3b80*/  IMAD.WIDE.U32 R12, R12, -0x2daee0ad, RZ ;  /* 0xd2511f530c0c7825 */ /* 0x000fe200078e00ff */
[----:B------:R-:W-:Y:S03]  /*3b90*/  LOP3.LUT R9, R242, R138, R5, 0x96, !PT ;  /* 0x0000008af2097212 */ /* 0x000fe600078e9605 */
[----:B------:R-:W-:Y:S01]  /*3ba0*/  MUFU.EX2 R170, R19 ;  /* 0x0000001300aa7308 */ /* 0x000fe20000000800 */
[----:B------:R-:W-:Y:S01]  /*3bb0*/  @!P0 ISETP.GE.AND P1, PT, R2, R150, PT ;  /* 0x000000960200820c */ /* 0x000fe20003f26270 */
[----:B------:R-:W-:Y:S01]  /*3bc0*/  IMAD.WIDE.U32 R10, R10, -0x326172a9, RZ ;  /* 0xcd9e8d570a0a7825 */ /* 0x000fe200078e00ff */
[----:B------:R-:W-:Y:S02]  /*3bd0*/  LOP3.LUT R5, R241, R8, R13, 0x96, !PT ;  /* 0x00000008f1057212 */ /* 0x000fe400078e960d */
[----:B------:R-:W-:Y:S01]  /*3be0*/  @!P0 FSEL R29, R29, -INF , !P6 ;  /* 0xff8000001d1d8808 */ /* 0x000fe20007000000 */
[----:B------:R-:W-:Y:S01]  /*3bf0*/  IMAD.WIDE.U32 R6, R6, -0x2daee0ad, RZ ;  /* 0xd2511f5306067825 */ /* 0x000fe200078e00ff */
[----:B------:R-:W-:Y:S03]  /*3c00*/  LOP3.LUT R11, R240, R4, R11, 0x96, !PT ;  /* 0x00000004f00b7212 */ /* 0x000fe600078e960b */
[----:B------:R-:W1:Y:S01]  /*3c10*/  MUFU.EX2 R163, R17 ;  /* 0x0000001100a37308 */ /* 0x000e620000000800 */
[----:B------:R-:W-:Y:S01]  /*3c20*/  @!P0 FSEL R31, R31, -INF , !P1 ;  /* 0xff8000001f1f8808 */ /* 0x000fe20004800000 */
[----:B------:R-:W-:Y:S01]  /*3c30*/  IMAD.WIDE.U32 R4, R5, -0x326172a9, RZ ;  /* 0xcd9e8d5705047825 */ /* 0x000fe200078e00ff */
[C---:B------:R-:W-:Y:S02]  /*3c40*/  @!P0 ISETP.GE.AND P6, PT, R2.reuse, R153, PT ;  /* 0x000000990200820c */ /* 0x040fe40003fc6270 */
[----:B------:R-:W-:Y:S01]  /*3c50*/  @!P0 ISETP.GE.AND P1, PT, R2, R152, PT ;  /* 0x000000980200820c */ /* 0x000fe20003f26270 */
[----:B------:R-:W-:Y:S01]  /*3c60*/  IMAD.WIDE.U32 R8, R9, -0x2daee0ad, RZ ;  /* 0xd2511f5309087825 */ /* 0x000fe200078e00ff */
[C---:B------:R-:W-:Y:S03]  /*3c70*/  PRMT R132, R10.reuse, 0x7770, RZ ;  /* 0x000077700a847816 */ /* 0x040fe600000000ff */
[----:B------:R-:W-:Y:S01]  /*3c80*/  MUFU.EX2 R159, R21 ;  /* 0x00000015009f7308 */ /* 0x000fe20000000800 */
[C---:B------:R-:W-:Y:S01]  /*3c90*/  PRMT R134, R10.reuse, 0x7771, RZ ;  /* 0x000077710a867816 */ /* 0x040fe200000000ff */
[----:B------:R-:W-:Y:S01]  /*3ca0*/  FFMA.FTZ R23, R23, UR12, -R137 ;  /* 0x0000000c17177c23 */ /* 0x000fe20008010889 */
[C---:B------:R-:W-:Y:S01]  /*3cb0*/  PRMT R133, R10.reuse, 0x7772, RZ ;  /* 0x000077720a857816 */ /* 0x040fe200000000ff */
[----:B------:R-:W-:Y:S01]  /*3cc0*/  FFMA.FTZ R25, R25, UR12, -R136 ;  /* 0x0000000c19197c23 */ /* 0x000fe20008010888 */
[----:B----4-:R-:W-:Y:S01]  /*3cd0*/  PRMT R15, R10, 0x7773, RZ ;  /* 0x000077730a0f7816 */ /* 0x010fe200000000ff */
[----:B------:R-:W-:Y:S01]  /*3ce0*/  FFMA.FTZ R27, R27, UR12, -R3 ;  /* 0x0000000c1b1b7c23 */ /* 0x000fe20008010803 */
[----:B------:R-:W-:Y:S03]  /*3cf0*/  LOP3.LUT R2, R239, R12, R7, 0x96, !PT ;  /* 0x0000000cef027212 */ /* 0x000fe600078e9607 */
[----:B------:R-:W4:Y:S01]  /*3d00*/  MUFU.EX2 R173, R24 ;  /* 0x0000001800ad7308 */ /* 0x000f220000000800 */
[----:B------:R-:W-:Y:S01]  /*3d10*/  PRMT R10, R4, 0x7770, RZ ;  /* 0x00007770040a7816 */ /* 0x000fe200000000ff */
[--C-:B------:R-:W-:Y:S01]  /*3d20*/  FFMA.FTZ R30, R30, UR12, -R3.reuse ;  /* 0x0000000c1e1e7c23 */ /* 0x100fe20008010803 */
[----:B------:R-:W-:Y:S01]  /*3d30*/  PRMT R12, R4, 0x7771, RZ ;  /* 0x00007771040c7816 */ /* 0x000fe200000000ff */
[--C-:B------:R-:W-:Y:S01]  /*3d40*/  FFMA.FTZ R26, R26, UR12, -R3.reuse ;  /* 0x0000000c1a1a7c23 */ /* 0x100fe20008010803 */
[C---:B------:R-:W-:Y:S01]  /*3d50*/  PRMT R13, R4.reuse, 0x7772, RZ ;  /* 0x00007772040d7816 */ /* 0x040fe200000000ff */
[----:B------:R-:W-:Y:S01]  /*3d60*/  FFMA.FTZ R3, R31, UR12, -R3 ;  /* 0x0000000c1f037c23 */ /* 0x000fe20008010803 */
[----:B------:R-:W-:Y:S03]  /*3d70*/  PRMT R14, R4, 0x7773, RZ ;  /* 0x00007773040e7816 */ /* 0x000fe600000000ff */
[----:B------:R-:W-:Y:S01]  /*3d80*/  MUFU.EX2 R166, R22 ;  /* 0x0000001600a67308 */ /* 0x000fe20000000800 */
[C---:B------:R-:W-:Y:S01]  /*3d90*/  LOP3.LUT R4, R11.reuse, 0xff, RZ, 0xc0, !PT ;  /* 0x000000ff0b047812 */ /* 0x040fe200078ec0ff */
[----:B------:R-:W-:Y:S01]  /*3da0*/  IMAD.IADD R154, R200, 0x1, R238 ;  /* 0x00000001c89a7824 */ /* 0x000fe200078e02ee */
[----:B------:R-:W-:Y:S01]  /*3db0*/  LOP3.LUT R7, R11, 0xffff, RZ, 0xc0, !PT ;  /* 0x0000ffff0b077812 */ /* 0x000fe200078ec0ff */
[--C-:B------:R-:W-:Y:S01]  /*3dc0*/  FFMA.FTZ R28, R28, UR12, -R136.reuse ;  /* 0x0000000c1c1c7c23 */ /* 0x100fe20008010888 */
[----:B------:R-:W-:Y:S01]  /*3dd0*/  @!P0 FSEL R32, R32, -INF , !P4 ;  /* 0xff80000020208808 */ /* 0x000fe20006000000 */
[----:B------:R-:W-:Y:S01]  /*3de0*/  FFMA.FTZ R136, R29, UR12, -R136 ;  /* 0x0000000c1d887c23 */ /* 0x000fe20008010888 */
[----:B------:R-:W-:Y:S03]  /*3df0*/  ISETP.LE.U32.AND P4, PT, R4, UR11, PT ;  /* 0x0000000b04007c0c */ /* 0x000fe6000bf83070 */
[----:B------:R-:W-:Y:S01]  /*3e00*/  MUFU.EX2 R165, R23 ;  /* 0x0000001700a57308 */ /* 0x000fe20000000800 */
[----:B------:R-:W-:Y:S01]  /*3e10*/  SHF.R.U32.HI R7, RZ, 0x8, R7 ;  /* 0x00000008ff077819 */ /* 0x000fe20000011607 */
[--C-:B------:R-:W-:Y:S01]  /*3e20*/  FFMA.FTZ R32, R32, UR12, -R148.reuse ;  /* 0x0000000c20207c23 */ /* 0x100fe20008010894 */
[----:B------:R-:W-:Y:S02]  /*3e30*/  SHF.R.U32.HI R4, RZ, 0x18, R11 ;  /* 0x00000018ff047819 */ /* 0x000fe4000001160b */
[----:B------:R-:W-:Y:S02]  /*3e40*/  LOP3.LUT R5, R240, R140, R5, 0x96, !PT ;  /* 0x0000008cf0057212 */ /* 0x000fe400078e9605 */
[----:B------:R-:W-:Y:S03]  /*3e50*/  @!P0 FSEL R33, R33, -INF , !P6 ;  /* 0xff80000021218808 */ /* 0x000fe60007000000 */
[----:B------:R-:W4:Y:S01]  /*3e60*/  MUFU.EX2 R156, R32 ;  /* 0x00000020009c7308 */ /* 0x000f220000000800 */
[----:B------:R-:W-:Y:S02]  /*3e70*/  LOP3.LUT R7, R7, 0xffff, RZ, 0xc0, !PT ;  /* 0x0000ffff07077812 */ /* 0x000fe400078ec0ff */
[----:B------:R-:W-:Y:S01]  /*3e80*/  ISETP.LE.U32.AND P6, PT, R4, UR11, PT ;  /* 0x0000000b04007c0c */ /* 0x000fe2000bfc3070 */
[----:B---3--:R-:W-:Y:S01]  /*3e90*/  @!P4 FADD.FTZ R185, -R185, -RZ ;  /* 0x800000ffb9b9c221 */ /* 0x008fe20000010100 */
[----:B------:R-:W-:Y:S01]  /*3ea0*/  LOP3.LUT R4, R5, 0xffff, RZ, 0xc0, !PT ;  /* 0x0000ffff05047812 */ /* 0x000fe200078ec0ff */
[----:B------:R-:W-:Y:S01]  /*3eb0*/  FFMA.FTZ R148, R33, UR12, -R148 ;  /* 0x0000000c21947c23 */ /* 0x000fe20008010894 */
[----:B------:R-:W-:Y:S03]  /*3ec0*/  @!P0 FSEL R34, R34, -INF , !P5 ;  /* 0xff80000022228808 */ /* 0x000fe60006800000 */
[----:B------:R-:W-:Y:S01]  /*3ed0*/  MUFU.EX2 R171, R25 ;  /* 0x0000001900ab7308 */ /* 0x000fe20000000800 */
[----:B------:R-:W-:Y:S02]  /*3ee0*/  ISETP.LE.U32.AND P5, PT, R7, UR11, PT ;  /* 0x0000000b07007c0c */ /* 0x000fe4000bfa3070 */
[----:B------:R-:W-:Y:S01]  /*3ef0*/  LOP3.LUT R7, R5, 0xff, RZ, 0xc0, !PT ;  /* 0x000000ff05077812 */ /* 0x000fe200078ec0ff */
[----:B------:R-:W-:Y:S01]  /*3f00*/  FFMA.FTZ R34, R34, UR12, -R137 ;  /* 0x0000000c22227c23 */ /* 0x000fe20008010889 */
[----:B------:R-:W-:Y:S02]  /*3f10*/  SHF.R.U32.HI R4, RZ, 0x8, R4 ;  /* 0x00000008ff047819 */ /* 0x000fe40000011604 */
[----:B------:R-:W-:Y:S01]  /*3f20*/  PRMT R11, R11, 0x7632, R11 ;  /* 0x000076320b0b7816 */ /* 0x000fe2000000000b */
[----:B--2---:R-:W-:Y:S01]  /*3f30*/  @!P6 FADD.FTZ R189, -R189, -RZ ;  /* 0x800000ffbdbde221 */ /* 0x004fe20000010100 */
[----:B------:R-:W-:Y:S01]  /*3f40*/  ISETP.LE.U32.AND P4, PT, R7, UR11, PT ;  /* 0x0000000b07007c0c */ /* 0x000fe2000bf83070 */
[----:B------:R-:W-:Y:S01]  /*3f50*/  MUFU.EX2 R155, R148 ;  /* 0x00000094009b7308 */ /* 0x000fe20000000800 */
[----:B------:R-:W-:Y:S02]  /*3f60*/  LOP3.LUT R7, R4, 0xffff, RZ, 0xc0, !PT ;  /* 0x0000ffff04077812 */ /* 0x000fe400078ec0ff */
[----:B------:R-:W-:Y:S01]  /*3f70*/  PRMT R4, R5, 0x7632, R4 ;  /* 0x0000763205047816 */ /* 0x000fe20000000004 */
[----:B------:R-:W-:Y:S01]  /*3f80*/  @!P5 FADD.FTZ R184, -R184, -RZ ;  /* 0x800000ffb8b8d221 */ /* 0x000fe20000010100 */
[----:B------:R-:W-:Y:S02]  /*3f90*/  SHF.R.U32.HI R5, RZ, 0x18, R5 ;  /* 0x00000018ff057819 */ /* 0x000fe40000011605 */
[----:B------:R-:W-:Y:S03]  /*3fa0*/  LOP3.LUT R11, R11, 0xff, RZ, 0xc0, !PT ;  /* 0x000000ff0b0b7812 */ /* 0x000fe600078ec0ff */
[----:B------:R-:W-:Y:S01]  /*3fb0*/  MUFU.EX2 R174, R27 ;  /* 0x0000001b00ae7308 */ /* 0x000fe20000000800 */
[----:B------:R-:W-:Y:S02]  /*3fc0*/  @!P0 FSEL R35, R35, -INF , !P1 ;  /* 0xff80000023238808 */ /* 0x000fe40004800000 */
[----:B------:R-:W-:Y:S01]  /*3fd0*/  ISETP.LE.U32.AND P6, PT, R5, UR11, PT ;  /* 0x0000000b05007c0c */ /* 0x000fe2000bfc3070 */
[----:B------:R-:W-:Y:S01]  /*3fe0*/  @!P4 FADD.FTZ R193, -R193, -RZ ;  /* 0x800000ffc1c1c221 */ /* 0x000fe20000010100 */
[----:B------:R-:W-:Y:S01]  /*3ff0*/  ISETP.LE.U32.AND P1, PT, R11, UR11, PT ;  /* 0x0000000b0b007c0c */ /* 0x000fe2000bf23070 */
[----:B------:R-:W-:Y:S01]  /*4000*/  FFMA.FTZ R137, R35, UR12, -R137 ;  /* 0x0000000c23897c23 */ /* 0x000fe20008010889 */
[----:B------:R-:W-:Y:S03]  /*4010*/  ISETP.LE.U32.AND P5, PT, R7, UR11, PT ;  /* 0x0000000b07007c0c */ /* 0x000fe6000bfa3070 */
[----:B------:R-:W-:Y:S01]  /*4020*/  MUFU.EX2 R158, R34 ;  /* 0x00000022009e7308 */ /* 0x000fe20000000800 */
[----:B------:R-:W-:Y:S02]  /*4030*/  LOP3.LUT R4, R4, 0xff, RZ, 0xc0, !PT ;  /* 0x000000ff04047812 */ /* 0x000fe400078ec0ff */
[----:B------:R-:W-:Y:S02]  /*4040*/  ISETP.GT.U32.AND P4, PT, R12, UR11, PT ;  /* 0x0000000b0c007c0c */ /* 0x000fe4000bf84070 */
[----:B------:R-:W-:Y:S02]  /*4050*/  LOP3.LUT R9, R239, R142, R9, 0x96, !PT ;  /* 0x0000008eef097212 */ /* 0x000fe400078e9609 */
[----:B------:R-:W-:Y:S01]  /*4060*/  ISETP.LE.U32.AND P0, PT, R10, UR11, PT ;  /* 0x0000000b0a007c0c */ /* 0x000fe2000bf03070 */
[----:B------:R-:W-:Y:S01]  /*4070*/  @!P6 FADD.FTZ R194, -R194, -RZ ;  /* 0x800000ffc2c2e221 */ /* 0x000fe20000010100 */
[----:B------:R-:W-:Y:S01]  /*4080*/  ISETP.LE.U32.AND P6, PT, R132, UR11, PT ;  /* 0x0000000b84007c0c */ /* 0x000fe2000bfc3070 */
[----:B------:R-:W-:Y:S01]  /*4090*/  @!P1 FADD.FTZ R190, -R190, -RZ ;  /* 0x800000ffbebe9221 */ /* 0x000fe20000010100 */
[----:B------:R-:W-:Y:S01]  /*40a0*/  ISETP.LE.U32.AND P1, PT, R4, UR11, PT ;  /* 0x0000000b04007c0c */ /* 0x000fe2000bf23070 */
[----:B------:R-:W-:Y:S01]  /*40b0*/  @!P5 FADD.FTZ R192, -R192, -RZ ;  /* 0x800000ffc0c0d221 */ /* 0x000fe20000010100 */
[----:B------:R-:W-:Y:S01]  /*40c0*/  ISETP.GT.U32.AND P5, PT, R13, UR11, PT ;  /* 0x0000000b0d007c0c */ /* 0x000fe2000bfa4070 */
[----:B------:R-:W-:Y:S01]  /*40d0*/  MUFU.EX2 R162, R3 ;  /* 0x0000000300a27308 */ /* 0x000fe20000000800 */
[----:B------:R-:W-:Y:S01]  /*40e0*/  LOP3.LUT R4, R9, 0xff, RZ, 0xc0, !PT ;  /* 0x000000ff09047812 */ /* 0x000fe200078ec0ff */
[----:B------:R-:W-:Y:S01]  /*40f0*/  @P4 FADD.FTZ R187, -R187, -RZ ;  /* 0x800000ffbbbb4221 */ /* 0x000fe20000010100 */
[----:B------:R-:W-:Y:S02]  /*4100*/  ISETP.GT.U32.AND P4, PT, R133, UR11, PT ;  /* 0x0000000b85007c0c */ /* 0x000fe4000bf84070 */
[----:B------:R-:W-:Y:S01]  /*4110*/  PRMT R5, R8, 0x7770, RZ ;  /* 0x0000777008057816 */ /* 0x000fe200000000ff */
[----:B------:R-:W-:Y:S01]  /*4120*/  @!P0 FADD.FTZ R188, -R188, -RZ ;  /* 0x800000ffbcbc8221 */ /* 0x000fe20000010100 */
[----:B------:R-:W-:Y:S01]  /*4130*/  ISETP.GT.U32.AND P0, PT, R134, UR11, PT ;  /* 0x0000000b86007c0c */ /* 0x000fe2000bf04070 */
[----:B------:R-:W-:Y:S01]  /*4140*/  @!P6 FADD.FTZ R167, -R167, -RZ ;  /* 0x800000ffa7a7e221 */ /* 0x000fe20000010100 */
[----:B------:R-:W-:Y:S01]  /*4150*/  ISETP.LE.U32.AND P6, PT, R4, UR11, PT ;  /* 0x0000000b04007c0c */ /* 0x000fe2000bfc3070 */
[----:B------:R-:W-:Y:S01]  /*4160*/  @!P1 FADD.FTZ R195, -R195, -RZ ;  /* 0x800000ffc3c39221 */ /* 0x000fe20000010100 */
[----:B------:R-:W-:Y:S01]  /*4170*/  ISETP.GT.U32.AND P1, PT, R14, UR11, PT ;  /* 0x0000000b0e007c0c */ /* 0x000fe2000bf24070 */
[----:B------:R-:W-:Y:S01]  /*4180*/  @P5 FADD.FTZ R191, -R191, -RZ ;  /* 0x800000ffbfbf5221 */ /* 0x000fe20000010100 */
[----:B------:R-:W-:Y:S01]  /*4190*/  LOP3.LUT R4, R9, 0xffff, RZ, 0xc0, !PT ;  /* 0x0000ffff09047812 */ /* 0x000fe200078ec0ff */
[----:B------:R-:W2:Y:S01]  /*41a0*/  MUFU.EX2 R175, R26 ;  /* 0x0000001a00af7308 */ /* 0x000ea20000000800 */
[----:B------:R-:W-:Y:S01]  /*41b0*/  ISETP.GT.U32.AND P5, PT, R15, UR11, PT ;  /* 0x0000000b0f007c0c */ /* 0x000fe2000bfa4070 */
[----:B-1----:R-:W-:Y:S01]  /*41c0*/  @P4 FADD.FTZ R172, -R172, -RZ ;  /* 0x800000ffacac4221 */ /* 0x002fe20000010100 */
[----:B------:R-:W-:Y:S02]  /*41d0*/  SHF.R.U32.HI R4, RZ, 0x8, R4 ;  /* 0x00000008ff047819 */ /* 0x000fe40000011604 */
[----:B------:R-:W-:Y:S01]  /*41e0*/  LOP3.LUT R7, R2, 0xff, RZ, 0xc0, !PT ;  /* 0x000000ff02077812 */ /* 0x000fe200078ec0ff */
[----:B------:R-:W-:Y:S01]  /*41f0*/  @P0 FADD.FTZ R163, -R163, -RZ ;  /* 0x800000ffa3a30221 */ /* 0x000fe20000010100 */
[----:B------:R-:W-:Y:S01]  /*4200*/  LOP3.LUT R4, R4, 0xffff, RZ, 0xc0, !PT ;  /* 0x0000ffff04047812 */ /* 0x000fe200078ec0ff */
[----:B------:R-:W-:Y:S01]  /*4210*/  @!P6 FADD.FTZ R160, -R160, -RZ ;  /* 0x800000ffa0a0e221 */ /* 0x000fe20000010100 */
[----:B------:R-:W-:Y:S01]  /*4220*/  ISETP.LE.U32.AND P6, PT, R7, UR11, PT ;  /* 0x0000000b07007c0c */ /* 0x000fe2000bfc3070 */
[----:B------:R-:W-:Y:S01]  /*4230*/  @P1 FADD.FTZ R186, -R186, -RZ ;  /* 0x800000ffbaba1221 */ /* 0x000fe20000010100 */
[----:B------:R-:W-:Y:S01]  /*4240*/  ISETP.LE.U32.AND P4, PT, R4, UR11, PT ;  /* 0x0000000b04007c0c */ /* 0x000fe2000bf83070 */
[----:B------:R-:W-:Y:S01]  /*4250*/  MUFU.EX2 R157, R137 ;  /* 0x00000089009d7308 */ /* 0x000fe20000000800 */
[----:B------:R-:W-:Y:S01]  /*4260*/  ISETP.LE.U32.AND P1, PT, R5, UR11, PT ;  /* 0x0000000b05007c0c */ /* 0x000fe2000bf23070 */
[----:B------:R-:W-:Y:S01]  /*4270*/  @P5 FADD.FTZ R170, -R170, -RZ ;  /* 0x800000ffaaaa5221 */ /* 0x000fe20000010100 */
[--C-:B------:R-:W-:Y:S02]  /*4280*/  SHF.R.U32.HI R5, RZ, 0x18, R9.reuse ;  /* 0x00000018ff057819 */ /* 0x100fe40000011609 */
[----:B------:R-:W-:Y:S02]  /*4290*/  PRMT R9, R9, 0x7632, R9 ;  /* 0x0000763209097816 */ /* 0x000fe40000000009 */
[----:B------:R-:W-:Y:S03]  /*42a0*/  PRMT R4, R2, 0x7632, R4 ;  /* 0x0000763202047816 */ /* 0x000fe60000000004 */
[----:B------:R-:W-:Y:S01]  /*42b0*/  MUFU.EX2 R169, R28 ;  /* 0x0000001c00a97308 */ /* 0x000fe20000000800 */
[----:B------:R-:W-:Y:S01]  /*42c0*/  LOP3.LUT R9, R9, 0xff, RZ, 0xc0, !PT ;  /* 0x000000ff09097812 */ /* 0x000fe200078ec0ff */
[----:B----4-:R-:W-:Y:S01]  /*42d0*/  @!P6 FADD.FTZ R173, -R173, -RZ ;  /* 0x800000ffadade221 */ /* 0x010fe20000010100 */
[----:B------:R-:W-:Y:S01]  /*42e0*/  LOP3.LUT R4, R4, 0xff, RZ, 0xc0, !PT ;  /* 0x000000ff04047812 */ /* 0x000fe200078ec0ff */
[----:B------:R-:W-:Y:S01]  /*42f0*/  @!P4 FADD.FTZ R159, -R159, -RZ ;  /* 0x800000ff9f9fc221 */ /* 0x000fe20000010100 */
[----:B------:R-:W-:Y:S01]  /*4300*/  ISETP.LE.U32.AND P5, PT, R9, UR11, PT ;  /* 0x0000000b09007c0c */ /* 0x000fe2000bfa3070 */
[----:B------:R-:W-:Y:S01]  /*4310*/  @!P1 FADD.FTZ R156, -R156, -RZ ;  /* 0x800000ff9c9c9221 */ /* 0x000fe20000010100 */
[----:B------:R-:W-:Y:S03]  /*4320*/  ISETP.LE.U32.AND P0, PT, R5, UR11, PT ;  /* 0x0000000b05007c0c */ /* 0x000fe6000bf03070 */
[----:B------:R-:W1:Y:S01]  /*4330*/  MUFU.EX2 R161, R136 ;  /* 0x0000008800a17308 */ /* 0x000e620000000800 */
[----:B------:R-:W-:Y:S02]  /*4340*/  LOP3.LUT R5, R2, 0xffff, RZ, 0xc0, !PT ;  /* 0x0000ffff02057812 */ /* 0x000fe400078ec0ff */
[----:B------:R-:W-:Y:S02]  /*4350*/  ISETP.LE.U32.AND P4, PT, R4, UR11, PT ;  /* 0x0000000b04007c0c */ /* 0x000fe4000bf83070 */
[----:B------:R-:W-:Y:S02]  /*4360*/  PRMT R4, R6, 0x7771, RZ ;  /* 0x0000777106047816 */ /* 0x000fe400000000ff */
[----:B------:R-:W-:Y:S03]  /*4370*/  PRMT R10, R8, 0x7771, RZ ;  /* 0x00007771080a7816 */ /* 0x000fe600000000ff */
[----:B------:R-:W3:Y:S01]  /*4380*/  MUFU.EX2 R168, R30 ;  /* 0x0000001e00a87308 */ /* 0x000ee20000000800 */
[----:B------:R-:W-:Y:S01]  /*4390*/  SHF.R.U32.HI R5, RZ, 0x8, R5 ;  /* 0x00000008ff057819 */ /* 0x000fe20000011605 */
[----:B------:R-:W-:Y:S01]  /*43a0*/  @!P5 FADD.FTZ R166, -R166, -RZ ;  /* 0x800000ffa6a6d221 */ /* 0x000fe20000010100 */
[----:B------:R-:W-:Y:S01]  /*43b0*/  ISETP.GT.U32.AND P1, PT, R4, UR11, PT ;  /* 0x0000000b04007c0c */ /* 0x000fe2000bf24070 */
[----:B------:R-:W-:Y:S01]  /*43c0*/  @!P0 FADD.FTZ R165, -R165, -RZ ;  /* 0x800000ffa5a58221 */ /* 0x000fe20000010100 */
[----:B------:R-:W-:Y:S02]  /*43d0*/  F2FP.RELU.F16.F32.PACK_AB R4, R184, R185 ;  /* 0x000000b9b804723e */ /* 0x000fe400000008ff */
[----:B------:R-:W-:Y:S01]  /*43e0*/  LOP3.LUT R5, R5, 0xffff, RZ, 0xc0, !PT ;  /* 0x0000ffff05057812 */ /* 0x000fe200078ec0ff */
[----:B--2---:R-:W-:Y:S01]  /*43f0*/  @!P4 FADD.FTZ R175, -R175, -RZ ;  /* 0x800000ffafafc221 */ /* 0x004fe20000010100 */
[----:B------:R-:W-:Y:S01]  /*4400*/  ISETP.GT.U32.AND P6, PT, R10, UR11, PT ;  /* 0x0000000b0a007c0c */ /* 0x000fe2000bfc4070 */
[----:B------:R2:W-:Y:S01]  /*4410*/  STS [R201], R4 ;  /* 0x00000004c9007388 */ /* 0x0005e20000000800 */
[----:B------:R-:W-:Y:S02]  /*4420*/  ISETP.LE.U32.AND P5, PT, R5, UR11, PT ;  /* 0x0000000b05007c0c */ /* 0x000fe4000bfa3070 */
[----:B------:R-:W-:Y:S02]  /*4430*/  SHF.R.U32.HI R2, RZ, 0x18, R2 ;  /* 0x00000018ff027819 */ /* 0x000fe40000011602 */
[----:B------:R-:W-:Y:S01]  /*4440*/  PRMT R11, R8, 0x7772, RZ ;  /* 0x00007772080b7816 */ /* 0x000fe200000000ff */
[----:B-1----:R-:W-:Y:S01]  /*4450*/  @P1 FADD.FTZ R161, -R161, -RZ ;  /* 0x800000ffa1a11221 */ /* 0x002fe20000010100 */
[----:B------:R-:W-:Y:S02]  /*4460*/  ISETP.LE.U32.AND P0, PT, R2, UR11, PT ;  /* 0x0000000b02007c0c */ /* 0x000fe4000bf03070 */
[C---:B------:R-:W-:Y:S02]  /*4470*/  PRMT R2, R6.reuse, 0x7772, RZ ;  /* 0x0000777206027816 */ /* 0x040fe400000000ff */
[----:B------:R-:W-:Y:S01]  /*4480*/  PRMT R5, R6, 0x7770, RZ ;  /* 0x0000777006057816 */ /* 0x000fe200000000ff */
[----:B------:R-:W-:Y:S01]  /*4490*/  @P6 FADD.FTZ R155, -R155, -RZ ;  /* 0x800000ff9b9b6221 */ /* 0x000fe20000010100 */
[----:B------:R-:W-:Y:S01]  /*44a0*/  ISETP.GT.U32.AND P6, PT, R2, UR11, PT ;  /* 0x0000000b02007c0c */ /* 0x000fe2000bfc4070 */
[----:B------:R-:W-:Y:S01]  /*44b0*/  @!P5 FADD.FTZ R171, -R171, -RZ ;  /* 0x800000ffababd221 */ /* 0x000fe20000010100 */
[----:B------:R-:W-:Y:S02]  /*44c0*/  F2FP.RELU.F16.F32.PACK_AB R2, R189, R190 ;  /* 0x000000bebd02723e */ /* 0x000fe400000008ff */
[----:B------:R-:W-:Y:S02]  /*44d0*/  ISETP.GT.U32.AND P5, PT, R11, UR11, PT ;  /* 0x0000000b0b007c0c */ /* 0x000fe4000bfa4070 */
[----:B------:R-:W-:Y:S01]  /*44e0*/  PRMT R6, R6, 0x7773, RZ ;  /* 0x0000777306067816 */ /* 0x000fe200000000ff */
[----:B------:R1:W-:Y:S01]  /*44f0*/  STS [R201+0x400], R2 ;  /* 0x00040002c9007388 */ /* 0x0003e20000000800 */
[----:B------:R-:W-:Y:S01]  /*4500*/  @!P0 FADD.FTZ R174, -R174, -RZ ;  /* 0x800000ffaeae8221 */ /* 0x000fe20000010100 */
[----:B------:R-:W-:Y:S02]  /*4510*/  ISETP.LE.U32.AND P0, PT, R5, UR11, PT ;  /* 0x0000000b05007c0c */ /* 0x000fe4000bf03070 */
[----:B------:R-:W-:Y:S02]  /*4520*/  F2FP.RELU.F16.F32.PACK_AB R5, R163, R167 ;  /* 0x000000a7a305723e */ /* 0x000fe400000008ff */
[----:B--2---:R-:W-:Y:S01]  /*4530*/  F2FP.RELU.F16.F32.PACK_AB R4, R170, R172 ;  /* 0x000000acaa04723e */ /* 0x004fe200000008ff */
[----:B---3--:R-:W-:Y:S01]  /*4540*/  @P6 FADD.FTZ R168, -R168, -RZ ;  /* 0x800000ffa8a86221 */ /* 0x008fe20000010100 */
[----:B------:R-:W-:Y:S01]  /*4550*/  F2FP.RELU.F16.F32.PACK_AB R3, R165, R166 ;  /* 0x000000a6a503723e */ /* 0x000fe200000008ff */
[----:B------:R2:W-:Y:S01]  /*4560*/  STS [R198], R5 ;  /* 0x00000005c6007388 */ /* 0x0005e20000000800 */
[----:B------:R-:W-:Y:S01]  /*4570*/  @P5 FADD.FTZ R158, -R158, -RZ ;  /* 0x800000ff9e9e5221 */ /* 0x000fe20000010100 */
[----:B------:R-:W-:Y:S02]  /*4580*/  ISETP.GT.U32.AND P5, PT, R6, UR11, PT ;  /* 0x0000000b06007c0c */ /* 0x000fe4000bfa4070 */
[----:B------:R-:W-:Y:S01]  /*4590*/  F2FP.RELU.F16.F32.PACK_AB R6, R192, R193 ;  /* 0x000000c1c006723e */ /* 0x000fe200000008ff */
[----:B------:R3:W-:Y:S01]  /*45a0*/  STS [R198+0x400], R4 ;  /* 0x00040004c6007388 */ /* 0x0007e20000000800 */
[----:B------:R-:W-:Y:S01]  /*45b0*/  PRMT R8, R8, 0x7773, RZ ;  /* 0x0000777308087816 */ /* 0x000fe200000000ff */
[----:B------:R-:W-:Y:S01]  /*45c0*/  @!P0 FADD.FTZ R169, -R169, -RZ ;  /* 0x800000ffa9a98221 */ /* 0x000fe20000010100 */
[----:B------:R-:W-:Y:S01]  /*45d0*/  FSETP.GE.FTZ.AND P1, PT, R185, RZ, PT ;  /* 0x000000ffb900720b */ /* 0x000fe20003f36000 */
[----:B------:R4:W-:Y:S01]  /*45e0*/  STS [R201+0x1000], R6 ;  /* 0x00100006c9007388 */ /* 0x0009e20000000800 */
[----:B------:R-:W-:Y:S02]  /*45f0*/  ISETP.GT.U32.AND P4, PT, R8, UR11, PT ;  /* 0x0000000b08007c0c */ /* 0x000fe4000bf84070 */
[----:B------:R-:W-:Y:S03]  /*4600*/  FSETP.GE.FTZ.AND P6, PT, R167, RZ, PT ;  /* 0x000000ffa700720b */ /* 0x000fe60003fd6000 */
[----:B------:R-:W-:Y:S01]  /*4610*/  @P5 FADD.FTZ R162, -R162, -RZ ;  /* 0x800000ffa2a25221 */ /* 0x000fe20000010100 */
[----:B-1----:R-:W-:Y:S02]  /*4620*/  F2FP.RELU.F16.F32.PACK_AB R2, R194, R195 ;  /* 0x000000c3c202723e */ /* 0x002fe400000008ff */
[----:B------:R-:W-:Y:S03]  /*4630*/  FSETP.GE.FTZ.AND P5, PT, R163, RZ, PT ;  /* 0x000000ffa300720b */ /* 0x000fe60003fb6000 */
[----:B------:R1:W-:Y:S02]  /*4640*/  STS [R201+0x1400], R2 ;  /* 0x00140002c9007388 */ /* 0x0003e40000000800 */
[----:B------:R-:W-:Y:S01]  /*4650*/  @P4 FADD.FTZ R157, -R157, -RZ ;  /* 0x800000ff9d9d4221 */ /* 0x000fe20000010100 */
[----:B------:R-:W-:Y:S02]  /*4660*/  FSETP.GE.FTZ.AND P4, PT, R160, RZ, PT ;  /* 0x000000ffa000720b */ /* 0x000fe40003f96000 */
[----:B--2---:R-:W-:Y:S02]  /*4670*/  F2FP.RELU.F16.F32.PACK_AB R5, R186, R191 ;  /* 0x000000bfba05723e */ /* 0x004fe400000008ff */
[----:B---3--:R-:W-:Y:S03]  /*4680*/  F2FP.RELU.F16.F32.PACK_AB R4, R159, R160 ;  /* 0x000000a09f04723e */ /* 0x008fe600000008ff */
[----:B------:R2:W-:Y:S01]  /*4690*/  STS [R198+0x1400], R5 ;  /* 0x00140005c6007388 */ /* 0x0005e20000000800 */
[----:B----4-:R-:W-:Y:S05]  /*46a0*/  F2FP.RELU.F16.F32.PACK_AB R6, R187, R188 ;  /* 0x000000bcbb06723e */ /* 0x010fea00000008ff */
[----:B------:R3:W-:Y:S04]  /*46b0*/  STS [R198+0x1000], R6 ;  /* 0x00100006c6007388 */ /* 0x0007e80000000800 */
[----:B------:R4:W-:Y:S01]  /*46c0*/  STS [R200], R4 ;  /* 0x00000004c8007388 */ /* 0x0009e20000000800 */
[----:B-1----:R-:W-:Y:S03]  /*46d0*/  F2FP.RELU.F16.F32.PACK_AB R2, R155, R156 ;  /* 0x0000009c9b02723e */ /* 0x002fe600000008ff */
[----:B------:R1:W-:Y:S04]  /*46e0*/  STS [R200+0x400], R3 ;  /* 0x00040003c8007388 */ /* 0x0003e80000000800 */
[----:B------:R1:W-:Y:S01]  /*46f0*/  STS [R154], R2 ;  /* 0x000000029a007388 */ /* 0x0003e20000000800 */
[----:B--2---:R-:W-:Y:S02]  /*4700*/  F2FP.RELU.F16.F32.PACK_AB R5, R174, R175 ;  /* 0x000000afae05723e */ /* 0x004fe400000008ff */
[----:B---3--:R-:W-:Y:S02]  /*4710*/  F2FP.RELU.F16.F32.PACK_AB R6, R171, R173 ;  /* 0x000000adab06723e */ /* 0x008fe400000008ff */
[----:B----4-:R-:W-:Y:S02]  /*4720*/  F2FP.RELU.F16.F32.PACK_AB R4, R157, R158 ;  /* 0x0000009e9d04723e */ /* 0x010fe400000008ff */
[----:B-1----:R-:W-:Y:S03]  /*4730*/  F2FP.RELU.F16.F32.PACK_AB R3, R161, R169 ;  /* 0x000000a9a103723e */ /* 0x002fe600000008ff */
[----:B------:R-:W-:Y:S01]  /*4740*/  STS [R154+0x400], R4 ;  /* 0x000400049a007388 */ /* 0x000fe20000000800 */
[----:B------:R-:W-:Y:S03]  /*4750*/  F2FP.RELU.F16.F32.PACK_AB R2, R162, R168 ;  /* 0x000000a8a202723e */ /* 0x000fe600000008ff */
[----:B------:R-:W-:Y:S04]  /*4760*/  STS [R200+0x1000], R6 ;  /* 0x00100006c8007388 */ /* 0x000fe80000000800 */
[----:B------:R-:W-:Y:S04]  /*4770*/  STS [R200+0x1400], R5 ;  /* 0x00140005c8007388 */ /* 0x000fe80000000800 */
[----:B------:R-:W-:Y:S04]  /*4780*/  STS [R154+0x1000], R3 ;  /* 0x001000039a007388 */ /* 0x000fe80000000800 */
[----:B------:R1:W-:Y:S04]  /*4790*/  STS [R154+0x1400], R2 ;  /* 0x001400029a007388 */ /* 0x0003e80000000800 */
[----:B------:R-:W-:Y:S08]  /*47a0*/  LDSM.16.M88.4 R32, [R181+0x6000] ;  /* 0x00600000b520783b */ /* 0x000ff00000000200 */
[----:B------:R-:W2:Y:S08]  /*47b0*/  LDSM.16.M88.4 R16, [R179+0x6000] ;  /* 0x00600000b310783b */ /* 0x000eb00000000200 */
[----:B------:R-:W3:Y:S01]  /*47c0*/  LDSM.16.M88.4 R28, [R181+0x6800] ;  /* 0x00680000b51c783b */ /* 0x000ee20000000200 */
[----:B-1----:R-:W-:Y:S07]  /*47d0*/  IMAD.IADD R2, R181, 0x1, R164 ;  /* 0x00000001b5027824 */ /* 0x002fee00078e02a4 */
[----:B------:R-:W1:Y:S08]  /*47e0*/  LDSM.16.M88.4 R132, [R179+0x6400] ;  /* 0x00640000b384783b */ /* 0x000e700000000200 */
[----:B------:R-:W-:Y:S08]  /*47f0*/  LDSM.16.M88.4 R136, [R2+0x6000] ;  /* 0x006000000288783b */ /* 0x000ff00000000200 */
[----:B------:R-:W4:Y:S01]  /*4800*/  LDSM.16.M88.4 R140, [R178+0x6000] ;  /* 0x00600000b28c783b */ /* 0x000f220000000200 */
[-C--:B--2---:R-:W-:Y:S07]  /*4810*/  HMMA.16816.F32 R4, R32, R16.reuse, RZ ;  /* 0x000000102004723c */ /* 0x084fee00000018ff */
[----:B------:R-:W2:Y:S01]  /*4820*/  LDSM.16.M88.4 R144, [R2+0x6800] ;  /* 0x006800000290783b */ /* 0x000ea20000000200 */
[C---:B---3--:R-:W-:Y:S07]  /*4830*/  HMMA.16816.F32 R8, R28.reuse, R16, RZ ;  /* 0x000000101c08723c */ /* 0x048fee00000018ff */
[----:B------:R-:W3:Y:S01]  /*4840*/  LDSM.16.M88.4 R148, [R178+0x6400] ;  /* 0x00640000b294783b */ /* 0x000ee20000000200 */
[-C--:B------:R-:W-:Y:S08]  /*4850*/  HMMA.16816.F32 R12, R28, R18.reuse, RZ ;  /* 0x000000121c0c723c */ /* 0x080ff000000018ff */
[C---:B------:R-:W-:Y:S08]  /*4860*/  HMMA.16816.F32 R16, R32.reuse, R18, RZ ;  /* 0x000000122010723c */ /* 0x040ff000000018ff */
[-C--:B-1----:R-:W-:Y:S08]  /*4870*/  HMMA.16816.F32 R20, R32, R132.reuse, RZ ;  /* 0x000000842014723c */ /* 0x082ff000000018ff */
[C---:B------:R-:W-:Y:S08]  /*4880*/  HMMA.16816.F32 R24, R28.reuse, R132, RZ ;  /* 0x000000841c18723c */ /* 0x040ff000000018ff */
[-C--:B------:R-:W-:Y:S08]  /*4890*/  HMMA.16816.F32 R28, R28, R134.reuse, RZ ;  /* 0x000000861c1c723c */ /* 0x080ff000000018ff */
[----:B------:R-:W-:Y:S01]  /*48a0*/  HMMA.16816.F32 R32, R32, R134, RZ ;  /* 0x000000862020723c */ /* 0x000fe200000018ff */
[----:B------:R-:W-:Y:S07]  /*48b0*/  LDSM.16.M88.4 R132, [R181+0x7000] ;  /* 0x00700000b584783b */ /* 0x000fee0000000200 */
[-C--:B----4-:R-:W-:Y:S08]  /*48c0*/  HMMA.16816.F32 R4, R136, R140.reuse, R4 ;  /* 0x0000008c8804723c */ /* 0x090ff00000001804 */
[C---:B--2---:R-:W-:Y:S08]  /*48d0*/  HMMA.16816.F32 R8, R144.reuse, R140, R8 ;  /* 0x0000008c9008723c */ /* 0x044ff00000001808 */
[-C--:B------:R-:W-:Y:S08]  /*48e0*/  HMMA.16816.F32 R12, R144, R142.reuse, R12 ;  /* 0x0000008e900c723c */ /* 0x080ff0000000180c */
[C---:B------:R-:W-:Y:S01]  /*48f0*/  HMMA.16816.F32 R16, R136.reuse, R142, R16 ;  /* 0x0000008e8810723c */ /* 0x040fe20000001810 */
[----:B------:R-:W1:Y:S07]  /*4900*/  LDSM.16.M88.4 R140, [R179+0x8000] ;  /* 0x00800000b38c783b */ /* 0x000e6e0000000200 */
[-C--:B---3--:R-:W-:Y:S08]  /*4910*/  HMMA.16816.F32 R20, R136, R148.reuse, R20 ;  /* 0x000000948814723c */ /* 0x088ff00000001814 */
[C---:B------:R-:W-:Y:S04]  /*4920*/  HMMA.16816.F32 R24, R144.reuse, R148, R24 ;  /* 0x000000949018723c */ /* 0x040fe80000001818 */
[----:B------:R-:W-:Y:S02]  /*4930*/  IMAD.MOV.U32 R148, RZ, RZ, R221 ;  /* 0x000000ffff947224 */ /* 0x000fe400078e00dd */
[----:B------:R-:W-:Y:S02]  /*4940*/  IMAD.MOV.U32 R149, RZ, RZ, R220 ;  /* 0x000000ffff957224 */ /* 0x000fe400078e00dc */
[-C--:B------:R-:W-:Y:S01]  /*4950*/  HMMA.16816.F32 R28, R144, R150.reuse, R28 ;  /* 0x00000096901c723c */ /* 0x080fe2000000181c */
[----:B------:R-:W2:Y:S02]  /*4960*/  LDSM.16.M88.4 R144, [R181+0x7800] ;  /* 0x00780000b590783b */ /* 0x000ea40000000200 */
[C---:B------:R-:W-:Y:S04]  /*4970*/  LEA R152, P0, R223.reuse, R148, 0x2 ;  /* 0x00000094df987211 */ /* 0x040fe800078010ff */
[----:B------:R-:W-:Y:S01]  /*4980*/  LEA.HI.X R153, R223, R149, RZ, 0x2, P0 ;  /* 0x00000095df997211 */ /* 0x000fe200000f14ff */
[----:B------:R-:W-:Y:S01]  /*4990*/  HMMA.16816.F32 R32, R136, R150, R32 ;  /* 0x000000968820723c */ /* 0x000fe20000001820 */
[----:B------:R-:W3:Y:S03]  /*49a0*/  LDSM.16.M88.4 R136, [R179+0x8400] ;  /* 0x00840000b388783b */ /* 0x000ee60000000200 */
[----:B------:R-:W-:Y:S04]  /*49b0*/  FSETP.GE.FTZ.AND P0, PT, R184, RZ, PT ;  /* 0x000000ffb800720b */ /* 0x000fe80003f16000 */
[-C--:B-1----:R-:W-:Y:S01]  /*49c0*/  HMMA.16816.F32 R4, R132, R140.reuse, R4 ;  /* 0x0000008c8404723c */ /* 0x082fe20000001804 */
[----:B------:R-:W4:Y:S04]  /*49d0*/  LDG.E R150, desc[UR26][R152.64] ;  /* 0x0000001a98967981 */ /* 0x000f28000c1e1900 */
[----:B------:R-:W4:Y:S04]  /*49e0*/  LDG.E R149, desc[UR26][R152.64+0x20] ;  /* 0x0000201a98957981 */ /* 0x000f28000c1e1900 */
[----:B------:R1:W5:Y:S04]  /*49f0*/  LDG.E R148, desc[UR26][R152.64+0x80] ;  /* 0x0000801a98947981 */ /* 0x000368000c1e1900 */
[----:B------:R1:W5:Y:S01]  /*4a00*/  LDG.E R3, desc[UR26][R152.64+0xa0] ;  /* 0x0000a01a98037981 */ /* 0x000362000c1e1900 */
[C---:B--2---:R-:W-:Y:S08]  /*4a10*/  HMMA.16816.F32 R8, R144.reuse, R140, R8 ;  /* 0x0000008c9008723c */ /* 0x044ff00000001808 */
[-C--:B------:R-:W-:Y:S08]  /*4a20*/  HMMA.16816.F32 R12, R144, R142.reuse, R12 ;  /* 0x0000008e900c723c */ /* 0x080ff0000000180c */
[C---:B------:R-:W-:Y:S01]  /*4a30*/  HMMA.16816.F32 R16, R132.reuse, R142, R16 ;  /* 0x0000008e8410723c */ /* 0x040fe20000001810 */
[----:B------:R-:W-:Y:S07]  /*4a40*/  LDSM.16.M88.4 R140, [R2+0x7000] ;  /* 0x00700000028c783b */ /* 0x000fee0000000200 */
[-C--:B---3--:R-:W-:Y:S08]  /*4a50*/  HMMA.16816.F32 R20, R132, R136.reuse, R20 ;  /* 0x000000888414723c */ /* 0x088ff00000001814 */
[C---:B------:R-:W-:Y:S08]  /*4a60*/  HMMA.16816.F32 R24, R144.reuse, R136, R24 ;  /* 0x000000889018723c */ /* 0x040ff00000001818 */
[-C--:B------:R-:W-:Y:S01]  /*4a70*/  HMMA.16816.F32 R28, R144, R138.reuse, R28 ;  /* 0x0000008a901c723c */ /* 0x080fe2000000181c */
[----:B------:R-:W-:Y:S07]  /*4a80*/  LDSM.16.M88.4 R144, [R178+0xa400] ;  /* 0x00a40000b290783b */ /* 0x000fee0000000200 */
[----:B------:R-:W-:Y:S01]  /*4a90*/  HMMA.16816.F32 R32, R132, R138, R32 ;  /* 0x0000008a8420723c */ /* 0x000fe20000001820 */
[----:B------:R-:W2:Y:S08]  /*4aa0*/  LDSM.16.M88.4 R132, [R178+0x8000] ;  /* 0x00800000b284783b */ /* 0x000eb00000000200 */
[----:B------:R-:W3:Y:S01]  /*4ab0*/  LDSM.16.M88.4 R136, [R2+0x7800] ;  /* 0x007800000288783b */ /* 0x000ee20000000200 */
[-C--:B--2---:R-:W-:Y:S08]  /*4ac0*/  HMMA.16816.F32 R4, R140, R132.reuse, R4 ;  /* 0x000000848c04723c */ /* 0x084ff00000001804 */
[C---:B---3--:R-:W-:Y:S08]  /*4ad0*/  HMMA.16816.F32 R8, R136.reuse, R132, R8 ;  /* 0x000000848808723c */ /* 0x048ff00000001808 */
[-C--:B------:R-:W-:Y:S08]  /*4ae0*/  HMMA.16816.F32 R12, R136, R134.reuse, R12 ;  /* 0x00000086880c723c */ /* 0x080ff0000000180c */
[C---:B------:R-:W-:Y:S01]  /*4af0*/  HMMA.16816.F32 R16, R140.reuse, R134, R16 ;  /* 0x000000868c10723c */ /* 0x040fe20000001810 */
[----:B------:R-:W2:Y:S07]  /*4b00*/  LDSM.16.M88.4 R132, [R178+0x8400] ;  /* 0x00840000b284783b */ /* 0x000eae0000000200 */
[-C--:B--2---:R-:W-:Y:S08]  /*4b10*/  HMMA.16816.F32 R20, R140, R132.reuse, R20 ;  /* 0x000000848c14723c */ /* 0x084ff00000001814 */
        /* <DEDUP_REMOVED lines=16> */
[----:B------:R-:W-:Y:S08]  /*4c20*/  LDSM.16.M88.4 R132, [R2+0x8000] ;  /* 0x008000000284783b */ /* 0x000ff00000000200 */
[----:B------:R-:W2:Y:S02]  /*4c30*/  LDSM.16.M88.4 R136, [R178+0xa000] ;  /* 0x00a00000b288783b */ /* 0x000ea40000000200 */
[-C--:B--2---:R-:W-:Y:S08]  /*4c40*/  HMMA.16816.F32 R4, R132, R136.reuse, R4 ;  /* 0x000000888404723c */ /* 0x084ff00000001804 */
[C---:B------:R-:W-:Y:S08]  /*4c50*/  HMMA.16816.F32 R8, R140.reuse, R136, R8 ;  /* 0x000000888c08723c */ /* 0x040ff00000001808 */
[-C--:B------:R-:W-:Y:S03]  /*4c60*/  HMMA.16816.F32 R12, R140, R138.reuse, R12 ;  /* 0x0000008a8c0c723c */ /* 0x080fe6000000180c */
[C---:B----4-:R-:W-:Y:S01]  /*4c70*/  FADD.FTZ R5, -R150.reuse, R5 ;  /* 0x0000000596057221 */ /* 0x050fe20000010100 */
[----:B------:R-:W-:Y:S01]  /*4c80*/  FADD.FTZ R4, -R150, R4 ;  /* 0x0000000496047221 */ /* 0x000fe20000010100 */
[C---:B------:R-:W-:Y:S01]  /*4c90*/  FADD.FTZ R6, -R149.reuse, R6 ;  /* 0x0000000695067221 */ /* 0x040fe20000010100 */
[----:B------:R-:W-:Y:S02]  /*4ca0*/  FADD.FTZ R7, -R149, R7 ;  /* 0x0000000795077221 */ /* 0x000fe40000010100 */
[C---:B------:R-:W-:Y:S04]  /*4cb0*/  HMMA.16816.F32 R16, R132.reuse, R138, R16 ;  /* 0x0000008a8410723c */ /* 0x040fe80000001810 */
[-C--:B------:R-:W-:Y:S02]  /*4cc0*/  FSEL R5, R5, R150.reuse, P0 ;  /* 0x0000009605057208 */ /* 0x080fe40000000000 */
[----:B------:R-:W-:Y:S02]  /*4cd0*/  FSETP.GE.FTZ.AND P0, PT, R155, RZ, PT ;  /* 0x000000ff9b00720b */ /* 0x000fe40003f16000 */
[-C--:B------:R-:W-:Y:S03]  /*4ce0*/  HMMA.16816.F32 R20, R132, R144.reuse, R20 ;  /* 0x000000908414723c */ /* 0x080fe60000001814 */
[----:B------:R-:W-:Y:S01]  /*4cf0*/  FSEL R2, R4, R150, P1 ;  /* 0x0000009604027208 */ /* 0x000fe20000800000 */
[----:B------:R-:W-:Y:S01]  /*4d00*/  FMUL.FTZ R5, R184, R5 ;  /* 0x00000005b8057220 */ /* 0x000fe20000410000 */
[----:B------:R-:W-:Y:S03]  /*4d10*/  FSETP.GE.FTZ.AND P1, PT, R159, RZ, PT ;  /* 0x000000ff9f00720b */ /* 0x000fe60003f36000 */
[C---:B------:R-:W-:Y:S04]  /*4d20*/  HMMA.16816.F32 R24, R140.reuse, R144, R24 ;  /* 0x000000908c18723c */ /* 0x040fe80000001818 */
[C---:B------:R-:W-:Y:S01]  /*4d30*/  FADD.FTZ R16, -R150.reuse, R16 ;  /* 0x0000001096107221 */ /* 0x040fe20000010100 */
[----:B------:R-:W-:Y:S01]  /*4d40*/  FADD.FTZ R17, -R150, R17 ;  /* 0x0000001196117221 */ /* 0x000fe20000010100 */
[----:B------:R-:W-:Y:S02]  /*4d50*/  FMUL.FTZ R2, R185, R2 ;  /* 0x00000002b9027220 */ /* 0x000fe40000410000 */
[-C--:B------:R-:W-:Y:S03]  /*4d60*/  HMMA.16816.F32 R28, R140, R146.reuse, R28 ;  /* 0x000000928c1c723c */ /* 0x080fe6000000181c */
[-C--:B------:R-:W-:Y:S01]  /*4d70*/  FSEL R16, R16, R150.reuse, P6 ;  /* 0x0000009610107208 */ /* 0x080fe20003000000 */
[C---:B------:R-:W-:Y:S01]  /*4d80*/  FADD.FTZ R20, -R150.reuse, R20 ;  /* 0x0000001496147221 */ /* 0x040fe20000010100 */
[----:B------:R-:W-:Y:S01]  /*4d90*/  FSEL R17, R17, R150, P5 ;  /* 0x0000009611117208 */ /* 0x000fe20002800000 */
[----:B------:R-:W-:Y:S01]  /*4da0*/  FADD.FTZ R21, -R150, R21 ;  /* 0x0000001596157221 */ /* 0x000fe20000010100 */
[----:B------:R-:W-:Y:S01]  /*4db0*/  F2FP.F16.F32.PACK_AB R5, R5, R2 ;  /* 0x000000020505723e */ /* 0x000fe200000000ff */
[----:B------:R-:W-:Y:S04]  /*4dc0*/  HMMA.16816.F32 R32, R132, R146, R32 ;  /* 0x000000928420723c */ /* 0x000fe80000001820 */
[----:B------:R-:W-:Y:S01]  /*4dd0*/  FSEL R20, R20, R150, P4 ;  /* 0x0000009614147208 */ /* 0x000fe20002000000 */
[----:B------:R-:W-:Y:S01]  /*4de0*/  FMUL.FTZ R16, R167, R16 ;  /* 0x00000010a7107220 */ /* 0x000fe20000410000 */
[----:B------:R-:W-:Y:S01]  /*4df0*/  ISETP.GT.AND P4, PT, R206, R226, PT ;  /* 0x000000e2ce00720c */ /* 0x000fe20003f84270 */
[----:B------:R-:W-:Y:S01]  /*4e00*/  FMUL.FTZ R17, R163, R17 ;  /* 0x00000011a3117220 */ /* 0x000fe20000410000 */
[----:B------:R-:W-:Y:S01]  /*4e10*/  FSEL R21, R21, R150, P1 ;  /* 0x0000009615157208 */ /* 0x000fe20000800000 */
[----:B------:R-:W-:Y:S01]  /*4e20*/  FMUL.FTZ R20, R160, R20 ;  /* 0x00000014a0147220 */ /* 0x000fe20000410000 */
[----:B------:R-:W-:Y:S02]  /*4e30*/  FSETP.GE.FTZ.AND P1, PT, R156, RZ, PT ;  /* 0x000000ff9c00720b */ /* 0x000fe40003f36000 */
[----:B------:R-:W-:Y:S01]  /*4e40*/  F2FP.F16.F32.PACK_AB R17, R17, R16 ;  /* 0x000000101111723e */ /* 0x000fe200000000ff */
[----:B------:R-:W-:Y:S05]  /*4e50*/  FMUL.FTZ R21, R159, R21 ;  /* 0x000000159f157220 */ /* 0x000fea0000410000 */
[----:B------:R-:W-:Y:S01]  /*4e60*/  F2FP.F16.F32.PACK_AB R132, R21, R20 ;  /* 0x000000141584723e */ /* 0x000fe200000000ff */
[----:B------:R-:W-:Y:S05]  /*4e70*/  FADD.FTZ R32, -R150, R32 ;  /* 0x0000002096207221 */ /* 0x000fea0000010100 */
        /* <DEDUP_REMOVED lines=8> */
[----:B-1----:R-:W-:Y:S08]  /*4f00*/  @!P4 BRA `(.L_x_688) ;  /* 0x000000000050c947 */ /* 0x002ff00003800000 */
[----:B------:R-:W-:Y:S01]  /*4f10*/  IADD3 R4, P0, PT, RZ, -UR4, RZ ;  /* 0x80000004ff047c10 */ /* 0x000fe2000ff1e0ff */
[----:B------:R-:W-:Y:S01]  /*4f20*/  IMAD.MOV.U32 R21, RZ, RZ, -0x3000 ;  /* 0xffffd000ff157424 */ /* 0x000fe200078e00ff */
[----:B------:R-:W-:Y:S03]  /*4f30*/  LOP3.LUT R6, R206, 0x1, RZ, 0xc0, !PT ;  /* 0x00000001ce067812 */ /* 0x000fe600078ec0ff */
[----:B------:R-:W-:Y:S01]  /*4f40*/  IMAD.X R2, RZ, RZ, ~UR9, P0 ;  /* 0x80000009ff027e24 */ /* 0x000fe200080e06ff */
[----:B------:R-:W-:Y:S04]  /*4f50*/  ISETP.NE.U32.AND P1, PT, R6, 0x1, PT ;  /* 0x000000010600780c */ /* 0x000fe80003f25070 */
[----:B------:R-:W-:Y:S04]  /*4f60*/  SHF.R.S64 R4, R4, 0x1f, R2 ;  /* 0x0000001f04047819 */ /* 0x000fe80000001002 */
[----:B------:R-:W-:Y:S02]  /*4f70*/  IADD3 R6, P0, PT, R204, R4, RZ ;  /* 0x00000004cc067210 */ /* 0x000fe40007f1e0ff */
[----:B------:R-:W-:Y:S02]  /*4f80*/  SEL R4, R21, 0x3000, !P1 ;  /* 0x0000300015047807 */ /* 0x000fe40004800000 */
[----:B------:R-:W-:Y:S01]  /*4f90*/  LEA.HI.X.SX32 R2, R2, R205, 0x1, P0 ;  /* 0x000000cd02027211 */ /* 0x000fe200000f0eff */
[----:B------:R-:W-:Y:S02]  /*4fa0*/  IMAD.MOV.U32 R204, RZ, RZ, R6 ;  /* 0x000000ffffcc7224 */ /* 0x000fe400078e0006 */
[----:B------:R-:W-:Y:S02]  /*4fb0*/  IMAD.IADD R208, R208, 0x1, R4 ;  /* 0x00000001d0d07824 */ /* 0x000fe400078e0204 */
[----:B------:R-:W-:Y:S02]  /*4fc0*/  IMAD.MOV.U32 R205, RZ, RZ, R2 ;  /* 0x000000ffffcd7224 */ /* 0x000fe400078e0002 */
[----:B------:R-:W-:Y:S03]  /*4fd0*/  IMAD.IADD R180, R180, 0x1, R4 ;  /* 0x00000001b4b47824 */ /* 0x000fe600078e0204 */
[----:B------:R-:W-:Y:S01]  /*4fe0*/  @!PT LDS RZ, [RZ] ;  /* 0x00000000fffff984 */ /* 0x000fe20000000800 */
[----:B------:R-:W-:Y:S01]  /*4ff0*/  @!PT LDS RZ, [RZ] ;  /* 0x00000000fffff984 */ /* 0x000fe20000000800 */
[----:B------:R-:W-:Y:S01]  /*5000*/  @!PT LDS RZ, [RZ] ;  /* 0x00000000fffff984 */ /* 0x000fe20000000800 */
[----:B------:R1:W-:Y:S04]  /*5010*/  LDGSTS.E.BYPASS.LTC128B.128 [R208], desc[UR26][R204.64] ;  /* 0x00000000ccd07fae */ /* 0x0003e8000b981a1a */
[----:B------:R1:W-:Y:S04]  /*5020*/  LDGSTS.E.BYPASS.LTC128B.128 [R208+0x1000], desc[UR26][R204.64+0x40] ;  /* 0x01000040ccd07fae */ /* 0x0003e8000b981a1a */
[----:B------:R1:W-:Y:S04]  /*5030*/  LDGSTS.E.BYPASS.LTC128B.128 [R208+0x2000], desc[UR26][R204.64+0x80] ;  /* 0x02000080ccd07fae */ /* 0x0003e8000b981a1a */
[----:B------:R-:W0:Y:S02]  /*5040*/  LDGDEPBAR ;  /* 0x00000000000079af */ /* 0x000e240000000000 */
.L_x_688:
[----:B------:R-:W-:Y:S01]  /*5050*/  FADD.FTZ R4, -R149, R19 ;  /* 0x0000001395047221 */ /* 0x000fe20000010100 */
[----:B------:R-:W-:Y:S01]  /*5060*/  FSETP.GE.FTZ.AND P6, PT, R170, RZ, PT ;  /* 0x000000ffaa00720b */ /* 0x000fe20003fd6000 */
[----:B------:R2:W-:Y:S01]  /*5070*/  STS [R201+-0x4000], R5 ;  /* 0xffc00005c9007388 */ /* 0x0005e20000000800 */
[----:B------:R-:W-:Y:S01]  /*5080*/  F2FP.F16.F32.PACK_AB R20, R20, R32 ;  /* 0x000000201414723e */ /* 0x000fe200000000ff */
[----:B------:R-:W-:Y:S01]  /*5090*/  FMUL.FTZ R32, R190, R16 ;  /* 0x00000010be207220 */ /* 0x000fe20000410000 */
[----:B------:R-:W-:Y:S01]  /*50a0*/  FSEL R4, R4, R149, P6 ;  /* 0x0000009504047208 */ /* 0x000fe20003000000 */
[----:B------:R-:W-:Y:S01]  /*50b0*/  FMUL.FTZ R21, R189, R7 ;  /* 0x00000007bd157220 */ /* 0x000fe20000410000 */
[C---:B------:R-:W-:Y:S01]  /*50c0*/  FADD.FTZ R2, -R149.reuse, R18 ;  /* 0x0000001295027221 */ /* 0x040fe20000010100 */
[----:B------:R-:W-:Y:S01]  /*50d0*/  FSETP.GE.FTZ.AND P0, PT, R172, RZ, PT ;  /* 0x000000ffac00720b */ /* 0x000fe20003f16000 */
[----:B------:R-:W-:Y:S01]  /*50e0*/  FADD.FTZ R22, -R149, R22 ;  /* 0x0000001695167221 */ /* 0x000fe20000010100 */
[----:B------:R-:W-:Y:S01]  /*50f0*/  FMUL.FTZ R6, R170, R4 ;  /* 0x00000004aa067220 */ /* 0x000fe20000410000 */
[----:B------:R-:W-:Y:S01]  /*5100*/  F2FP.F16.F32.PACK_AB R4, R21, R32 ;  /* 0x000000201504723e */ /* 0x000fe200000000ff */
[C---:B------:R-:W-:Y:S01]  /*5110*/  FADD.FTZ R23, -R149.reuse, R23 ;  /* 0x0000001795177221 */ /* 0x040fe20000010100 */
[-C--:B------:R-:W-:Y:S01]  /*5120*/  FSEL R2, R2, R149.reuse, P0 ;  /* 0x0000009502027208 */ /* 0x080fe20000000000 */
[----:B------:R-:W-:Y:S01]  /*5130*/  FADD.FTZ R34, -R149, R34 ;  /* 0x0000002295227221 */ /* 0x000fe20000010100 */
[----:B------:R-:W-:Y:S01]  /*5140*/  FSETP.GE.FTZ.AND P5, PT, R166, RZ, PT ;  /* 0x000000ffa600720b */ /* 0x000fe20003fb6000 */
[----:B------:R3:W-:Y:S01]  /*5150*/  STS [R201+-0x3c00], R4 ;  /* 0xffc40004c9007388 */ /* 0x0007e20000000800 */
[----:B------:R-:W-:Y:S01]  /*5160*/  FSETP.GE.FTZ.AND P1, PT, R165, RZ, PT ;  /* 0x000000ffa500720b */ /* 0x000fe20003f36000 */
[----:B------:R-:W-:Y:S01]  /*5170*/  FMUL.FTZ R7, R172, R2 ;  /* 0x00000002ac077220 */ /* 0x000fe20000410000 */
[-C--:B------:R-:W-:Y:S01]  /*5180*/  FSEL R2, R22, R149.reuse, P5 ;  /* 0x0000009516027208 */ /* 0x080fe20002800000 */
[C---:B-----5:R-:W-:Y:S01]  /*5190*/  FADD.FTZ R13, -R148.reuse, R13 ;  /* 0x0000000d940d7221 */ /* 0x060fe20000010100 */
[----:B------:R-:W-:Y:S01]  /*51a0*/  FSEL R23, R23, R149, P1 ;  /* 0x0000009517177208 */ /* 0x000fe20000800000 */
[----:B------:R-:W-:Y:S01]  /*51b0*/  STS [R198+-0x4000], R17 ;  /* 0xffc00011c6007388 */ /* 0x000fe20000000800 */
[----:B------:R-:W-:Y:S01]  /*51c0*/  FSETP.GE.FTZ.AND P0, PT, R157, RZ, PT ;  /* 0x000000ff9d00720b */ /* 0x000fe20003f16000 */
[----:B------:R-:W-:Y:S01]  /*51d0*/  FADD.FTZ R28, -R148, R28 ;  /* 0x0000001c941c7221 */ /* 0x000fe20000010100 */
[----:B------:R-:W-:Y:S01]  /*51e0*/  FSETP.GE.FTZ.AND P1, PT, R158, RZ, PT ;  /* 0x000000ff9e00720b */ /* 0x000fe20003f36000 */
[----:B------:R-:W-:Y:S01]  /*51f0*/  FMUL.FTZ R16, R165, R23 ;  /* 0x00000017a5107220 */ /* 0x000fe20000410000 */
[----:B--2---:R-:W-:Y:S01]  /*5200*/  FMUL.FTZ R5, R166, R2 ;  /* 0x00000002a6057220 */ /* 0x004fe20000410000 */
[----:B------:R-:W-:Y:S01]  /*5210*/  F2FP.F16.F32.PACK_AB R2, R6, R7 ;  /* 0x000000070602723e */ /* 0x000fe200000000ff */
[----:B------:R-:W-:Y:S01]  /*5220*/  FADD.FTZ R6, -R148, R8 ;  /* 0x0000000894067221 */ /* 0x000fe20000010100 */
[----:B------:R-:W-:Y:S01]  /*5230*/  FSEL R34, R34, R149, P1 ;  /* 0x0000009522227208 */ /* 0x000fe20000800000 */
[----:B------:R-:W-:Y:S01]  /*5240*/  FADD.FTZ R10, -R3, R10 ;  /* 0x0000000a030a7221 */ /* 0x000fe20000010100 */
[----:B------:R-:W-:Y:S01]  /*5250*/  F2FP.F16.F32.PACK_AB R16, R16, R5 ;  /* 0x000000051010723e */ /* 0x000fe200000000ff */
[----:B------:R2:W-:Y:S01]  /*5260*/  STS [R198+-0x3c00], R2 ;  /* 0xffc40002c6007388 */ /* 0x0005e20000000800 */
[----:B------:R-:W-:Y:S01]  /*5270*/  FADD.FTZ R5, -R148, R9 ;  /* 0x0000000994057221 */ /* 0x000fe20000010100 */
[----:B------:R-:W-:Y:S01]  /*5280*/  FSETP.GE.FTZ.AND P1, PT, R192, RZ, PT ;  /* 0x000000ffc000720b */ /* 0x000fe20003f36000 */
[----:B------:R-:W-:Y:S01]  /*5290*/  @P0 FADD.FTZ R149, -R149, R35 ;  /* 0x0000002395950221 */ /* 0x000fe20000010100 */
[----:B------:R-:W-:Y:S01]  /*52a0*/  FSETP.GE.FTZ.AND P0, PT, R188, RZ, PT ;  /* 0x000000ffbc00720b */ /* 0x000fe20003f16000 */
[C---:B------:R-:W-:Y:S01]  /*52b0*/  FADD.FTZ R24, -R148.reuse, R24 ;  /* 0x0000001894187221 */ /* 0x040fe20000010100 */
[-C--:B------:R-:W-:Y:S01]  /*52c0*/  FSEL R5, R5, R148.reuse, P1 ;  /* 0x0000009405057208 */ /* 0x080fe20000800000 */
[C---:B------:R-:W-:Y:S01]  /*52d0*/  FADD.FTZ R25, -R148.reuse, R25 ;  /* 0x0000001994197221 */ /* 0x040fe20000010100 */
[----:B---3--:R-:W-:Y:S01]  /*52e0*/  FADD.FTZ R4, -R148, R12 ;  /* 0x0000000c94047221 */ /* 0x008fe20000010100 */
[----:B------:R-:W-:Y:S01]  /*52f0*/  FSETP.GE.FTZ.AND P1, PT, R187, RZ, PT ;  /* 0x000000ffbb00720b */ /* 0x000fe20003f36000 */
[----:B------:R-:W-:Y:S01]  /*5300*/  FADD.FTZ R11, -R3, R11 ;  /* 0x0000000b030b7221 */ /* 0x000fe20000010100 */
[----:B------:R-:W-:Y:S01]  /*5310*/  FSETP.GE.FTZ.AND P5, PT, R193, RZ, PT ;  /* 0x000000ffc100720b */ /* 0x000fe20003fb6000 */
[C---:B------:R-:W-:Y:S01]  /*5320*/  FADD.FTZ R15, -R3.reuse, R15 ;  /* 0x0000000f030f7221 */ /* 0x040fe20000010100 */
[----:B------:R-:W-:Y:S01]  /*5330*/  FSEL R4, R4, R148, P0 ;  /* 0x0000009404047208 */ /* 0x000fe20000000000 */
[----:B------:R-:W-:Y:S01]  /*5340*/  FADD.FTZ R26, -R3, R26 ;  /* 0x0000001a031a7221 */ /* 0x000fe20000010100 */
[----:B------:R-:W-:Y:S01]  /*5350*/  FSETP.GE.FTZ.AND P0, PT, R161, RZ, PT ;  /* 0x000000ffa100720b */ /* 0x000fe20003f16000 */
[----:B------:R-:W-:Y:S01]  /*5360*/  FMUL.FTZ R34, R158, R34 ;  /* 0x000000229e227220 */ /* 0x000fe20000410000 */
[----:B------:R-:W-:Y:S01]  /*5370*/  FSEL R13, R13, R148, P1 ;  /* 0x000000940d0d7208 */ /* 0x000fe20000800000 */
[----:B------:R-:W-:Y:S01]  /*5380*/  FMUL.FTZ R4, R188, R4 ;  /* 0x00000004bc047220 */ /* 0x000fe20000410000 */
[----:B------:R-:W-:Y:S01]  /*5390*/  FSETP.GE.FTZ.AND P1, PT, R169, RZ, PT ;  /* 0x000000ffa900720b */ /* 0x000fe20003f36000 */
[----:B------:R-:W-:Y:S01]  /*53a0*/  FMUL.FTZ R149, R157, R149 ;  /* 0x000000959d957220 */ /* 0x000fe20000410000 */
[-C--:B------:R-:W-:Y:S01]  /*53b0*/  FSEL R6, R6, R148.reuse, P5 ;  /* 0x0000009406067208 */ /* 0x080fe20002800000 */
[----:B------:R-:W-:Y:S01]  /*53c0*/  FMUL.FTZ R8, R187, R13 ;  /* 0x0000000dbb087220 */ /* 0x000fe20000410000 */
[----:B------:R-:W-:Y:S01]  /*53d0*/  FSEL R28, R28, R148, P1 ;  /* 0x000000941c1c7208 */ /* 0x000fe20000800000 */
[----:B------:R-:W-:Y:S01]  /*53e0*/  IMAD R165, R213, UR10, RZ ;  /* 0x0000000ad5a57c24 */ /* 0x000fe2000f8e02ff */
[----:B------:R-:W-:Y:S01]  /*53f0*/  FSETP.GE.FTZ.AND P1, PT, R195, RZ, PT ;  /* 0x000000ffc300720b */ /* 0x000fe20003f36000 */
[----:B------:R-:W-:Y:S01]  /*5400*/  FMUL.FTZ R6, R193, R6 ;  /* 0x00000006c1067220 */ /* 0x000fe20000410000 */
[----:B------:R-:W-:Y:S01]  /*5410*/  FSETP.GE.FTZ.AND P5, PT, R171, RZ, PT ;  /* 0x000000ffab00720b */ /* 0x000fe20003fb6000 */
[----:B--2---:R-:W-:Y:S01]  /*5420*/  FMUL.FTZ R2, R192, R5 ;  /* 0x00000005c0027220 */ /* 0x004fe20000410000 */
[----:B------:R-:W-:Y:S01]  /*5430*/  FSETP.GE.FTZ.AND P6, PT, R173, RZ, PT ;  /* 0x000000ffad00720b */ /* 0x000fe20003fd6000 */
[----:B------:R-:W-:Y:S01]  /*5440*/  FADD.FTZ R5, -R3, R27 ;  /* 0x0000001b03057221 */ /* 0x000fe20000010100 */
[----:B------:R-:W-:Y:S01]  /*5450*/  F2FP.F16.F32.PACK_AB R8, R8, R4 ;  /* 0x000000040808723e */ /* 0x000fe200000000ff */
[----:B------:R-:W-:Y:S01]  /*5460*/  FMUL.FTZ R28, R169, R28 ;  /* 0x0000001ca91c7220 */ /* 0x000fe20000410000 */
[-C--:B------:R-:W-:Y:S01]  /*5470*/  FSEL R4, R10, R3.reuse, P1 ;  /* 0x000000030a047208 */ /* 0x080fe20000800000 */
[----:B------:R-:W-:Y:S01]  /*5480*/  FADD.FTZ R10, -R3, R14 ;  /* 0x0000000e030a7221 */ /* 0x000fe20000010100 */
[-C--:B------:R-:W-:Y:S02]  /*5490*/  FSEL R25, R25, R148.reuse, P5 ;  /* 0x0000009419197208 */ /* 0x080fe40002800000 */
[----:B------:R-:W-:Y:S01]  /*54a0*/  FSEL R24, R24, R148, P6 ;  /* 0x0000009418187208 */ /* 0x000fe20003000000 */
[----:B------:R-:W-:Y:S01]  /*54b0*/  @P0 FADD.FTZ R148, -R148, R29 ;  /* 0x0000001d94940221 */ /* 0x000fe20000010100 */
[----:B------:R-:W-:Y:S01]  /*54c0*/  FSETP.GE.FTZ.AND P5, PT, R191, RZ, PT ;  /* 0x000000ffbf00720b */ /* 0x000fe20003fb6000 */
[----:B------:R-:W-:Y:S01]  /*54d0*/  FMUL.FTZ R18, R195, R4 ;  /* 0x00000004c3127220 */ /* 0x000fe20000410000 */
[----:B------:R-:W-:Y:S01]  /*54e0*/  FSETP.GE.FTZ.AND P0, PT, R194, RZ, PT ;  /* 0x000000ffc200720b */ /* 0x000fe20003f16000 */
[----:B------:R-:W-:Y:S01]  /*54f0*/  FADD.FTZ R4, -R3, R30 ;  /* 0x0000001e03047221 */ /* 0x000fe20000010100 */
[----:B------:R-:W-:Y:S01]  /*5500*/  FSEL R10, R10, R3, P5 ;  /* 0x000000030a0a7208 */ /* 0x000fe20002800000 */
[----:B------:R-:W-:Y:S01]  /*5510*/  FMUL.FTZ R24, R173, R24 ;  /* 0x00000018ad187220 */ /* 0x000fe20000410000 */
[----:B------:R-:W-:Y:S01]  /*5520*/  FSETP.GE.FTZ.AND P1, PT, R186, RZ, PT ;  /* 0x000000ffba00720b */ /* 0x000fe20003f36000 */
[----:B------:R-:W-:Y:S01]  /*5530*/  FMUL.FTZ R7, R171, R25 ;  /* 0x00000019ab077220 */ /* 0x000fe20000410000 */
[----:B------:R-:W-:Y:S01]  /*5540*/  F2FP.F16.F32.PACK_AB R2, R2, R6 ;  /* 0x000000060202723e */ /* 0x000fe200000000ff */
[----:B------:R-:W-:Y:S01]  /*5550*/  FMUL.FTZ R6, R161, R148 ;  /* 0x00000094a1067220 */ /* 0x000fe20000410000 */
[-C--:B------:R-:W-:Y:S02]  /*5560*/  FSEL R11, R11, R3.reuse, P0 ;  /* 0x000000030b0b7208 */ /* 0x080fe40000000000 */
[----:B------:R-:W-:Y:S01]  /*5570*/  FSETP.GE.FTZ.AND P5, PT, R174, RZ, PT ;  /* 0x000000ffae00720b */ /* 0x000fe20003fb6000 */
[----:B------:R2:W-:Y:S01]  /*5580*/  STS [R201+-0x3000], R2 ;  /* 0xffd00002c9007388 */ /* 0x0005e20000000800 */
[----:B------:R-:W-:Y:S01]  /*5590*/  FSEL R14, R15, R3, P1 ;  /* 0x000000030f0e7208 */ /* 0x000fe20000800000 */
[----:B------:R-:W-:Y:S01]  /*55a0*/  FMUL.FTZ R17, R194, R11 ;  /* 0x0000000bc2117220 */ /* 0x000fe20000410000 */
[----:B------:R-:W-:Y:S01]  /*55b0*/  FSEL R5, R5, R3, P5 ;  /* 0x0000000305057208 */ /* 0x000fe20002800000 */
[----:B------:R-:W-:Y:S01]  /*55c0*/  FMUL.FTZ R15, R191, R10 ;  /* 0x0000000abf0f7220 */ /* 0x000fe20000410000 */
[----:B------:R-:W-:Y:S01]  /*55d0*/  FSETP.GE.FTZ.AND P1, PT, R168, RZ, PT ;  /* 0x000000ffa800720b */ /* 0x000fe20003f36000 */
[----:B------:R-:W-:Y:S01]  /*55e0*/  FMUL.FTZ R14, R186, R14 ;  /* 0x0000000eba0e7220 */ /* 0x000fe20000410000 */
[----:B------:R-:W-:Y:S01]  /*55f0*/  FSETP.GE.FTZ.AND P0, PT, R162, RZ, PT ;  /* 0x000000ffa200720b */ /* 0x000fe20003f16000 */
[----:B------:R-:W-:Y:S01]  /*5600*/  FMUL.FTZ R12, R174, R5 ;  /* 0x00000005ae0c7220 */ /* 0x000fe20000410000 */
[----:B------:R-:W-:Y:S02]  /*5610*/  FSEL R4, R4, R3, P1 ;  /* 0x0000000304047208 */ /* 0x000fe40000800000 */
[----:B------:R-:W-:Y:S02]  /*5620*/  F2FP.F16.F32.PACK_AB R5, R17, R18 ;  /* 0x000000121105723e */ /* 0x000fe400000000ff */
[----:B------:R-:W-:Y:S01]  /*5630*/  FSETP.GE.FTZ.AND P6, PT, R175, RZ, PT ;  /* 0x000000ffaf00720b */ /* 0x000fe20003fd6000 */
[----:B------:R-:W-:Y:S01]  /*5640*/  FMUL.FTZ R11, R168, R4 ;  /* 0x00000004a80b7220 */ /* 0x000fe20000410000 */
[----:B------:R-:W-:Y:S01]  /*5650*/  F2FP.F16.F32.PACK_AB R4, R14, R15 ;  /* 0x0000000f0e04723e */ /* 0x000fe200000000ff */
[----:B------:R-:W-:Y:S01]  /*5660*/  STS [R201+-0x2c00], R5 ;  /* 0xffd40005c9007388 */ /* 0x000fe20000000800 */
[----:B------:R-:W-:Y:S02]  /*5670*/  FSEL R10, R26, R3, P6 ;  /* 0x000000031a0a7208 */ /* 0x000fe40003000000 */
[----:B------:R-:W-:Y:S02]  /*5680*/  F2FP.F16.F32.PACK_AB R9, R149, R34 ;  /* 0x000000229509723e */ /* 0x000fe400000000ff */
[----:B------:R-:W-:Y:S01]  /*5690*/  STS [R198+-0x3000], R8 ;  /* 0xffd00008c6007388 */ /* 0x000fe20000000800 */
[----:B------:R-:W-:Y:S01]  /*56a0*/  @P0 FADD.FTZ R3, -R3, R31 ;  /* 0x0000001f03030221 */ /* 0x000fe20000010100 */
[----:B------:R-:W-:Y:S01]  /*56b0*/  FMUL.FTZ R13, R175, R10 ;  /* 0x0000000aaf0d7220 */ /* 0x000fe20000410000 */
[----:B------:R-:W-:Y:S02]  /*56c0*/  F2FP.F16.F32.PACK_AB R7, R7, R24 ;  /* 0x000000180707723e */ /* 0x000fe400000000ff */
[----:B------:R-:W-:Y:S01]  /*56d0*/  STS [R198+-0x2c00], R4 ;  /* 0xffd40004c6007388 */ /* 0x000fe20000000800 */
[----:B------:R-:W-:Y:S01]  /*56e0*/  FMUL.FTZ R10, R162, R3 ;  /* 0x00000003a20a7220 */ /* 0x000fe20000410000 */
[----:B------:R-:W-:Y:S03]  /*56f0*/  F2FP.F16.F32.PACK_AB R6, R6, R28 ;  /* 0x0000001c0606723e */ /* 0x000fe600000000ff */
[----:B------:R-:W-:Y:S01]  /*5700*/  STS [R200+-0x4000], R132 ;  /* 0xffc00084c8007388 */ /* 0x000fe20000000800 */
[----:B------:R-:W-:Y:S02]  /*5710*/  F2FP.F16.F32.PACK_AB R3, R12, R13 ;  /* 0x0000000d0c03723e */ /* 0x000fe400000000ff */
[----:B--2---:R-:W-:Y:S02]  /*5720*/  F2FP.F16.F32.PACK_AB R2, R10, R11 ;  /* 0x0000000b0a02723e */ /* 0x004fe400000000ff */
[----:B------:R-:W-:Y:S05]  /*5730*/  STS [R200+-0x3c00], R16 ;  /* 0xffc40010c8007388 */ /* 0x000fea0000000800 */
[----:B------:R-:W-:Y:S05]  /*5740*/  STS [R154+-0x4000], R20 ;  /* 0xffc000149a007388 */ /* 0x000fea0000000800 */
[----:B------:R-:W-:Y:S05]  /*5750*/  STS [R154+-0x3c00], R9 ;  /* 0xffc400099a007388 */ /* 0x000fea0000000800 */
[----:B------:R-:W-:Y:S05]  /*5760*/  STS [R200+-0x3000], R7 ;  /* 0xffd00007c8007388 */ /* 0x000fea0000000800 */
[----:B------:R-:W-:Y:S05]  /*5770*/  STS [R200+-0x2c00], R3 ;  /* 0xffd40003c8007388 */ /* 0x000fea0000000800 */
[----:B------:R-:W-:Y:S05]  /*5780*/  STS [R154+-0x3000], R6 ;  /* 0xffd000069a007388 */ /* 0x000fea0000000800 */
[----:B------:R2:W-:Y:S01]  /*5790*/  STS [R154+-0x2c00], R2 ;  /* 0xffd400029a007388 */ /* 0x0005e20000000800 */
[----:B------:R-:W-:Y:S01]  /*57a0*/  BAR.SYNC.DEFER_BLOCKING 0x0 ;  /* 0x0000000000007b1d */ /* 0x000fe20000010000 */
[----:B--2---:R-:W-:Y:S05]  /*57b0*/  IMAD.U32 R2, R165, -0x40, RZ ;  /* 0xffffffc0a5027824 */ /* 0x004fea00078e00ff */
[----:B------:R-:W-:Y:S01]  /*57c0*/  LDSM.16.MT88.4 R4, [R176+UR5+0x19000] ;  /* 0x01900005b004783b */ /* 0x000fe20008004200 */
[C---:B------:R-:W-:Y:S04]  /*57d0*/  LEA R3, P0, R2.reuse, R196, 0x2 ;  /* 0x000000c402037211 */ /* 0x040fe800078010ff */
[----:B------:R-:W2:Y:S01]  /*57e0*/  LDSM.16.MT88.4 R8, [R0+0x6000] ;  /* 0x006000000008783b */ /* 0x000ea20000004200 */
[----:B------:R-:W-:Y:S01]  /*57f0*/  LEA.HI.X.SX32 R2, R2, R197, 0x2, P0 ;  /* 0x000000c502027211 */ /* 0x000fe200000f16ff */
[----:B------:R-:W-:Y:S03]  /*5800*/  IMAD.MOV.U32 R196, RZ, RZ, R3 ;  /* 0x000000ffffc47224 */ /* 0x000fe600078e0003 */
[----:B------:R-:W3:Y:S01]  /*5810*/  LDSM.16.MT88.4 R12, [R176+UR5+0x1b000] ;  /* 0x01b00005b00c783b */ /* 0x000ee20008004200 */
[----:B------:R-:W-:Y:S04]  /*5820*/  IMAD.MOV.U32 R197, RZ, RZ, R2 ;  /* 0x000000ffffc57224 */ /* 0x000fe800078e0002 */
        /* <DEDUP_REMOVED lines=82> */
.L_x_689:
[----:B------:R-:W-:Y:S01]  /*5d50*/  LDSM.16.M88.4 R24, [R182+0x15000] ;  /* 0x01500000b618783b */ /* 0x000fe20000000200 */
[----:B------:R-:W-:Y:S01]  /*5d60*/  IMAD.MOV.U32 R2, RZ, RZ, R234 ;  /* 0x000000ffff027224 */ /* 0x000fe200078e00ea */
[C---:B------:R-:W-:Y:S01]  /*5d70*/  LEA R168, P0, R227.reuse, R196, 0x2 ;  /* 0x000000c4e3a87211 */ /* 0x040fe200078010ff */
[C---:B------:R-:W-:Y:S01]  /*5d80*/  @P2 VIADD R2, R230.reuse, 0xffffffe0 ;  /* 0xffffffe0e6022836 */ /* 0x040fe20000000000 */
[----:B------:R-:W2:Y:S01]  /*5d90*/  LDSM.16.MT88.4 R8, [R0+0x9000] ;  /* 0x009000000008783b */ /* 0x000ea20000004200 */
[----:B------:R-:W-:Y:S01]  /*5da0*/  IMAD.MOV.U32 R3, RZ, RZ, R233 ;  /* 0x000000ffff037224 */ /* 0x000fe200078e00e9 */
[----:B------:R-:W-:Y:S01]  /*5db0*/  LEA.HI.X.SX32 R169, R227, R197, 0x2, P0 ;  /* 0x000000c5e3a97211 */ /* 0x000fe200000f16ff */
[----:B------:R-:W-:Y:S01]  /*5dc0*/  @P3 VIADD R3, R230, 0xffffffc0 ;  /* 0xffffffc0e6033836 */ /* 0x000fe20000000000 */
[----:B------:R-:W3:Y:S01]  /*5dd0*/  LDSM.16.MT88.4 R16, [R0+0xb000] ;  /* 0x00b000000010783b */ /* 0x000ee20000004200 */
[----:B------:R-:W-:Y:S01]  /*5de0*/  LEA R166, P0, R165, R168, 0x5 ;  /* 0x000000a8a5a67211 */ /* 0x000fe200078028ff */
[----:B------:R-:W-:Y:S01]  /*5df0*/  VIADD R199, R199, 0xffffffc0 ;  /* 0xffffffc0c7c77836 */ /* 0x000fe20000000000 */
[----:B------:R-:W-:Y:S01]  /*5e00*/  ISETP.GT.AND P1, PT, R206, R226, PT ;  /* 0x000000e2ce00720c */ /* 0x000fe20003f24270 */
[----:B------:R-:W4:Y:S01]  /*5e10*/  LDSM.16.MT88.4 R28, [R0+0xd000] ;  /* 0x00d00000001c783b */ /* 0x000f220000004200 */
[----:B------:R-:W-:Y:S01]  /*5e20*/  LEA.HI.X.SX32 R167, R165, R169, 0x5, P0 ;  /* 0x000000a9a5a77211 */ /* 0x000fe200000f2eff */
[----:B------:R-:W-:Y:S01]  /*5e30*/  VIADD R212, R212, 0xfffffffc ;  /* 0xfffffffcd4d47836 */ /* 0x000fe20000000000 */
[----:B------:R-:W-:Y:S01]  /*5e40*/  @P4 IADD3 R221, P5, PT, R221, -0x100, RZ ;  /* 0xffffff00dddd4810 */ /* 0x000fe20007fbe0ff */
[----:B------:R-:W-:Y:S03]  /*5e50*/  LDSM.16.MT88.4 R132, [R0+0x9400] ;  /* 0x009400000084783b */ /* 0x000fe60000004200 */
[----:B------:R-:W-:Y:S01]  /*5e60*/  @P4 IADD3.X R220, PT, PT, R220, -0x1, RZ, P5, !PT ;  /* 0xffffffffdcdc4810 */ /* 0x000fe20002ffe4ff */
[----:B------:R-:W1:Y:S04]  /*5e70*/  LDSM.16.M88.4 R32, [R2] ;  /* 0x000000000220783b */ /* 0x000e680000000200 */
[----:B------:R-:W1:Y:S04]  /*5e80*/  LDSM.16.MT88.4 R136, [R0+0xb400] ;  /* 0x00b400000088783b */ /* 0x000e680000004200 */
[----:B------:R-:W1:Y:S04]  /*5e90*/  LDSM.16.MT88.4 R140, [R0+0xd400] ;  /* 0x00d40000008c783b */ /* 0x000e680000004200 */
[----:B------:R-:W-:Y:S04]  /*5ea0*/  LDSM.16.MT88.4 R148, [R0+0x9800] ;  /* 0x009800000094783b */ /* 0x000fe80000004200 */
[----:B------:R-:W1:Y:S04]  /*5eb0*/  LDSM.16.M88.4 R144, [R3] ;  /* 0x000000000390783b */ /* 0x000e680000000200 */
[----:B------:R-:W-:Y:S01]  /*5ec0*/  LDSM.16.MT88.4 R152, [R0+0xdc00] ;  /* 0x00dc00000098783b */ /* 0x000fe20000004200 */
[C---:B--2---:R-:W-:Y:S03]  /*5ed0*/  HMMA.16816.F32 R4, R24.reuse, R8, RZ ;  /* 0x000000081804723c */ /* 0x044fe600000018ff */
[----:B------:R-:W-:Y:S04]  /*5ee0*/  LDSM.16.MT88.4 R156, [R0+0xa000] ;  /* 0x00a00000009c783b */ /* 0x000fe80000004200 */
[----:B------:R-:W-:Y:S01]  /*5ef0*/  LDSM.16.MT88.4 R160, [R0+0xe000] ;  /* 0x00e0000000a0783b */ /* 0x000fe20000004200 */
[C---:B------:R-:W-:Y:S08]  /*5f00*/  HMMA.16816.F32 R8, R24.reuse, R10, RZ ;  /* 0x0000000a1808723c */ /* 0x040ff000000018ff */
[C---:B---3--:R-:W-:Y:S08]  /*5f10*/  HMMA.16816.F32 R12, R24.reuse, R16, RZ ;  /* 0x00000010180c723c */ /* 0x048ff000000018ff */
[C---:B------:R-:W-:Y:S08]  /*5f20*/  HMMA.16816.F32 R16, R24.reuse, R18, RZ ;  /* 0x000000121810723c */ /* 0x040ff000000018ff */
[C---:B----4-:R-:W-:Y:S08]  /*5f30*/  HMMA.16816.F32 R20, R24.reuse, R28, RZ ;  /* 0x0000001c1814723c */ /* 0x050ff000000018ff */
[----:B------:R-:W-:Y:S01]  /*5f40*/  HMMA.16816.F32 R24, R24, R30, RZ ;  /* 0x0000001e1818723c */ /* 0x000fe200000018ff */
[----:B------:R-:W2:Y:S07]  /*5f50*/  LDSM.16.MT88.4 R28, [R0+0xb800] ;  /* 0x00b80000001c783b */ /* 0x000eae0000004200 */
[C---:B-1----:R-:W-:Y:S08]  /*5f60*/  HMMA.16816.F32 R4, R32.reuse, R132, R4 ;  /* 0x000000842004723c */ /* 0x042ff00000001804 */
[C---:B------:R-:W-:Y:S01]  /*5f70*/  HMMA.16816.F32 R8, R32.reuse, R134, R8 ;  /* 0x000000862008723c */ /* 0x040fe20000001808 */
[----:B------:R-:W1:Y:S07]  /*5f80*/  LDSM.16.MT88.4 R132, [R0+0xd800] ;  /* 0x00d800000084783b */ /* 0x000e6e0000004200 */
[C---:B------:R-:W-:Y:S08]  /*5f90*/  HMMA.16816.F32 R12, R32.reuse, R136, R12 ;  /* 0x00000088200c723c */ /* 0x040ff0000000180c */
[C---:B------:R-:W-:Y:S01]  /*5fa0*/  HMMA.16816.F32 R16, R32.reuse, R138, R16 ;  /* 0x0000008a2010723c */ /* 0x040fe20000001810 */
[----:B------:R-:W-:Y:S07]  /*5fb0*/  LDSM.16.MT88.4 R136, [R0+0x9c00] ;  /* 0x009c00000088783b */ /* 0x000fee0000004200 */
[C---:B------:R-:W-:Y:S08]  /*5fc0*/  HMMA.16816.F32 R20, R32.reuse, R140, R20 ;  /* 0x0000008c2014723c */ /* 0x040ff00000001814 */
[----:B------:R-:W-:Y:S01]  /*5fd0*/  HMMA.16816.F32 R24, R32, R142, R24 ;  /* 0x0000008e2018723c */ /* 0x000fe20000001818 */
[----:B------:R-:W3:Y:S04]  /*5fe0*/  LDSM.16.M88.4 R32, [R183] ;  /* 0x00000000b720783b */ /* 0x000ee80000000200 */
[----:B------:R-:W4:Y:S03]  /*5ff0*/  LDSM.16.MT88.4 R140, [R0+0xbc00] ;  /* 0x00bc0000008c783b */ /* 0x000f260000004200 */
[C---:B------:R-:W-:Y:S08]  /*6000*/  HMMA.16816.F32 R4, R144.reuse, R148, R4 ;  /* 0x000000949004723c */ /* 0x040ff00000001804 */
[C---:B------:R-:W-:Y:S01]  /*6010*/  HMMA.16816.F32 R8, R144.reuse, R150, R8 ;  /* 0x000000969008723c */ /* 0x040fe20000001808 */
[----:B------:R-:W4:Y:S07]  /*6020*/  LDSM.16.M88.4 R148, [R182+0x17000] ;  /* 0x01700000b694783b */ /* 0x000f2e0000000200 */
[C---:B--2---:R-:W-:Y:S08]  /*6030*/  HMMA.16816.F32 R12, R144.reuse, R28, R12 ;  /* 0x0000001c900c723c */ /* 0x044ff0000000180c */
[C---:B------:R-:W-:Y:S01]  /*6040*/  HMMA.16816.F32 R16, R144.reuse, R30, R16 ;  /* 0x0000001e9010723c */ /* 0x040fe20000001810 */
[----:B------:R-:W2:Y:S07]  /*6050*/  LDSM.16.MT88.4 R28, [R0+0xc000] ;  /* 0x00c00000001c783b */ /* 0x000eae0000004200 */
[C---:B-1----:R-:W-:Y:S08]  /*6060*/  HMMA.16816.F32 R20, R144.reuse, R132, R20 ;  /* 0x000000849014723c */ /* 0x042ff00000001814 */
[----:B------:R-:W-:Y:S01]  /*6070*/  HMMA.16816.F32 R24, R144, R134, R24 ;  /* 0x000000869018723c */ /* 0x000fe20000001818 */
[----:B------:R-:W-:Y:S07]  /*6080*/  LDSM.16.M88.4 R132, [R2+0x2000] ;  /* 0x002000000284783b */ /* 0x000fee0000000200 */
[C---:B---3--:R-:W-:Y:S08]  /*6090*/  HMMA.16816.F32 R4, R32.reuse, R136, R4 ;  /* 0x000000882004723c */ /* 0x048ff00000001804 */
[C---:B------:R-:W-:Y:S01]  /*60a0*/  HMMA.16816.F32 R8, R32.reuse, R138, R8 ;  /* 0x0000008a2008723c */ /* 0x040fe20000001808 */
[----:B------:R-:W1:Y:S07]  /*60b0*/  LDSM.16.MT88.4 R136, [R0+0xa400] ;  /* 0x00a400000088783b */ /* 0x000e6e0000004200 */
[C---:B----4-:R-:W-:Y:S08]  /*60c0*/  HMMA.16816.F32 R12, R32.reuse, R140, R12 ;  /* 0x0000008c200c723c */ /* 0x050ff0000000180c */
[C---:B------:R-:W-:Y:S01]  /*60d0*/  HMMA.16816.F32 R16, R32.reuse, R142, R16 ;  /* 0x0000008e2010723c */ /* 0x040fe20000001810 */
[----:B------:R-:W-:Y:S07]  /*60e0*/  LDSM.16.MT88.4 R140, [R0+0xa800] ;  /* 0x00a80000008c783b */ /* 0x000fee0000004200 */
[C---:B------:R-:W-:Y:S08]  /*60f0*/  HMMA.16816.F32 R20, R32.reuse, R152, R20 ;  /* 0x000000982014723c */ /* 0x040ff00000001814 */
[----:B------:R-:W-:Y:S01]  /*6100*/  HMMA.16816.F32 R24, R32, R154, R24 ;  /* 0x0000009a2018723c */ /* 0x000fe20000001818 */
[----:B------:R-:W-:Y:S07]  /*6110*/  LDSM.16.MT88.4 R32, [R0+0xe400] ;  /* 0x00e400000020783b */ /* 0x000fee0000004200 */
[C---:B------:R-:W-:Y:S08]  /*6120*/  HMMA.16816.F32 R4, R148.reuse, R156, R4 ;  /* 0x0000009c9404723c */ /* 0x040ff00000001804 */
[C---:B------:R-:W-:Y:S08]  /*6130*/  HMMA.16816.F32 R8, R148.reuse, R158, R8 ;  /* 0x0000009e9408723c */ /* 0x040ff00000001808 */
[C---:B--2---:R-:W-:Y:S08]  /*6140*/  HMMA.16816.F32 R12, R148.reuse, R28, R12 ;  /* 0x0000001c940c723c */ /* 0x044ff0000000180c */
[C---:B------:R-:W-:Y:S01]  /*6150*/  HMMA.16816.F32 R16, R148.reuse, R30, R16 ;  /* 0x0000001e9410723c */ /* 0x040fe20000001810 */
[----:B------:R-:W2:Y:S07]  /*6160*/  LDSM.16.MT88.4 R28, [R0+0xc400] ;  /* 0x00c40000001c783b */ /* 0x000eae0000004200 */
[C---:B------:R-:W-:Y:S08]  /*6170*/  HMMA.16816.F32 R20, R148.reuse, R160, R20 ;  /* 0x000000a09414723c */ /* 0x040ff00000001814 */
[----:B------:R-:W-:Y:S03]  /*6180*/  HMMA.16816.F32 R24, R148, R162, R24 ;  /* 0x000000a29418723c */ /* 0x000fe60000001818 */
[C---:B------:R-:W-:Y:S04]  /*6190*/  LEA R162, P0, R165.reuse, R166, 0x5 ;  /* 0x000000a6a5a27211 */ /* 0x040fe800078028ff */
[C---:B------:R-:W-:Y:S01]  /*61a0*/  LEA.HI.X.SX32 R163, R165.reuse, R167, 0x5, P0 ;  /* 0x000000a7a5a37211 */ /* 0x040fe200000f2eff */
[C---:B-1----:R-:W-:Y:S05]  /*61b0*/  HMMA.16816.F32 R4, R132.reuse, R136, R4 ;  /* 0x000000888404723c */ /* 0x042fea0000001804 */
[C---:B------:R-:W-:Y:S03]  /*61c0*/  LEA R160, P0, R165.reuse, R162, 0x5 ;  /* 0x000000a2a5a07211 */ /* 0x040fe600078028ff */
[C---:B------:R-:W-:Y:S01]  /*61d0*/  HMMA.16816.F32 R8, R132.reuse, R138, R8 ;  /* 0x0000008a8408723c */ /* 0x040fe20000001808 */
[----:B------:R1:W3:Y:S02]  /*61e0*/  LDSM.16.M88.4 R136, [R3+0x2000] ;  /* 0x002000000388783b */ /* 0x0002e40000000200 */
[C---:B------:R-:W-:Y:S02]  /*61f0*/  LEA.HI.X.SX32 R161, R165.reuse, R163, 0x5, P0 ;  /* 0x000000a3a5a17211 */ /* 0x040fe400000f2eff */
[C---:B------:R-:W-:Y:S03]  /*6200*/  LEA R158, P0, R165.reuse, R160, 0x5 ;  /* 0x000000a0a59e7211 */ /* 0x040fe600078028ff */
[C---:B--2---:R-:W-:Y:S03]  /*6210*/  HMMA.16816.F32 R12, R132.reuse, R28, R12 ;  /* 0x0000001c840c723c */ /* 0x044fe6000000180c */
[C---:B------:R-:W-:Y:S02]  /*6220*/  LEA.HI.X.SX32 R159, R165.reuse, R161, 0x5, P0 ;  /* 0x000000a1a59f7211 */ /* 0x040fe400000f2eff */
[C---:B------:R-:W-:Y:S03]  /*6230*/  LEA R156, P0, R165.reuse, R158, 0x5 ;  /* 0x0000009ea59c7211 */ /* 0x040fe600078028ff */
[C---:B------:R-:W-:Y:S01]  /*6240*/  HMMA.16816.F32 R16, R132.reuse, R30, R16 ;  /* 0x0000001e8410723c */ /* 0x040fe20000001810 */
[----:B------:R-:W2:Y:S02]  /*6250*/  LDSM.16.MT88.4 R28, [R0+0xc800] ;  /* 0x00c80000001c783b */ /* 0x000ea40000004200 */
[C---:B------:R-:W-:Y:S02]  /*6260*/  LEA.HI.X.SX32 R157, R165.reuse, R159, 0x5, P0 ;  /* 0x0000009fa59d7211 */ /* 0x040fe400000f2eff */
[----:B------:R-:W-:Y:S01]  /*6270*/  LEA R172, P0, R165, R156, 0x5 ;  /* 0x0000009ca5ac7211 */ /* 0x000fe200078028ff */
[----:B-1----:R-:W-:Y:S02]  /*6280*/  @P4 IMAD.WIDE.U32 R2, R223, 0x4, R210 ;  /* 0x00000004df024825 */ /* 0x002fe400078e00d2 */
[C---:B------:R-:W-:Y:S03]  /*6290*/  HMMA.16816.F32 R20, R132.reuse, R32, R20 ;  /* 0x000000208414723c */ /* 0x040fe60000001814 */
[C---:B------:R-:W-:Y:S01]  /*62a0*/  LEA.HI.X.SX32 R173, R165.reuse, R157, 0x5, P0 ;  /* 0x0000009da5ad7211 */ /* 0x040fe200000f2eff */
[----:B------:R-:W5:Y:S04]  /*62b0*/  @P4 LDG.E R217, desc[UR26][R2.64+-0x100] ;  /* 0xffff001a02d94981 */ /* 0x000f68000c1e1900 */
[----:B------:R-:W-:Y:S01]  /*62c0*/  HMMA.16816.F32 R24, R132, R34, R24 ;  /* 0x000000228418723c */ /* 0x000fe20000001818 */
[----:B------:R-:W1:Y:S02]  /*62d0*/  LDSM.16.MT88.4 R32, [R0+0xe800] ;  /* 0x00e800000020783b */ /* 0x000e640000004200 */
[C---:B------:R-:W-:Y:S02]  /*62e0*/  IMAD.WIDE R174, R165.reuse, -0xc0, R172 ;  /* 0xffffff40a5ae7825 */ /* 0x040fe400078e02ac */
[----:B------:R-:W-:Y:S03]  /*62f0*/  LDSM.16.M88.4 R132, [R183+0x2000] ;  /* 0x00200000b784783b */ /* 0x000fe60000000200 */
[C---:B---3--:R-:W-:Y:S01]  /*6300*/  HMMA.16816.F32 R4, R136.reuse, R140, R4 ;  /* 0x0000008c8804723c */ /* 0x048fe20000001804 */
[----:B------:R-:W5:Y:S04]  /*6310*/  @P4 LDG.E R216, desc[UR26][R2.64+-0xe0] ;  /* 0xffff201a02d84981 */ /* 0x000f68000c1e1900 */
[----:B------:R-:W5:Y:S01]  /*6320*/  @P4 LDG.E R215, desc[UR26][R2.64+-0x80] ;  /* 0xffff801a02d74981 */ /* 0x000f62000c1e1900 */
[C---:B------:R-:W-:Y:S02]  /*6330*/  LEA R152, P0, R165.reuse, R174, 0x5 ;  /* 0x000000aea5987211 */ /* 0x040fe400078028ff */
[C---:B------:R-:W-:Y:S01]  /*6340*/  HMMA.16816.F32 R8, R136.reuse, R142, R8 ;  /* 0x0000008e8808723c */ /* 0x040fe20000001808 */
[----:B------:R-:W3:Y:S02]  /*6350*/  LDSM.16.MT88.4 R140, [R0+0xac00] ;  /* 0x00ac0000008c783b */ /* 0x000ee40000004200 */
[C---:B------:R-:W-:Y:S02]  /*6360*/  LEA.HI.X.SX32 R153, R165.reuse, R175, 0x5, P0 ;  /* 0x000000afa5997211 */ /* 0x040fe400000f2eff */
[----:B------:R4:W5:Y:S01]  /*6370*/  @P4 LDG.E R214, desc[UR26][R2.64+-0x60] ;  /* 0xffffa01a02d64981 */ /* 0x000962000c1e1900 */
[C---:B------:R-:W-:Y:S02]  /*6380*/  LEA R150, P0, R165.reuse, R152, 0x5 ;  /* 0x00000098a5967211 */ /* 0x040fe400078028ff */
[C---:B--2---:R-:W-:Y:S03]  /*6390*/  HMMA.16816.F32 R12, R136.reuse, R28, R12 ;  /* 0x0000001c880c723c */ /* 0x044fe6000000180c */
        /* <DEDUP_REMOVED lines=13> */
[C---:B---3--:R-:W-:Y:S05]  /*6470*/  HMMA.16816.F32 R4, R132.reuse, R140, R4 ;  /* 0x0000008c8404723c */ /* 0x048fea0000001804 */
[C---:B------:R-:W-:Y:S03]  /*6480*/  LEA.HI.X.SX32 R155, R165.reuse, R145, 0x5, P0 ;  /* 0x00000091a59b7211 */ /* 0x040fe600000f2eff */
[C---:B------:R-:W-:Y:S03]  /*6490*/  HMMA.16816.F32 R8, R132.reuse, R142, R8 ;  /* 0x0000008e8408723c */ /* 0x040fe60000001808 */
[C---:B------:R-:W-:Y:S03]  /*64a0*/  IMAD.WIDE R170, R165.reuse, -0xc0, R154 ;  /* 0xffffff40a5aa7825 */ /* 0x040fe600078e029a */
[C---:B------:R-:W-:Y:S02]  /*64b0*/  LEA R140, P0, R165.reuse, R170, 0x5 ;  /* 0x000000aaa58c7211 */ /* 0x040fe400078028ff */
[C---:B--2---:R-:W-:Y:S03]  /*64c0*/  HMMA.16816.F32 R12, R132.reuse, R28, R12 ;  /* 0x0000001c840c723c */ /* 0x044fe6000000180c */
[----:B------:R2:W-:Y:S01]  /*64d0*/  REDG.E.ADD.F32.FTZ.RN.STRONG.GPU desc[UR26][R196.64], R4 ;  /* 0x00000004c40079a6 */ /* 0x0005e2000c12f31a */
        /* <DEDUP_REMOVED lines=16> */
[C---:B----4-:R-:W-:Y:S01]  /*65e0*/  LEA R2, P0, R165.reuse, R28, 0x5 ;  /* 0x0000001ca5027211 */ /* 0x050fe200078028ff */
[----:B------:R-:W-:Y:S03]  /*65f0*/  REDG.E.ADD.F32.FTZ.RN.STRONG.GPU desc[UR26][R172.64], R11 ;  /* 0x0000000bac0079a6 */ /* 0x000fe6000c12f31a */
[C---:B------:R-:W-:Y:S01]  /*6600*/  LEA.HI.X.SX32 R3, R165.reuse, R29, 0x5, P0 ;  /* 0x0000001da5037211 */ /* 0x040fe200000f2eff */
        /* <DEDUP_REMOVED lines=18> */
[----:B------:R-:W-:Y:S04]  /*6730*/  LDSM.16.MT88.4 R4, [R176+UR5+0x15000] ;  /* 0x01500005b004783b */ /* 0x000fe80008004200 */
[----:B------:R-:W2:Y:S04]  /*6740*/  LDSM.16.MT88.4 R8, [R177] ;  /* 0x00000000b108783b */ /* 0x000ea80000004200 */
[----:B------:R-:W3:Y:S04]  /*6750*/  LDSM.16.MT88.4 R12, [R176+UR5+0x17000] ;  /* 0x01700005b00c783b */ /* 0x000ee80008004200 */
[----:B------:R-:W4:Y:S04]  /*6760*/  LDSM.16.MT88.4 R16, [R177+0x1000] ;  /* 0x00100000b110783b */ /* 0x000f280000004200 */
[----:B------:R-:W4:Y:S01]  /*6770*/  LDSM.16.MT88.4 R28, [R177+0x2000] ;  /* 0x00200000b11c783b */ /* 0x000f220000004200 */
[----:B-1----:R-:W-:Y:S03]  /*6780*/  LOP3.LUT R2, R206, 0x1, RZ, 0xc0, !PT ;  /* 0x00000001ce027812 */ /* 0x002fe600078ec0ff */
[----:B------:R-:W-:Y:S01]  /*6790*/  LDSM.16.MT88.4 R32, [R176+UR5+0x15800] ;  /* 0x01580005b020783b */ /* 0x000fe20008004200 */
[----:B------:R-:W-:Y:S03]  /*67a0*/  ISETP.NE.U32.AND P0, PT, R2, 0x1, PT ;  /* 0x000000010200780c */ /* 0x000fe60003f05070 */
[----:B------:R-:W1:Y:S01]  /*67b0*/  LDSM.16.MT88.4 R20, [R177+0x400] ;  /* 0x00040000b114783b */ /* 0x000e620000004200 */
[C---:B------:R-:W-:Y:S03]  /*67c0*/  VIADD R2, R177.reuse, 0xffffd000 ;  /* 0xffffd000b1027836 */ /* 0x040fe60000000000 */
[----:B------:R-:W1:Y:S04]  /*67d0*/  LDSM.16.MT88.4 R132, [R176+UR5+0x17800] ;  /* 0x01780005b084783b */ /* 0x000e680008004200 */
[----:B------:R-:W1:Y:S04]  /*67e0*/  LDSM.16.MT88.4 R24, [R177+0x1400] ;  /* 0x00140000b118783b */ /* 0x000e680000004200 */
[----:B------:R-:W-:Y:S01]  /*67f0*/  LDSM.16.MT88.4 R136, [R177+0xc00] ;  /* 0x000c0000b188783b */ /* 0x000fe20000004200 */
[----:B------:R-:W-:Y:S03]  /*6800*/  @P0 VIADD R2, R177, 0x3000 ;  /* 0x00003000b1020836 */ /* 0x000fe60000000000 */
[----:B------:R-:W-:Y:S01]  /*6810*/  LDSM.16.MT88.4 R140, [R176+UR5+0x18800] ;  /* 0x01880005b08c783b */ /* 0x000fe20008004200 */
        /* <DEDUP_REMOVED lines=19> */
[-C--:B-1----:R-:W-:Y:S08]  /*6950*/  HMMA.16816.F32 R84, R32, R20.reuse, R84 ;  /* 0x000000142054723c */ /* 0x082ff00000001854 */
[C---:B------:R-:W-:Y:S08]  /*6960*/  HMMA.16816.F32 R88, R132.reuse, R20, R88 ;  /* 0x000000148458723c */ /* 0x040ff00000001858 */
[-C--:B------:R-:W-:Y:S08]  /*6970*/  HMMA.16816.F32 R92, R132, R22.reuse, R92 ;  /* 0x00000016845c723c */ /* 0x080ff0000000185c */
[C---:B------:R-:W-:Y:S01]  /*6980*/  HMMA.16816.F32 R96, R32.reuse, R22, R96 ;  /* 0x000000162060723c */ /* 0x040fe20000001860 */
[----:B------:R1:W4:Y:S07]  /*6990*/  LDSM.16.MT88.4 R20, [R177+0x1800] ;  /* 0x00180000b114783b */ /* 0x00032e0000004200 */
[-C--:B------:R-:W-:Y:S08]  /*69a0*/  HMMA.16816.F32 R100, R32, R24.reuse, R100 ;  /* 0x000000182064723c */ /* 0x080ff00000001864 */
[C---:B------:R-:W-:Y:S08]  /*69b0*/  HMMA.16816.F32 R104, R132.reuse, R24, R104 ;  /* 0x000000188468723c */ /* 0x040ff00000001868 */
[-C--:B------:R-:W-:Y:S03]  /*69c0*/  HMMA.16816.F32 R108, R132, R26.reuse, R108 ;  /* 0x0000001a846c723c */ /* 0x080fe6000000186c */
[----:B-1----:R-:W-:Y:S05]  /*69d0*/  IMAD.MOV.U32 R177, RZ, RZ, R2 ;  /* 0x000000ffffb17224 */ /* 0x002fea00078e0002 */
        /* <DEDUP_REMOVED lines=18> */
[----:B------:R-:W-:Y:S04]  /*6b00*/  @P4 IADD3 R4, P6, PT, R210, -0x100, RZ ;  /* 0xffffff00d2044810 */ /* 0x000fe80007fde0ff */
[-C--:B-1----:R-:W-:Y:S05]  /*6b10*/  HMMA.16816.F32 R84, R24, R136.reuse, R84 ;  /* 0x000000881854723c */ /* 0x082fea0000001854 */
[----:B------:R-:W-:Y:S01]  /*6b20*/  @P4 IADD3.X R3, PT, PT, R211, -0x1, RZ, P6, !PT ;  /* 0xffffffffd3034810 */ /* 0x000fe200037fe4ff */
[----:B------:R-:W-:Y:S02]  /*6b30*/  @P4 IMAD.MOV.U32 R210, RZ, RZ, R4 ;  /* 0x000000ffffd24224 */ /* 0x000fe400078e0004 */
[C---:B------:R-:W-:Y:S04]  /*6b40*/  HMMA.16816.F32 R88, R140.reuse, R136, R88 ;  /* 0x000000888c58723c */ /* 0x040fe80000001858 */
[----:B------:R-:W-:Y:S04]  /*6b50*/  @P4 IMAD.MOV.U32 R211, RZ, RZ, R3 ;  /* 0x000000ffffd34224 */ /* 0x000fe800078e0003 */
        /* <DEDUP_REMOVED lines=13> */
[C---:B------:R-:W-:Y:S02]  /*6c30*/  ISETP.NE.AND P1, PT, R237.reuse, -0x1, PT ;  /* 0xffffffffed00780c */ /* 0x040fe40003f25270 */
[----:B------:R-:W-:Y:S01]  /*6c40*/  ISETP.NE.AND P0, PT, R237, -0x1, PT ;  /* 0xffffffffed00780c */ /* 0x000fe20003f05270 */
[----:B------:R-:W2:Y:S01]  /*6c50*/  LDCU UR8, c[0x0][0x500] ;  /* 0x0000a000ff0877ac */ /* 0x000ea20008000800 */
        /* <DEDUP_REMOVED lines=8> */
[----:B------:R-:W-:Y:S01]  /*6ce0*/  SHF.L.U32 R2, R251, 0x2, RZ ;  /* 0x00000002fb027819 */ /* 0x000fe200000006ff */
        /* <DEDUP_REMOVED lines=42> */
[----:B------:R-:W-:Y:S01]  /*6f90*/  IADD3 R2, PT, PT, R232, -R2, RZ ;  /* 0x80000002e8027210 */ /* 0x000fe20007ffe0ff */
        /* <DEDUP_REMOVED lines=112> */
[----:B------:R-:W-:Y:S01]  /*76a0*/  F2FP.F16.F32.PACK_AB R10, R10, R68 ;  /* 0x000000440a0a723e */ /* 0x000fe200000000ff */
[----:B------:R-:W-:Y:S01]  /*76b0*/  STS [R2+0x5220], R126 ;  /* 0x0052207e02007388 */ /* 0x000fe20000000800 */
[----:B------:R-:W-:-:S02]  /*76c0*/  F2FP.F16.F32.PACK_AB R6, R6, R80 ;  /* 0x000000500606723e */ /* 0x000fc400000000ff */
[----:B------:R-:W-:Y:S01]  /*76d0*/  F2FP.F16.F32.PACK_AB R5, R5, R82 ;  /* 0x000000520505723e */ /* 0x000fe200000000ff */
[----:B------:R-:W-:Y:S01]  /*76e0*/  STS [R232+0x6000], R25 ;  /* 0x00600019e8007388 */ /* 0x000fe20000000800 */
[----:B------:R-:W-:Y:S02]  /*76f0*/  F2FP.F16.F32.PACK_AB R8, R8, R72 ;  /* 0x000000480808723e */ /* 0x000fe400000000ff */
[----:B------:R-:W-:Y:S01]  /*7700*/  F2FP.F16.F32.PACK_AB R7, R7, R74 ;  /* 0x0000004a0707723e */ /* 0x000fe200000000ff */
[----:B------:R1:W-:Y:S01]  /*7710*/  STS [R232+0x6200], R24 ;  /* 0x00620018e8007388 */ /* 0x0003e20000000800 */
[----:B------:R-:W-:Y:S02]  /*7720*/  F2FP.F16.F32.PACK_AB R4, R4, R76 ;  /* 0x0000004c0404723e */ /* 0x000fe400000000ff */
[----:B------:R-:W-:Y:S01]  /*7730*/  F2FP.F16.F32.PACK_AB R3, R3, R78 ;  /* 0x0000004e0303723e */ /* 0x000fe200000000ff */
[----:B------:R-:W-:Y:S04]  /*7740*/  STS [R2+0x6020], R21 ;  /* 0x0060201502007388 */ /* 0x000fe80000000800 */
[----:B------:R-:W-:Y:S04]  /*7750*/  STS [R2+0x6220], R20 ;  /* 0x0062201402007388 */ /* 0x000fe80000000800 */
[----:B------:R-:W-:Y:S04]  /*7760*/  STS [R232+0x7000], R23 ;  /* 0x00700017e8007388 */ /* 0x000fe80000000800 */
[----:B------:R-:W-:Y:S04]  /*7770*/  STS [R232+0x7200], R22 ;  /* 0x00720016e8007388 */ /* 0x000fe80000000800 */
[----:B------:R-:W-:Y:S04]  /*7780*/  STS [R2+0x7020], R19 ;  /* 0x0070201302007388 */ /* 0x000fe80000000800 */
[----:B------:R-:W-:Y:S01]  /*7790*/  STS [R2+0x7220], R18 ;  /* 0x0072201202007388 */ /* 0x000fe20000000800 */
[----:B-1----:R-:W1:Y:S03]  /*77a0*/  @P1 LDC.64 R24, c[0x0][0x5c0] ;  /* 0x00017000ff181b82 */ /* 0x002e660000000a00 */
[----:B------:R-:W-:Y:S04]  /*77b0*/  STS [R232+0x8000], R17 ;  /* 0x00800011e8007388 */ /* 0x000fe80000000800 */
[----:B------:R-:W-:Y:S04]  /*77c0*/  STS [R232+0x8200], R16 ;  /* 0x00820010e8007388 */ /* 0x000fe80000000800 */
[----:B------:R-:W-:Y:S04]  /*77d0*/  STS [R2+0x8020], R14 ;  /* 0x0080200e02007388 */ /* 0x000fe80000000800 */
[----:B------:R-:W-:Y:S04]  /*77e0*/  STS [R2+0x8220], R13 ;  /* 0x0082200d02007388 */ /* 0x000fe80000000800 */
[----:B------:R-:W-:Y:S04]  /*77f0*/  STS [R232+0x9000], R26 ;  /* 0x0090001ae8007388 */ /* 0x000fe80000000800 */
        /* <DEDUP_REMOVED lines=9> */
[----:B------:R-:W-:Y:S01]  /*7890*/  STS [R2+0xb020], R4 ;  /* 0x00b0200402007388 */ /* 0x000fe20000000800 */
[----:B--2---:R-:W2:Y:S03]  /*78a0*/  S2R R9, SR_CTAID.Y ;  /* 0x0000000000097919 */ /* 0x004ea60000002600 */
[----:B------:R3:W-:Y:S02]  /*78b0*/  STS [R2+0xb220], R3 ;  /* 0x00b2200302007388 */ /* 0x0007e40000000800 */
[----:B---3--:R-:W-:-:S05]  /*78c0*/  @P1 IADD3 R2, PT, PT, R231, R237, RZ ;  /* 0x000000ede7021210 */ /* 0x008fca0007ffe0ff */
[C---:B-1----:R-:W-:Y:S02]  /*78d0*/  @P1 IMAD R4, R2.reuse, R25, RZ ;  /* 0x0000001902041224 */ /* 0x042fe400078e02ff */
[----:B------:R-:W-:-:S05]  /*78e0*/  @P1 IMAD.WIDE.U32 R2, R2, R24, RZ ;  /* 0x0000001802021225 */ /* 0x000fca00078e00ff */
[----:B------:R-:W-:Y:S02]  /*78f0*/  @P1 IADD3 R12, PT, PT, R3, R4, RZ ;  /* 0x00000004030c1210 */ /* 0x000fe40007ffe0ff */
[----:B------:R-:W-:Y:S01]  /*7900*/  @P1 MOV R8, R2 ;  /* 0x0000000200081202 */ /* 0x000fe20000000f00 */
[----:B--2---:R-:W-:Y:S06]  /*7910*/  @P1 BRA `(.L_x_691) ;  /* 0x0000000000281947 */ /* 0x004fec0003800000 */
[----:B------:R-:W1:Y:S01]  /*7920*/  LDC.64 R24, c[0x0][0x5c0] ;  /* 0x00017000ff187b82 */ /* 0x000e620000000a00 */
[----:B------:R-:W-:-:S07]  /*7930*/  SHF.R.S32.HI R2, RZ, 0x1f, R231 ;  /* 0x0000001fff027819 */ /* 0x000fce00000114e7 */
[----:B------:R-:W2:Y:S01]  /*7940*/  LDC.64 R6, c[0x0][0x5a8] ;  /* 0x00016a00ff067b82 */ /* 0x000ea20000000a00 */
[-C--:B-1----:R-:W-:Y:S02]  /*7950*/  IMAD R4, R2, R24.reuse, RZ ;  /* 0x0000001802047224 */ /* 0x082fe400078e02ff */
[----:B------:R-:W-:-:S04]  /*7960*/  IMAD.WIDE.U32 R2, R231, R24, RZ ;  /* 0x00000018e7027225 */ /* 0x000fc800078e00ff */
[----:B------:R-:W-:-:S05]  /*7970*/  IMAD R4, R231, R25, R4 ;  /* 0x00000019e7047224 */ /* 0x000fca00078e0204 */
[----:B------:R-:W-:-:S03]  /*7980*/  IADD3 R3, PT, PT, R3, R4, RZ ;  /* 0x0000000403037210 */ /* 0x000fc60007ffe0ff */
[----:B--2---:R-:W-:-:S04]  /*7990*/  IMAD.WIDE.U32 R2, R9, R6, R2 ;  /* 0x0000000609027225 */ /* 0x004fc800078e0002 */
[----:B------:R-:W-:Y:S01]  /*79a0*/  IMAD R12, R9, R7, R3 ;  /* 0x00000007090c7224 */ /* 0x000fe200078e0203 */
[----:B------:R-:W-:Y:S02]  /*79b0*/  MOV R8, R2 ;  /* 0x0000000200087202 */ /* 0x000fe40000000f00 */
.L_x_691:
        /* <DEDUP_REMOVED lines=12> */
.L_x_692:
[----:B------:R-:W1:Y:S01]  /*7a80*/  LDCU.64 UR10, c[0x0][0x5c8] ;  /* 0x0000b900ff0a77ac */ /* 0x000e620008000a00 */
[----:B------:R-:W-:-:S05]  /*7a90*/  IADD3 R2, PT, PT, R231, R237, RZ ;  /* 0x000000ede7027210 */ /* 0x000fca0007ffe0ff */
[C---:B-1----:R-:W-:Y:S02]  /*7aa0*/  IMAD R4, R2.reuse, UR11, RZ ;  /* 0x0000000b02047c24 */ /* 0x042fe4000f8e02ff */
[----:B------:R-:W-:-:S05]  /*7ab0*/  IMAD.WIDE.U32 R2, R2, UR10, RZ ;  /* 0x0000000a02027c25 */ /* 0x000fca000f8e00ff */
[----:B------:R-:W-:Y:S02]  /*7ac0*/  IADD3 R9, PT, PT, R3, R4, RZ ;  /* 0x0000000403097210 */ /* 0x000fe40007ffe0ff */
[----:B------:R-:W-:-:S07]  /*7ad0*/  MOV R6, R2 ;  /* 0x0000000200067202 */ /* 0x000fce0000000f00 */
.L_x_693:
[----:B------:R-:W-:Y:S01]  /*7ae0*/  BAR.SYNC.DEFER_BLOCKING 0x0 ;  /* 0x0000000000007b1d */ /* 0x000fe20000010000 */
[----:B------:R-:W-:Y:S02]  /*7af0*/  IMAD.SHL.U32 R7, R229, 0x80, RZ ;  /* 0x00000080e5077824 */ /* 0x000fe400078e00ff */
[----:B------:R-:W-:Y:S02]  /*7b00*/  IMAD.SHL.U32 R2, R251, 0x8, RZ ;  /* 0x00000008fb027824 */ /* 0x000fe400078e00ff */
[-C--:B------:R-:W-:Y:S01]  /*7b10*/  IMAD.WIDE.U32 R4, R7, R24.reuse, RZ ;  /* 0x0000001807047225 */ /* 0x080fe200078e00ff */
[----:B------:R-:W-:Y:S02]  /*7b20*/  SHF.R.S32.HI R3, RZ, 0x1f, R7 ;  /* 0x0000001fff037819 */ /* 0x000fe40000011407 */
[----:B------:R-:W1:Y:S01]  /*7b30*/  LDC.64 R14, c[0x0][0x5d8] ;  /* 0x00017600ff0e7b82 */ /* 0x000e620000000a00 */
[----:B------:R-:W-:Y:S01]  /*7b40*/  LOP3.LUT R2, R2, 0x18, RZ, 0xc0, !PT ;  /* 0x0000001802027812 */ /* 0x000fe200078ec0ff */
[----:B------:R-:W-:Y:S01]  /*7b50*/  BSSY.RECONVERGENT B0, `(.L_x_694) ;  /* 0x000002e000007945 */ /* 0x000fe20003800200 */
[----:B------:R-:W-:-:S02]  /*7b60*/  IMAD R11, R3, R24, RZ ;  /* 0x00000018030b7224 */ /* 0x000fc400078e02ff */
[----:B------:R-:W-:Y:S01]  /*7b70*/  LOP3.LUT R4, R4, R2, RZ, 0xfc, !PT ;  /* 0x0000000204047212 */ /* 0x000fe200078efcff */
[----:B------:R-:W-:Y:S01]  /*7b80*/  IMAD R10, R3, UR10, RZ ;  /* 0x0000000a030a7c24 */ /* 0x000fe2000f8e02ff */
[----:B------:R-:W-:Y:S01]  /*7b90*/  MOV R3, RZ ;  /* 0x000000ff00037202 */ /* 0x000fe20000000f00 */
[----:B------:R-:W2:Y:S01]  /*7ba0*/  LDC.64 R26, c[0x0][0x5e0] ;  /* 0x00017800ff1a7b82 */ /* 0x000ea20000000a00 */
[----:B------:R-:W-:Y:S01]  /*7bb0*/  IADD3 R4, P1, PT, R8, R4, RZ ;  /* 0x0000000408047210 */ /* 0x000fe20007f3e0ff */
[----:B------:R-:W-:Y:S02]  /*7bc0*/  IMAD.SHL.U32 R8, R229, 0x80, RZ ;  /* 0x00000080e5087824 */ /* 0x000fe400078e00ff */
[----:B------:R-:W-:-:S04]  /*7bd0*/  IMAD.WIDE.U32 R2, R7, UR10, R2 ;  /* 0x0000000a07027c25 */ /* 0x000fc8000f8e0002 */
[C---:B------:R-:W-:Y:S01]  /*7be0*/  IMAD R11, R7.reuse, R25, R11 ;  /* 0x00000019070b7224 */ /* 0x040fe200078e020b */
[----:B------:R3:W4:Y:S01]  /*7bf0*/  LDS.128 R36, [R209+0xa000] ;  /* 0x00a00000d1247984 */ /* 0x0007220000000c00 */
[----:B------:R-:W-:Y:S01]  /*7c00*/  IADD3 R2, P0, PT, R6, R2, RZ ;  /* 0x0000000206027210 */ /* 0x000fe20007f1e0ff */
[----:B------:R-:W-:Y:S01]  /*7c10*/  IMAD R7, R7, UR11, R10 ;  /* 0x0000000b07077c24 */ /* 0x000fe2000f8e020a */
[----:B------:R-:W-:Y:S01]  /*7c20*/  IADD3 R6, PT, PT, -R8, R207, RZ ;  /* 0x000000cf08067210 */ /* 0x000fe20007ffe1ff */
[----:B------:R3:W3:Y:S01]  /*7c30*/  LDS.128 R32, [R209+0xc000] ;  /* 0x00c00000d1207984 */ /* 0x0006e20000000c00 */
[----:B------:R-:W-:Y:S02]  /*7c40*/  IADD3.X R5, PT, PT, R12, R5, R11, P1, !PT ;  /* 0x000000050c057210 */ /* 0x000fe40000ffe40b */
[-C--:B------:R-:W-:Y:S01]  /*7c50*/  ISETP.GE.AND P1, PT, R252, R6.reuse, PT ;  /* 0x00000006fc00720c */ /* 0x080fe20003f26270 */
[----:B------:R1:W3:Y:S01]  /*7c60*/  LDS.128 R28, [R209+0xe000] ;  /* 0x00e00000d11c7984 */ /* 0x0002e20000000c00 */
[----:B------:R-:W-:Y:S01]  /*7c70*/  LEA.HI R8, R251, 0x40, RZ, 0x1e ;  /* 0x00000040fb087811 */ /* 0x000fe200078ff0ff */
[----:B-1----:R-:W-:Y:S01]  /*7c80*/  IMAD.WIDE.U32 R4, R14, UR22, R4 ;  /* 0x000000160e047c25 */ /* 0x002fe2000f8e0004 */
[----:B------:R-:W-:Y:S01]  /*7c90*/  IADD3.X R3, PT, PT, R9, R3, R7, P0, !PT ;  /* 0x0000000309037210 */ /* 0x000fe200007fe407 */
[----:B------:R1:W1:Y:S01]  /*7ca0*/  LDS.128 R48, [R209+0xf000] ;  /* 0x00f00000d1307984 */ /* 0x0002620000000c00 */
[----:B------:R-:W-:Y:S01]  /*7cb0*/  IADD3 R11, P0, PT, R252, 0x40, RZ ;  /* 0x00000040fc0b7810 */ /* 0x000fe20007f1e0ff */
[----:B------:R-:W-:Y:S01]  /*7cc0*/  IMAD R10, R15, UR22, R5 ;  /* 0x000000160f0a7c24 */ /* 0x000fe2000f8e0205 */
[----:B------:R-:W-:Y:S01]  /*7cd0*/  ISETP.GE.AND P2, PT, R8, R6, PT ;  /* 0x000000060800720c */ /* 0x000fe20003f46270 */
[----:B------:R1:W1:Y:S01]  /*7ce0*/  LDS.128 R60, [R209+0x10000] ;  /* 0x01000000d13c7984 */ /* 0x0002620000000c00 */
[----:B--2---:R-:W-:-:S03]  /*7cf0*/  IMAD.WIDE.U32 R8, R26, UR22, R2 ;  /* 0x000000161a087c25 */ /* 0x004fc6000f8e0002 */
[----:B------:R2:W1:Y:S01]  /*7d00*/  LDS.128 R44, [R209+0x11000] ;  /* 0x01100000d12c7984 */ /* 0x0004620000000c00 */
[----:B------:R-:W-:-:S03]  /*7d10*/  IMAD.X R26, RZ, RZ, RZ, P0 ;  /* 0x000000ffff1a7224 */ /* 0x000fc600000e06ff */
[----:B------:R2:W1:Y:S04]  /*7d20*/  LDS.128 R56, [R209+0x12000] ;  /* 0x01200000d1387984 */ /* 0x0004680000000c00 */
[----:B------:R2:W1:Y:S04]  /*7d30*/  LDS.128 R40, [R209+0x13000] ;  /* 0x01300000d1287984 */ /* 0x0004680000000c00 */
[----:B------:R2:W1:Y:S01]  /*7d40*/  LDS.128 R52, [R209+0x14000] ;  /* 0x01400000d1347984 */ /* 0x0004620000000c00 */
[----:B---34-:R-:W-:Y:S05]  /*7d50*/  @P1 BRA `(.L_x_695) ;  /* 0x0000000000341947 */ /* 0x018fea0003800000 */
[----:B------:R-:W3:Y:S01]  /*7d60*/  LDS.128 R16, [R209+0xb000] ;  /* 0x00b00000d1107984 */ /* 0x000ee20000000c00 */
[----:B------:R-:W4:Y:S01]  /*7d70*/  LDCU.64 UR8, c[0x0][0x560] ;  /* 0x0000ac00ff0877ac */ /* 0x000f220008000a00 */
[----:B------:R-:W-:Y:S02]  /*7d80*/  MOV R2, R4 ;  /* 0x0000000400027202 */ /* 0x000fe40000000f00 */
[----:B------:R-:W2:Y:S01]  /*7d90*/  LDS.128 R12, [R209+0x9000] ;  /* 0x00900000d10c7984 */ /* 0x000ea20000000c00 */
[----:B------:R-:W-:-:S03]  /*7da0*/  MOV R3, R10 ;  /* 0x0000000a00037202 */ /* 0x000fc60000000f00 */
[----:B------:R-:W1:Y:S01]  /*7db0*/  LDS.128 R20, [R209+0xd000] ;  /* 0x00d00000d1147984 */ /* 0x000e620000000c00 */
[----:B------:R-:W-:-:S04]  /*7dc0*/  IMAD.WIDE.U32 R6, R252, R24, R2 ;  /* 0x00000018fc067225 */ /* 0x000fc800078e0002 */
[----:B------:R-:W-:Y:S01]  /*7dd0*/  IMAD R3, R252, R25, R7 ;  /* 0x00000019fc037224 */ /* 0x000fe200078e0207 */
[----:B----4-:R-:W-:-:S04]  /*7de0*/  LEA R2, P0, R6, UR8, 0x1 ;  /* 0x0000000806027c11 */ /* 0x010fc8000f8008ff */
[----:B------:R-:W-:-:S05]  /*7df0*/  LEA.HI.X R3, R6, UR9, R3, 0x1, P0 ;  /* 0x0000000906037c11 */ /* 0x000fca00080f0c03 */
[----:B---3--:R3:W-:Y:S04]  /*7e00*/  STG.E.128 desc[UR26][R2.64+0x40], R16 ;  /* 0x0000401002007986 */ /* 0x0087e8000c101d1a */
[----:B--2---:R3:W-:Y:S04]  /*7e10*/  STG.E.128 desc[UR26][R2.64], R12 ;  /* 0x0000000c02007986 */ /* 0x0047e8000c101d1a */
[----:B-1----:R3:W-:Y:S02]  /*7e20*/  STG.E.128 desc[UR26][R2.64+0x80], R20 ;  /* 0x0000801402007986 */ /* 0x0027e4000c101d1a */
.L_x_695:
[----:B------:R-:W-:Y:S05]  /*7e30*/  BSYNC.RECONVERGENT B0 ;  /* 0x0000000000007941 */ /* 0x000fea0003800200 */
.L_x_694:
[----:B------:R-:W-:Y:S04]  /*7e40*/  BSSY.RECONVERGENT B0, `(.L_x_696) ;  /* 0x000000e000007945 */ /* 0x000fe80003800200 */
[----:B------:R-:W-:Y:S05]  /*7e50*/  @P2 BRA `(.L_x_697) ;  /* 0x0000000000302947 */ /* 0x000fea0003800000 */
[----:B------:R-:W4:Y:S01]  /*7e60*/  LDCU.64 UR8, c[0x0][0x560] ;  /* 0x0000ac00ff0877ac */ /* 0x000f220008000a00 */
[----:B---3--:R-:W-:Y:S01]  /*7e70*/  MOV R2, R4 ;  /* 0x0000000400027202 */ /* 0x008fe20000000f00 */
[----:B------:R-:W-:Y:S01]  /*7e80*/  IMAD R6, R26, R24, RZ ;  /* 0x000000181a067224 */ /* 0x000fe200078e02ff */
[----:B------:R-:W-:-:S03]  /*7e90*/  MOV R3, R10 ;  /* 0x0000000a00037202 */ /* 0x000fc60000000f00 */
[----:B------:R-:W-:-:S04]  /*7ea0*/  IMAD.WIDE.U32 R4, R11, R24, R2 ;  /* 0x000000180b047225 */ /* 0x000fc800078e0002 */
[----:B------:R-:W-:-:S05]  /*7eb0*/  IMAD R2, R11, R25, R6 ;  /* 0x000000190b027224 */ /* 0x000fca00078e0206 */
[----:B------:R-:W-:Y:S02]  /*7ec0*/  IADD3 R3, PT, PT, R2, R5, RZ ;  /* 0x0000000502037210 */ /* 0x000fe40007ffe0ff */
[----:B----4-:R-:W-:-:S04]  /*7ed0*/  LEA R2, P0, R4, UR8, 0x1 ;  /* 0x0000000804027c11 */ /* 0x010fc8000f8008ff */
[----:B------:R-:W-:-:S05]  /*7ee0*/  LEA.HI.X R3, R4, UR9, R3, 0x1, P0 ;  /* 0x0000000904037c11 */ /* 0x000fca00080f0c03 */
[----:B------:R4:W-:Y:S04]  /*7ef0*/  STG.E.128 desc[UR26][R2.64], R36 ;  /* 0x0000002402007986 */ /* 0x0009e8000c101d1a */
[----:B------:R4:W-:Y:S04]  /*7f00*/  STG.E.128 desc[UR26][R2.64+0x40], R32 ;  /* 0x0000402002007986 */ /* 0x0009e8000c101d1a */
[----:B------:R4:W-:Y:S02]  /*7f10*/  STG.E.128 desc[UR26][R2.64+0x80], R28 ;  /* 0x0000801c02007986 */ /* 0x0009e4000c101d1a */
.L_x_697:
[----:B------:R-:W-:Y:S05]  /*7f20*/  BSYNC.RECONVERGENT B0 ;  /* 0x0000000000007941 */ /* 0x000fea0003800200 */
.L_x_696:
[----:B------:R-:W-:Y:S01]  /*7f30*/  BSSY.RECONVERGENT B0, `(.L_x_698) ;  /* 0x000000d000007945 */ /* 0x000fe20003800200 */
[----:B------:R-:W-:-:S03]  /*7f40*/  IMAD R6, R27, UR22, R9 ;  /* 0x000000161b067c24 */ /* 0x000fc6000f8e0209 */
[----:B------:R-:W-:Y:S05]  /*7f50*/  @P1 BRA `(.L_x_699) ;  /* 0x0000000000281947 */ /* 0x000fea0003800000 */
[----:B------:R-:W2:Y:S01]  /*7f60*/  LDCU.64 UR8, c[0x0][0x568] ;  /* 0x0000ad00ff0877ac */ /* 0x000ea20008000a00 */
[----:B---34-:R-:W-:Y:S02]  /*7f70*/  MOV R2, R8 ;  /* 0x0000000800027202 */ /* 0x018fe40000000f00 */
[----:B------:R-:W-:-:S03]  /*7f80*/  MOV R3, R6 ;  /* 0x0000000600037202 */ /* 0x000fc60000000f00 */
[----:B------:R-:W-:-:S04]  /*7f90*/  IMAD.WIDE.U32 R4, R252, UR10, R2 ;  /* 0x0000000afc047c25 */ /* 0x000fc8000f8e0002 */
[----:B------:R-:W-:Y:S01]  /*7fa0*/  IMAD R3, R252, UR11, R5 ;  /* 0x0000000bfc037c24 */ /* 0x000fe2000f8e0205 */
[----:B--2---:R-:W-:-:S04]  /*7fb0*/  LEA R2, P0, R4, UR8, 0x1 ;  /* 0x0000000804027c11 */ /* 0x004fc8000f8008ff */
[----:B------:R-:W-:-:S05]  /*7fc0*/  LEA.HI.X R3, R4, UR9, R3, 0x1, P0 ;  /* 0x0000000904037c11 */ /* 0x000fca00080f0c03 */
[----:B-1----:R1:W-:Y:S04]  /*7fd0*/  STG.E.128 desc[UR26][R2.64], R48 ;  /* 0x0000003002007986 */ /* 0x0023e8000c101d1a */
[----:B------:R1:W-:Y:S04]  /*7fe0*/  STG.E.128 desc[UR26][R2.64+0x40], R44 ;  /* 0x0000402c02007986 */ /* 0x0003e8000c101d1a */
[----:B------:R1:W-:Y:S02]  /*7ff0*/  STG.E.128 desc[UR26][R2.64+0x80], R40 ;  /* 0x0000802802007986 */ /* 0x0003e4000c101d1a */
.L_x_699:
[----:B------:R-:W-:Y:S05]  /*8000*/  BSYNC.RECONVERGENT B0 ;  /* 0x0000000000007941 */ /* 0x000fea0003800200 */
.L_x_698:
[----:B------:R-:W-:Y:S05]  /*8010*/  @P2 BRA `(.L_x_687) ;  /* 0x0000000000302947 */ /* 0x000fea0003800000 */
[----:B------:R-:W2:Y:S01]  /*8020*/  LDCU.64 UR8, c[0x0][0x568] ;  /* 0x0000ad00ff0877ac */ /* 0x000ea20008000a00 */
[----:B-1-34-:R-:W-:Y:S01]  /*8030*/  MOV R2, R8 ;  /* 0x0000000800027202 */ /* 0x01afe20000000f00 */
[----:B------:R-:W-:Y:S01]  /*8040*/  IMAD R7, R26, UR10, RZ ;  /* 0x0000000a1a077c24 */ /* 0x000fe2000f8e02ff */
[----:B------:R-:W-:-:S03]  /*8050*/  MOV R3, R6 ;  /* 0x0000000600037202 */ /* 0x000fc60000000f00 */
[----:B------:R-:W-:-:S04]  /*8060*/  IMAD.WIDE.U32 R4, R11, UR10, R2 ;  /* 0x0000000a0b047c25 */ /* 0x000fc8000f8e0002 */
[----:B------:R-:W-:-:S05]  /*8070*/  IMAD R2, R11, UR11, R7 ;  /* 0x0000000b0b027c24 */ /* 0x000fca000f8e0207 */
[----:B------:R-:W-:Y:S02]  /*8080*/  IADD3 R3, PT, PT, R2, R5, RZ ;  /* 0x0000000502037210 */ /* 0x000fe40007ffe0ff */
[----:B--2---:R-:W-:-:S04]  /*8090*/  LEA R2, P0, R4, UR8, 0x1 ;  /* 0x0000000804027c11 */ /* 0x004fc8000f8008ff */
[----:B------:R-:W-:-:S05]  /*80a0*/  LEA.HI.X R3, R4, UR9, R3, 0x1, P0 ;  /* 0x0000000904037c11 */ /* 0x000fca00080f0c03 */
[----:B------:R1:W-:Y:S04]  /*80b0*/  STG.E.128 desc[UR26][R2.64], R60 ;  /* 0x0000003c02007986 */ /* 0x0003e8000c101d1a */
[----:B------:R1:W-:Y:S04]  /*80c0*/  STG.E.128 desc[UR26][R2.64+0x40], R56 ;  /* 0x0000403802007986 */ /* 0x0003e8000c101d1a */
[----:B------:R1:W-:Y:S02]  /*80d0*/  STG.E.128 desc[UR26][R2.64+0x80], R52 ;  /* 0x0000803402007986 */ /* 0x0003e4000c101d1a */
.L_x_687:
[----:B------:R-:W-:Y:S05]  /*80e0*/  BSYNC.RECONVERGENT B1 ;  /* 0x0000000000017941 */ /* 0x000fea0003800200 */
.L_x_665:
[----:B------:R-:W2:Y:S01]  /*80f0*/  LDCU UR9, c[0x0][0x438] ;  /* 0x00008700ff0977ac */ /* 0x000ea20008000800 */
[----:B-1-34-:R-:W1:Y:S08]  /*8100*/  LDC R2, c[0x0][0x370] ;  /* 0x0000dc00ff027b82 */ /* 0x01ae700000000800 */
[----:B------:R-:W3:Y:S01]  /*8110*/  LDC R10, c[0x0][0x438] ;  /* 0x00010e00ff0a7b82 */ /* 0x000ee20000000800 */
[----:B--2---:R-:W-:-:S04]  /*8120*/  UIADD3 UR9, UPT, UPT, UR9, 0x7f, URZ ;  /* 0x0000007f09097890 */ /* 0x004fc8000fffe0ff */
[----:B------:R-:W-:Y:S01]  /*8130*/  USHF.R.S32.HI UR8, URZ, 0x1f, UR9 ;  /* 0x0000001fff087899 */ /* 0x000fe20008011409 */
[----:B-1----:R-:W-:-:S03]  /*8140*/  IADD3 R229, PT, PT, R2, R229, RZ ;  /* 0x000000e502e57210 */ /* 0x002fc60007ffe0ff */
[----:B------:R-:W-:-:S04]  /*8150*/  ULEA.HI UR8, UR8, UR9, URZ, 0x7 ;  /* 0x0000000908087291 */ /* 0x000fc8000f8f38ff */
[----:B------:R-:W-:-:S06]  /*8160*/  USHF.R.S32.HI UR8, URZ, 0x7, UR8 ;  /* 0x00000007ff087899 */ /* 0x000fcc0008011408 */
[----:B------:R-:W-:-:S13]  /*8170*/  ISETP.GE.AND P0, PT, R229, UR8, PT ;  /* 0x00000008e5007c0c */ /* 0x000fda000bf06270 */
[----:B---3--:R-:W-:Y:S05]  /*8180*/  @!P0 BRA `(.L_x_700) ;  /* 0xffffff8400108947 */ /* 0x008fea000383ffff */
[----:B------:R-:W-:Y:S05]  /*8190*/  EXIT ;  /* 0x000000000000794d */ /* 0x000fea0003800000 */
.L_x_701:
        /* <DEDUP_REMOVED lines=14> */
.L_x_895:


//--------------------- .text._ZN5flash44flash_bwd_dq_dk_dv_loop_seqk_parallel_kernelI23Flash_bwd_kernel_traitsILi96ELi64ELi128ELi8ELi2ELi4ELi4ELb0ELb0EN7cutlass6half_tE19Flash_kernel_traitsILi96ELi64ELi128ELi8ES3_EELb0ELb1ELb0ELb0ELb0ELb1ELb1EEEvNS_16Flash_bwd_paramsE --------------------------
	.section	.text._ZN5flash44flash_bwd_dq_dk_dv_loop_seqk_parallel_kernelI23Flash_bwd_kernel_traitsILi96ELi64ELi128ELi8ELi2ELi4ELi4ELb0ELb0EN7cutlass6half_tE19Flash_kernel_traitsILi96ELi64ELi128ELi8ES3_EELb0ELb1ELb0ELb0ELb0ELb1ELb1EEEvNS_16Flash_bwd_paramsE,"ax",@progbits
	.align	128
        .global         _ZN5flash44flash_bwd_dq_dk_dv_loop_seqk_parallel_kernelI23Flash_bwd_kernel_traitsILi96ELi64ELi128ELi8ELi2ELi4ELi4ELb0ELb0EN7cutlass6half_tE19Flash_kernel_traitsILi96ELi64ELi128ELi8ES3_EELb0ELb1ELb0ELb0ELb0ELb1ELb1EEEvNS_16Flash_bwd_paramsE
        .type           _ZN5flash44flash_bwd_dq_dk_dv_loop_seqk_parallel_kernelI23Flash_bwd_kernel_traitsILi96ELi64ELi128ELi8ELi2ELi4ELi4ELb0ELb0EN7cutlass6half_tE19Flash_kernel_traitsILi96ELi64ELi128ELi8ES3_EELb0ELb1ELb0ELb0ELb0ELb1ELb1EEEvNS_16Flash_bwd_paramsE,@function
        .size           _ZN5flash44flash_bwd_dq_dk_dv_loop_seqk_parallel_kernelI23Flash_bwd_kernel_traitsILi96ELi64ELi128ELi8ELi2ELi4ELi4ELb0ELb0EN7cutlass6half_tE19Flash_kernel_traitsILi96ELi64ELi128ELi8ES3_EELb0ELb1ELb0ELb0ELb0ELb1ELb1EEEvNS_16Flash_bwd_paramsE,(.L_x_896 - _ZN5flash44flash_bwd_dq_dk_dv_loop_seqk_parallel_kernelI23Flash_bwd_kernel_traitsILi96ELi64ELi128ELi8ELi2ELi4ELi4ELb0ELb0EN7cutlass6half_tE19Flash_kernel_traitsILi96ELi64ELi128ELi8ES3_EELb0ELb1ELb0ELb0ELb0ELb1ELb1EEEvNS_16Flash_bwd_paramsE)
        .other          _ZN5flash44flash_bwd_dq_dk_dv_loop_seqk_parallel_kernelI23Flash_bwd_kernel_traitsILi96ELi64ELi128ELi8ELi2ELi4ELi4ELb0ELb0EN7cutlass6half_tE19Flash_kernel_traitsILi96ELi64ELi128ELi8ES3_EELb0ELb1ELb0ELb0ELb0ELb1ELb1EEEvNS_16Flash_bwd_paramsE,@"STO_CUDA_ENTRY STV_DEFAULT"
_ZN5flash44flash_bwd_dq_dk_dv_loop_seqk_parallel_kernelI23Flash_bwd_kernel_traitsILi96ELi64ELi128ELi8ELi2ELi4ELi4ELb0ELb0EN7cutlass6half_tE19Flash_kernel_traitsILi96ELi64ELi128ELi8ES3_EELb0ELb1ELb0ELb0ELb0ELb1ELb1EEEvNS_16Flash_bwd_paramsE:
.text._ZN5flash44flash_bwd_dq_dk_dv_loop_seqk_parallel_kernelI23Flash_bwd_kernel_traitsILi96ELi64ELi128ELi8ELi2ELi4ELi4ELb0ELb0EN7cutlass6half_tE19Flash_kernel_traitsILi96ELi64ELi128ELi8ES3_EELb0ELb1ELb0ELb0ELb0ELb1ELb1EEEvNS_16Flash_bwd_paramsE:
        /* <DEDUP_REMOVED lines=16> */
[----:B------:R-:W3:Y:S01]  /*0100*/  LDCU.64 UR38, c[0x0][0x358] ;  /* 0x00006b00ff2677ac */ /* 0x000ee20008000a00 */
[----:B------:R-:W3:Y:S06]  /*0110*/  LDCU.64 UR32, c[0x0][0x460] ;  /* 0x00008c00ff2077ac */ /* 0x000eec0008000a00 */
[----:B------:R-:W-:Y:S01]  /*0120*/  S2UR UR25, SR_CTAID.X ;  /* 0x00000000001979c3 */ /* 0x000fe20000002500 */
[----:B-1----:R-:W-:-:S02]  /*0130*/  ULEA UR9, UP0, UR42, UR10, 0x2 ;  /* 0x0000000a2a097291 */ /* 0x002fc4000f8010ff */
[----:B--2---:R-:W-:Y:S02]  /*0140*/  UISETP.NE.U32.AND UP1, UPT, UR6, URZ, UPT ;  /* 0x000000ff0600728c */ /* 0x004fe4000bf25070 */
[----:B------:R-:W-:Y:S02]  /*0150*/  ULEA.HI.X UR8, UR42, UR11, URZ, 0x2, UP0 ;  /* 0x0000000b2a087291 */ /* 0x000fe400080f14ff */
[----:B------:R-:W-:Y:S01]  /*0160*/  UISETP.NE.U32.AND UP0, UPT, UR6, URZ, UPT ;  /* 0x000000ff0600728c */ /* 0x000fe2000bf05070 */
[----:B------:R-:W-:Y:S01]  /*0170*/  S2UR UR22, SR_CTAID.Y ;  /* 0x00000000001679c3 */ /* 0x000fe20000002600 */
[----:B----4-:R-:W-:Y:S01]  /*0180*/  UISETP.EQ.U32.AND UP2, UPT, UR4, URZ, UPT ;  /* 0x000000ff0400728c */ /* 0x010fe2000bf42070 */
[----:B------:R-:W-:Y:S01]  /*0190*/  MOV R246, UR9 ;  /* 0x0000000900f67c02 */ /* 0x000fe20008000f00 */
[----:B------:R-:W-:Y:S01]  /*01a0*/  UISETP.NE.U32.AND UP6, UPT, UR4, URZ, UPT ;  /* 0x000000ff0400728c */ /* 0x000fe2000bfc5070 */
[----:B------:R-:W-:Y:S01]  /*01b0*/  MOV R247, UR8 ;  /* 0x0000000800f77c02 */ /* 0x000fe20008000f00 */
        /* <DEDUP_REMOVED lines=12> */
[----:B------:R-:W4:Y:S01]  /*0280*/  LDCU UR10, c[0x0][0x438] ;  /* 0x00008700ff0a77ac */ /* 0x000f220008000800 */
        /* <DEDUP_REMOVED lines=9> */
.L_x_738:
[----:B-1----:R-:W1:Y:S01]  /*0320*/  LDCU.64 UR8, c[0x0][0x478] ;  /* 0x00008f00ff0877ac */ /* 0x002e620008000a00 */
        /* <DEDUP_REMOVED lines=11> */
[----:B---3--:R-:W3:Y:S02]  /*03e0*/  @P1 LDG.E R6, desc[UR38][R4.64] ;  /* 0x0000002604061981 */ /* 0x008ee4000c1e1900 */
[----:B------:R-:W-:-:S04]  /*03f0*/  UISETP.NE.AND.EX UP0, UPT, UR9, URZ, UPT, UP0 ;  /* 0x000000ff0900728c */ /* 0x000fc8000bf05300 */
[----:B-----5:R-:W5:Y:S02]  /*0400*/  @!P3 LDG.E R0, desc[UR38][R246.64] ;  /* 0x00000026f600b981 */ /* 0x020f64000c1e1900 */
[----:B------:R-:W-:-:S05]  /*0410*/  PLOP3.LUT P0, PT, PT, PT, UP0, 0x80, 0x8 ;  /* 0x000000000008781c */ /* 0x000fca0003f0f008 */
[----:B------:R-:W-:Y:S01]  /*0420*/  @UP0 ULEA UR14, UP1, UR42, UR8, 0x2 ;  /* 0x000000082a0e0291 */ /* 0x000fe2000f8210ff */
[----:B------:R-:W1:Y:S03]  /*0430*/  @!UP0 LDCU UR5, c[0x0][0x43c] ;  /* 0x00008780ff0587ac */ /* 0x000e660008000800 */
[----:B------:R-:W-:Y:S02]  /*0440*/  @UP0 ULEA.HI.X UR15, UR42, UR9, URZ, 0x2, UP1 ;  /* 0x000000092a0f0291 */ /* 0x000fe400088f14ff */
[----:B------:R-:W-:Y:S01]  /*0450*/  IMAD.U32 R2, RZ, RZ, UR14 ;  /* 0x0000000eff027e24 */ /* 0x000fe2000f8e00ff */
[----:B------:R-:W4:Y:S03]  /*0460*/  @!UP0 LDCU.64 UR8, c[0x0][0x488] ;  /* 0x00009100ff0887ac */ /* 0x000f260008000a00 */
[----:B------:R-:W-:-:S05]  /*0470*/  IMAD.U32 R3, RZ, RZ, UR15 ;  /* 0x0000000fff037e24 */ /* 0x000fca000f8e00ff */
[----:B------:R2:W5:Y:S01]  /*0480*/  @P0 LDG.E R4, desc[UR38][R2.64] ;  /* 0x0000002602040981 */ /* 0x000562000c1e1900 */
[----:B------:R-:W-:Y:S01]  /*0490*/  UMOV UR40, URZ ;  /* 0x000000ff00287c82 */ /* 0x000fe20008000000 */
[----:B----4-:R-:W-:-:S04]  /*04a0*/  @!UP0 UISETP.NE.U32.AND UP1, UPT, UR8, URZ, UPT ;  /* 0x000000ff0800828c */ /* 0x010fc8000bf25070 */
[----:B------:R-:W-:Y:S01]  /*04b0*/  @!UP0 UISETP.NE.AND.EX UP1, UPT, UR9, URZ, UPT, UP1 ;  /* 0x000000ff0900828c */ /* 0x000fe2000bf25310 */
[----:B------:R-:W-:-:S03]  /*04c0*/  UMOV UR43, 0xffffffff ;  /* 0xffffffff002b7882 */ /* 0x000fc60000000000 */
[----:B-1----:R-:W-:Y:S01]  /*04d0*/  @!UP0 USEL UR8, UR5, URZ, UP1 ;  /* 0x000000ff05088287 */ /* 0x002fe20008800000 */
[----:B--2---:R-:W-:Y:S02]  /*04e0*/  IMAD.U32 R2, RZ, RZ, UR12 ;  /* 0x0000000cff027e24 */ /* 0x004fe4000f8e00ff */
[----:B------:R-:W-:-:S05]  /*04f0*/  IMAD.U32 R3, RZ, RZ, UR13 ;  /* 0x0000000dff037e24 */ /* 0x000fca000f8e00ff */
[----:B------:R-:W2:Y:S04]  /*0500*/  @P4 LDG.E R5, desc[UR38][R2.64] ;  /* 0x0000002602054981 */ /* 0x000ea8000c1e1900 */
[----:B------:R-:W4:Y:S01]  /*0510*/  @P2 LDG.E R2, desc[UR38][R2.64+0x4] ;  /* 0x0000042602022981 */ /* 0x000f22000c1e1900 */
[----:B------:R-:W-:Y:S01]  /*0520*/  UMOV UR12, 0xffffffff ;  /* 0xffffffff000c7882 */ /* 0x000fe20000000000 */
[----:B------:R-:W-:Y:S01]  /*0530*/  USHF.L.U32 UR31, UR41, 0x7, URZ ;  /* 0x00000007291f7899 */ /* 0x000fe200080006ff */
[----:B---3--:R-:W-:Y:S02]  /*0540*/  @P1 R2UR UR40, R6 ;  /* 0x00000000062812ca */ /* 0x008fe400000e0000 */
[----:B-----5:R-:W-:Y:S02]  /*0550*/  @!P3 R2UR UR43, R0 ;  /* 0x00000000002bb2ca */ /* 0x020fe400000e0000 */
[----:B------:R-:W-:-:S13]  /*0560*/  @P0 R2UR UR37, R4 ;  /* 0x00000000042502ca */ /* 0x000fda00000e0000 */
[----:B------:R-:W-:Y:S01]  /*0570*/  @UP0 UIADD3 UR37, UPT, UPT, UR37, -UR40, URZ ;  /* 0x8000002825250290 */ /* 0x000fe2000fffe0ff */
[----:B--2---:R-:W-:Y:S02]  /*0580*/  @P4 R2UR UR12, R5 ;  /* 0x00000000050c42ca */ /* 0x004fe400000e0000 */
        /* <DEDUP_REMOVED lines=9> */
.L_x_702:
        /* <DEDUP_REMOVED lines=34> */
.L_x_704:
[----:B------:R-:W1:Y:S01]  /*0840*/  LDCU.64 UR16, c[0x0][0x3b8] ;  /* 0x00007700ff1077ac */ /* 0x000e620008000a00 */
[----:B------:R-:W-:-:S04]  /*0850*/  UIADD3 UR5, UPT, UPT, UR40, UR43, URZ ;  /* 0x0000002b28057290 */ /* 0x000fc8000fffe0ff */
[----:B-1----:R-:W-:Y:S02]  /*0860*/  UIMAD.WIDE.U32 UR48, UR5, UR16, URZ ;  /* 0x00000010053072a5 */ /* 0x002fe4000f8e00ff */
[----:B------:R-:W-:-:S04]  /*0870*/  UIMAD UR5, UR5, UR17, URZ ;  /* 0x00000011050572a4 */ /* 0x000fc8000f8e02ff */
[----:B------:R-:W-:-:S06]  /*0880*/  UIADD3 UR5, UPT, UPT, UR49, UR5, URZ ;  /* 0x0000000531057290 */ /* 0x000fcc000fffe0ff */
[----:B------:R-:W-:-:S07]  /*0890*/  MOV R18, UR5 ;  /* 0x0000000500127c02 */ /* 0x000fce0008000f00 */
.L_x_705:
        /* <DEDUP_REMOVED lines=42> */
.L_x_706:
[----:B------:R-:W1:Y:S01]  /*0b40*/  LDCU.64 UR14, c[0x0][0x3c0] ;  /* 0x00007800ff0e77ac */ /* 0x000e620008000a00 */
[----:B------:R-:W-:-:S04]  /*0b50*/  UIADD3 UR8, UPT, UPT, UR40, UR43, URZ ;  /* 0x0000002b28087290 */ /* 0x000fc8000fffe0ff */
[----:B-1----:R-:W-:Y:S02]  /*0b60*/  UIMAD.WIDE.U32 UR50, UR8, UR14, URZ ;  /* 0x0000000e083272a5 */ /* 0x002fe4000f8e00ff */
[----:B------:R-:W-:-:S04]  /*0b70*/  UIMAD UR8, UR8, UR15, URZ ;  /* 0x0000000f080872a4 */ /* 0x000fc8000f8e02ff */
[----:B------:R-:W-:-:S06]  /*0b80*/  UIADD3 UR8, UPT, UPT, UR51, UR8, URZ ;  /* 0x0000000833087290 */ /* 0x000fcc000fffe0ff */
[----:B------:R-:W-:-:S07]  /*0b90*/  MOV R17, UR8 ;  /* 0x0000000800117c02 */ /* 0x000fce0008000f00 */
.L_x_707:
        /* <DEDUP_REMOVED lines=28> */
.L_x_708:
[----:B------:R-:W-:Y:S02]  /*0d60*/  UIMAD.WIDE.U32 UR10, UR56, UR12, URZ ;  /* 0x0000000c380a72a5 */ /* 0x000fe4000f8e00ff */
[----:B------:R-:W-:-:S04]  /*0d70*/  UIMAD UR8, UR57, UR12, URZ ;  /* 0x0000000c390872a4 */ /* 0x000fc8000f8e02ff */
[----:B------:R-:W-:-:S12]  /*0d80*/  UIADD3 UR8, UPT, UPT, UR11, UR8, URZ ;  /* 0x000000080b087290 */ /* 0x000fd8000fffe0ff */
.L_x_709:
        /* <DEDUP_REMOVED lines=20> */
.L_x_710:
[----:B------:R-:W1:Y:S01]  /*0ed0*/  LDCU UR57, c[0x0][0x434] ;  /* 0x00008680ff3977ac */ /* 0x000e620008000800 */
[----:B------:R-:W-:-:S04]  /*0ee0*/  UIMAD UR9, UR42, UR60, UR27 ;  /* 0x0000003c2a0972a4 */ /* 0x000fc8000f8e021b */
[----:B-1----:R-:W-:Y:S02]  /*0ef0*/  UIMAD UR57, UR9, UR57, URZ ;  /* 0x00000039093972a4 */ /* 0x002fe4000f8e02ff */
.L_x_711:
        /* <DEDUP_REMOVED lines=11> */
.L_x_712:
[----:B------:R-:W1:Y:S01]  /*0fb0*/  LDCU UR56, c[0x0][0x444] ;  /* 0x00008880ff3877ac */ /* 0x000e620008000800 */
[----:B------:R-:W-:-:S04]  /*0fc0*/  UIMAD UR9, UR42, UR60, UR27 ;  /* 0x0000003c2a0972a4 */ /* 0x000fc8000f8e021b */
[----:B-1----:R-:W-:-:S12]  /*0fd0*/  UIMAD UR56, UR9, UR56, URZ ;  /* 0x00000038093872a4 */ /* 0x002fd8000f8e02ff */
.L_x_713:
        /* <DEDUP_REMOVED lines=97> */
.L_x_715:
[----:B------:R-:W1:Y:S01]  /*15f0*/  LDCU.64 UR12, c[0x0][0x5c0] ;  /* 0x0000b800ff0c77ac */ /* 0x000e620008000a00 */
[----:B------:R-:W-:-:S04]  /*1600*/  UIADD3 UR8, UPT, UPT, UR40, UR43, URZ ;  /* 0x0000002b28087290 */ /* 0x000fc8000fffe0ff */
[----:B-1----:R-:W-:Y:S02]  /*1610*/  UIMAD.WIDE.U32 UR16, UR8, UR12, URZ ;  /* 0x0000000c081072a5 */ /* 0x002fe4000f8e00ff */
[----:B------:R-:W-:-:S04]  /*1620*/  UIMAD UR8, UR8, UR13, URZ ;  /* 0x0000000d080872a4 */ /* 0x000fc8000f8e02ff */
[----:B------:R-:W-:-:S06]  /*1630*/  UIADD3 UR8, UPT, UPT, UR17, UR8, URZ ;  /* 0x0000000811087290 */ /* 0x000fcc000fffe0ff */
[----:B------:R-:W-:Y:S02]  /*1640*/  MOV R0, UR8 ;  /* 0x0000000800007c02 */ /* 0x000fe40008000f00 */
.L_x_716:
        /* <DEDUP_REMOVED lines=13> */
.L_x_717:
[----:B------:R-:W1:Y:S01]  /*1720*/  LDCU.64 UR10, c[0x0][0x5c8] ;  /* 0x0000b900ff0a77ac */ /* 0x000e620008000a00 */
[----:B------:R-:W-:-:S04]  /*1730*/  UIADD3 UR40, UPT, UPT, UR40, UR43, URZ ;  /* 0x0000002b28287290 */ /* 0x000fc8000fffe0ff */
[----:B-1----:R-:W-:Y:S02]  /*1740*/  UIMAD.WIDE.U32 UR14, UR40, UR10, URZ ;  /* 0x0000000a280e72a5 */ /* 0x002fe4000f8e00ff */
[----:B------:R-:W-:-:S04]  /*1750*/  UIMAD UR40, UR40, UR11, URZ ;  /* 0x0000000b282872a4 */ /* 0x000fc8000f8e02ff */
[----:B------:R-:W-:-:S06]  /*1760*/  UIADD3 UR40, UPT, UPT, UR15, UR40, URZ ;  /* 0x000000280f287290 */ /* 0x000fcc000fffe0ff */
[----:B------:R-:W-:-:S07]  /*1770*/  MOV R10, UR40 ;  /* 0x00000028000a7c02 */ /* 0x000fce0008000f00 */
.L_x_718:
        /* <DEDUP_REMOVED lines=26> */
.L_x_720:
[----:B------:R-:W-:Y:S05]  /*1920*/  BSYNC.RECONVERGENT B0 ;  /* 0x0000000000007941 */ /* 0x000fea0003800200 */
.L_x_719:
        /* <DEDUP_REMOVED lines=13> */
.L_x_722:
[----:B------:R-:W-:Y:S05]  /*1a00*/  BSYNC.RECONVERGENT B0 ;  /* 0x0000000000007941 */ /* 0x000fea0003800200 */
.L_x_721:
        /* <DEDUP_REMOVED lines=23> */
.L_x_724:
[----:B------:R-:W-:Y:S05]  /*1b80*/  BSYNC.RECONVERGENT B0 ;  /* 0x0000000000007941 */ /* 0x000fea0003800200 */
.L_x_723:
        /* <DEDUP_REMOVED lines=13> */
.L_x_714:
[----:B------:R-:W-:Y:S01]  /*1c60*/  UIADD3 UR8, UPT, UPT, -UR31, UR37, URZ ;  /* 0x000000251f087290 */ /* 0x000fe2000fffe1ff */
[----:B------:R-:W-:Y:S01]  /*1c70*/  IMAD.U32 R2, RZ, RZ, UR16 ;  /* 0x00000010ff027e24 */ /* 0x000fe2000f8e00ff */
[----:B------:R-:W1:Y:S01]  /*1c80*/  LDCU.64 UR10, c[0x0][0x3d0] ;  /* 0x00007a00ff0a77ac */ /* 0x000e620008000a00 */
[----:B------:R-:W-:Y:S01]  /*1c90*/  LOP3.LUT R0, R22, 0xd8, RZ, 0xc0, !PT ;  /* 0x000000d816007812 */ /* 0x000fe200078ec0ff */
[----:B------:R-:W-:Y:S01]  /*1ca0*/  IMAD.U32 R4, RZ, RZ, UR14 ;  /* 0x0000000eff047e24 */ /* 0x000fe2000f8e00ff */
[----:B------:R-:W-:Y:S01]  /*1cb0*/  SHF.R.U32.HI R25, RZ, 0x1, R24 ;  /* 0x00000001ff197819 */ /* 0x000fe20000011618 */
[----:B------:R-:W-:Y:S01]  /*1cc0*/  UIMAD UR12, UR5, UR16, URZ ;  /* 0x00000010050c72a4 */ /* 0x000fe2000f8e02ff */
[----:B------:R-:W-:Y:S01]  /*1cd0*/  ISETP.GE.AND P2, PT, R23, UR8, PT ;  /* 0x0000000817007c0c */ /* 0x000fe2000bf46270 */
[----:B------:R-:W-:Y:S01]  /*1ce0*/  IMAD.WIDE.U32 R2, R2, UR31, R8 ;  /* 0x0000001f02027c25 */ /* 0x000fe2000f8e0008 */
[----:B------:R-:W-:Y:S01]  /*1cf0*/  ISETP.GE.AND P1, PT, R5, UR8, PT ;  /* 0x0000000805007c0c */ /* 0x000fe2000bf26270 */
[----:B------:R-:W-:Y:S01]  /*1d00*/  UIMAD UR12, UR31, UR17, UR12 ;  /* 0x000000111f0c72a4 */ /* 0x000fe2000f8e020c */
[----:B------:R-:W-:Y:S01]  /*1d10*/  LOP3.LUT R0, R0, 0x18, R24, 0x78, !PT ;  /* 0x0000001800007812 */ /* 0x000fe200078e7818 */
[----:B------:R-:W2:Y:S01]  /*1d20*/  LDCU.64 UR8, c[0x0][0x3d8] ;  /* 0x00007b00ff0877ac */ /* 0x000ea20008000a00 */
[----:B------:R-:W-:Y:S01]  /*1d30*/  IADD3 R2, P0, PT, R2, UR48, RZ ;  /* 0x0000003002027c10 */ /* 0x000fe2000ff1e0ff */
[----:B------:R-:W-:Y:S01]  /*1d40*/  IMAD.WIDE.U32 R4, R4, UR31, R8 ;  /* 0x0000001f04047c25 */ /* 0x000fe2000f8e0008 */
[----:B------:R-:W-:Y:S01]  /*1d50*/  LOP3.LUT R233, R25, 0x10, RZ, 0xc0, !PT ;  /* 0x0000001019e97812 */ /* 0x000fe200078ec0ff */
[----:B------:R-:W-:Y:S01]  /*1d60*/  UIMAD UR5, UR5, UR14, URZ ;  /* 0x0000000e050572a4 */ /* 0x000fe2000f8e02ff */
[----:B------:R-:W-:Y:S01]  /*1d70*/  LOP3.LUT R22, R0, 0x1f20, R22, 0xf8, !PT ;  /* 0x00001f2000167812 */ /* 0x000fe200078ef816 */
[----:B------:R-:W3:Y:S01]  /*1d80*/  S2R R178, SR_TID.X ;  /* 0x0000000000b27919 */ /* 0x000ee20000002100 */
[----:B------:R-:W-:Y:S01]  /*1d90*/  IADD3.X R3, PT, PT, R18, UR12, R3, P0, !PT ;  /* 0x0000000c12037c10 */ /* 0x000fe200087fe403 */
[----:B------:R-:W4:Y:S01]  /*1da0*/  @!P2 LDC.64 R12, c[0x0][0x388] ;  /* 0x0000e200ff0cab82 */ /* 0x000f220000000a00 */
[----:B-1----:R-:W-:Y:S01]  /*1db0*/  IMAD R0, R16, UR10, RZ ;  /* 0x0000000a10007c24 */ /* 0x002fe2000f8e02ff */
[----:B------:R-:W-:Y:S01]  /*1dc0*/  UIMAD UR5, UR31, UR15, UR5 ;  /* 0x0000000f1f0572a4 */ /* 0x000fe2000f8e0205 */
[----:B------:R-:W-:Y:S01]  /*1dd0*/  LOP3.LUT R233, R233, 0x7, R23, 0xf8, !PT ;  /* 0x00000007e9e97812 */ /* 0x000fe200078ef817 */
[----:B------:R-:W-:Y:S01]  /*1de0*/  IMAD.WIDE.U32 R2, R10, UR10, R2 ;  /* 0x0000000a0a027c25 */ /* 0x000fe2000f8e0002 */
[----:B------:R-:W-:Y:S01]  /*1df0*/  IADD3 R4, P0, PT, R4, UR50, RZ ;  /* 0x0000003204047c10 */ /* 0x000fe2000ff1e0ff */
[----:B------:R-:W-:Y:S01]  /*1e00*/  UIMAD UR10, UR51, -0x40, UR46 ;  /* 0xffffffc0330a78a4 */ /* 0x000fe2000f8e022e */
[----:B------:R-:W-:Y:S01]  /*1e10*/  LOP3.LUT R6, R233, 0x20, RZ, 0xfc, !PT ;  /* 0x00000020e9067812 */ /* 0x000fe200078efcff */
[----:B------:R-:W-:Y:S01]  /*1e20*/  IMAD R8, R10, UR11, R0 ;  /* 0x0000000b0a087c24 */ /* 0x000fe2000f8e0200 */
[----:B------:R-:W-:Y:S01]  /*1e30*/  IADD3.X R5, PT, PT, R17, UR5, R5, P0, !PT ;  /* 0x0000000511057c10 */ /* 0x000fe200087fe405 */
[----:B------:R-:W-:Y:S01]  /*1e40*/  VIADD R7, R233, 0x8 ;  /* 0x00000008e9077836 */ /* 0x000fe20000000000 */
[----:B------:R-:W1:Y:S01]  /*1e50*/  @!P1 LDC.64 R20, c[0x0][0x388] ;  /* 0x0000e200ff149b82 */ /* 0x000e620000000a00 */
[----:B--2---:R-:W-:-:S07]  /*1e60*/  IMAD R0, R16, UR8, RZ ;  /* 0x0000000810007c24 */ /* 0x004fce000f8e02ff */
[----:B------:R-:W-:Y:S01]  /*1e70*/  @P6 BAR.SYNC.DEFER_BLOCKING 0x0 ;  /* 0x0000000000006b1d */ /* 0x000fe20000010000 */
[----:B------:R-:W-:Y:S01]  /*1e80*/  IMAD.IADD R3, R3, 0x1, R8 ;  /* 0x0000000103037824 */ /* 0x000fe200078e0208 */
[----:B------:R-:W-:Y:S01]  /*1e90*/  ISETP.GE.AND P5, PT, R7, UR10, PT ;  /* 0x0000000a07007c0c */ /* 0x000fe2000bfa6270 */
[----:B------:R-:W-:Y:S01]  /*1ea0*/  IMAD R0, R10, UR9, R0 ;  /* 0x000000090a007c24 */ /* 0x000fe2000f8e0200 */
[----:B------:R-:W-:Y:S01]  /*1eb0*/  ISETP.GE.AND P4, PT, R6, UR10, PT ;  /* 0x0000000a06007c0c */ /* 0x000fe2000bf86270 */
[----:B------:R-:W-:-:S03]  /*1ec0*/  IMAD.WIDE.U32 R4, R10, UR8, R4 ;  /* 0x000000080a047c25 */ /* 0x000fc6000f8e0004 */
[----:B------:R-:W2:Y:S01]  /*1ed0*/  @!P2 LDC.64 R18, c[0x0][0x390] ;  /* 0x0000e400ff12ab82 */ /* 0x000ea20000000a00 */
[----:B------:R-:W-:Y:S01]  /*1ee0*/  ULOP3.LUT UR51, UR51, 0x80000001, URZ, 0xc0, !UPT ;  /* 0x8000000133337892 */ /* 0x000fe2000f8ec0ff */
[C---:B------:R-:W-:Y:S01]  /*1ef0*/  ISETP.GE.AND P6, PT, R23.reuse, UR10, PT ;  /* 0x0000000a17007c0c */ /* 0x040fe2000bfc6270 */
[----:B------:R-:W-:Y:S01]  /*1f00*/  @!P2 IMAD.WIDE.U32 R6, R23, UR16, R2 ;  /* 0x000000101706ac25 */ /* 0x000fe2000f8e0002 */
[----:B------:R-:W3:Y:S03]  /*1f10*/  LDCU UR11, c[0x0][0x3b0] ;  /* 0x00007600ff0b77ac */ /* 0x000ee60008000800 */
[----:B------:R-:W-:Y:S01]  /*1f20*/  IMAD.IADD R5, R5, 0x1, R0 ;  /* 0x0000000105057824 */ /* 0x000fe200078e0200 */
[----:B----4-:R-:W-:Y:S01]  /*1f30*/  @!P2 LEA R12, P0, R6, R12, 0x1 ;  /* 0x0000000c060ca211 */ /* 0x010fe200078008ff */
[----:B------:R-:W-:Y:S01]  /*1f40*/  @!P2 IMAD R0, R23, UR17, R7 ;  /* 0x000000111700ac24 */ /* 0x000fe2000f8e0207 */
[----:B------:R-:W4:Y:S01]  /*1f50*/  @!P1 LDC.64 R16, c[0x0][0x390] ;  /* 0x0000e400ff109b82 */ /* 0x000f220000000a00 */
[----:B------:R-:W-:Y:S01]  /*1f60*/  VIADD R8, R233, 0x28 ;  /* 0x00000028e9087836 */ /* 0x000fe20000000000 */
[----:B------:R-:W-:Y:S01]  /*1f70*/  UISETP.NE.AND UP0, UPT, UR51, 0x1, UPT ;  /* 0x000000013300788c */ /* 0x000fe2000bf05270 */
[----:B------:R-:W-:Y:S01]  /*1f80*/  @!P1 IMAD R9, R14, UR14, RZ ;  /* 0x0000000e0e099c24 */ /* 0x000fe2000f8e02ff */
[----:B------:R-:W-:Y:S01]  /*1f90*/  @!P2 LEA.HI.X R13, R6, R13, R0, 0x1, P0 ;  /* 0x0000000d060da211 */ /* 0x000fe200000f0c00 */
[----:B------:R-:W-:Y:S01]  /*1fa0*/  @!P1 IMAD R0, R14, UR16, RZ ;  /* 0x000000100e009c24 */ /* 0x000fe2000f8e02ff */
[----:B------:R-:W-:Y:S01]  /*1fb0*/  ISETP.GE.AND P3, PT, R8, UR10, PT ;  /* 0x0000000a08007c0c */ /* 0x000fe2000bf66270 */
[C---:B------:R-:W-:Y:S01]  /*1fc0*/  @!P1 IMAD.WIDE.U32 R6, R15.reuse, UR16, R2 ;  /* 0x000000100f069c25 */ /* 0x040fe2000f8e0002 */
[----:B------:R-:W-:Y:S01]  /*1fd0*/  USEL UR5, URZ, 0x3000, UP0 ;  /* 0x00003000ff057887 */ /* 0x000fe20008000000 */
[----:B------:R-:W3:Y:S01]  /*1fe0*/  LDC R236, c[0x0][0x44c] ;  /* 0x00011300ffec7b82 */ /* 0x000ee20000000800 */
[----:B------:R-:W3:Y:S01]  /*1ff0*/  LDCU UR12, c[0x0][0x590] ;  /* 0x0000b200ff0c77ac */ /* 0x000ee20008000800 */
[----:B------:R-:W-:Y:S01]  /*2000*/  @!P1 IMAD R8, R15, UR17, R0 ;  /* 0x000000110f089c24 */ /* 0x000fe2000f8e0200 */
[----:B------:R-:W-:Y:S01]  /*2010*/  LEA R0, R22, UR28, 0x1 ;  /* 0x0000001c16007c11 */ /* 0x000fe2000f8e08ff */
[----:B------:R-:W-:-:S04]  /*2020*/  @!P2 IMAD.WIDE.U32 R2, R23, UR14, R4 ;  /* 0x0000000e1702ac25 */ /* 0x000fc8000f8e0004 */
[----:B------:R-:W-:Y:S01]  /*2030*/  IMAD.MOV.U32 R242, RZ, RZ, 0x7f800000 ;  /* 0x7f800000fff27424 */ /* 0x000fe200078e00ff */
[----:B------:R-:W-:Y:S01]  /*2040*/  @!PT LDS RZ, [RZ] ;  /* 0x00000000fffff984 */ /* 0x000fe20000000800 */
[----:B------:R-:W-:Y:S01]  /*2050*/  @!PT LDS RZ, [RZ] ;  /* 0x00000000fffff984 */ /* 0x000fe20000000800 */
[----:B------:R-:W-:Y:S01]  /*2060*/  @!PT LDS RZ, [RZ] ;  /* 0x00000000fffff984 */ /* 0x000fe20000000800 */
[----:B------:R-:W-:Y:S01]  /*2070*/  @!P6 LDGSTS.E.BYPASS.LTC128B.128 [R0+0x6000], desc[UR38][R214.64] ;  /* 0x06000000d600efae */ /* 0x000fe2000b981a26 */
[----:B------:R-:W-:Y:S01]  /*2080*/  @!P1 IMAD.IADD R14, R7, 0x1, R8 ;  /* 0x00000001070e9824 */ /* 0x000fe200078e0208 */
[----:B-1----:R-:W-:Y:S01]  /*2090*/  @!P1 LEA R8, P0, R6, R20, 0x1 ;  /* 0x0000001406089211 */ /* 0x002fe200078008ff */
[----:B------:R-:W-:Y:S01]  /*20a0*/  VIADD R222, R0, UR5 ;  /* 0x0000000500de7c36 */ /* 0x000fe20008000000 */
[----:B------:R-:W-:Y:S01]  /*20b0*/  @!P6 LDGSTS.E.BYPASS.LTC128B.128 [R0+0x7000], desc[UR38][R214.64+0x40] ;  /* 0x07000040d600efae */ /* 0x000fe2000b981a26 */
[----:B------:R-:W-:Y:S02]  /*20c0*/  @!P1 IMAD.MOV.U32 R10, RZ, RZ, R4 ;  /* 0x000000ffff0a9224 */ /* 0x000fe400078e0004 */
[----:B------:R-:W-:Y:S01]  /*20d0*/  IMAD.MOV.U32 R241, RZ, RZ, 0x7f800000 ;  /* 0x7f800000fff17424 */ /* 0x000fe200078e00ff */
[----:B------:R-:W-:Y:S01]  /*20e0*/  @!P6 LDGSTS.E.BYPASS.LTC128B.128 [R0+0x8000], desc[UR38][R214.64+0x80] ;  /* 0x08000080d600efae */ /* 0x000fe2000b981a26 */
[----:B------:R-:W-:-:S02]  /*20f0*/  @!P1 IMAD.MOV.U32 R11, RZ, RZ, R5 ;  /* 0x000000ffff0b9224 */ /* 0x000fc400078e0005 */
[----:B------:R-:W-:Y:S01]  /*2100*/  IMAD.MOV.U32 R240, RZ, RZ, 0x7f800000 ;  /* 0x7f800000fff07424 */ /* 0x000fe200078e00ff */
[----:B------:R-:W-:Y:S01]  /*2110*/  @P6 STS.128 [R0+0x6000], RZ ;  /* 0x006000ff00006388 */ /* 0x000fe20000000c00 */
[----:B------:R-:W-:Y:S01]  /*2120*/  @!P1 IMAD R7, R15, UR15, R9 ;  /* 0x0000000f0f079c24 */ /* 0x000fe2000f8e0209 */
[----:B------:R-:W-:Y:S01]  /*2130*/  @!P1 LEA.HI.X R9, R6, R21, R14, 0x1, P0 ;  /* 0x0000001506099211 */ /* 0x000fe200000f0c0e */
[----:B------:R-:W-:Y:S01]  /*2140*/  @!P2 IMAD R3, R23, UR15, R3 ;  /* 0x0000000f1703ac24 */ /* 0x000fe2000f8e0203 */
[----:B------:R-:W-:Y:S01]  /*2150*/  @P6 STS.128 [R0+0x7000], RZ ;  /* 0x007000ff00006388 */ /* 0x000fe20000000c00 */
[----:B--2---:R-:W-:Y:S01]  /*2160*/  @!P2 LEA R4, P0, R2, R18, 0x1 ;  /* 0x000000120204a211 */ /* 0x004fe200078008ff */
[----:B------:R-:W-:-:S04]  /*2170*/  @!P1 IMAD.WIDE.U32 R10, R15, UR14, R10 ;  /* 0x0000000e0f0a9c25 */ /* 0x000fc8000f8e000a */
[----:B------:R-:W-:Y:S01]  /*2180*/  IMAD.MOV.U32 R239, RZ, RZ, 0x7f800000 ;  /* 0x7f800000ffef7424 */ /* 0x000fe200078e00ff */
[----:B------:R-:W-:Y:S01]  /*2190*/  @P6 STS.128 [R0+0x8000], RZ ;  /* 0x008000ff00006388 */ /* 0x000fe20000000c00 */
[----:B------:R-:W-:Y:S01]  /*21a0*/  @!P2 LEA.HI.X R5, R2, R19, R3, 0x1, P0 ;  /* 0x000000130205a211 */ /* 0x000fe200000f0c03 */
[----:B------:R-:W-:Y:S01]  /*21b0*/  @!P1 IMAD.IADD R3, R11, 0x1, R7 ;  /* 0x000000010b039824 */ /* 0x000fe200078e0207 */
[----:B----4-:R-:W-:Y:S01]  /*21c0*/  @!P1 LEA R2, P0, R10, R16, 0x1 ;  /* 0x000000100a029211 */ /* 0x010fe200078008ff */
[----:B------:R-:W-:Y:S01]  /*21d0*/  @!PT LDS RZ, [RZ] ;  /* 0x00000000fffff984 */ /* 0x000fe20000000800 */
[----:B------:R-:W-:Y:S01]  /*21e0*/  @!PT LDS RZ, [RZ] ;  /* 0x00000000fffff984 */ /* 0x000fe20000000800 */
[----:B------:R-:W-:Y:S01]  /*21f0*/  @!PT LDS RZ, [RZ] ;  /* 0x00000000fffff984 */ /* 0x000fe20000000800 */
[----:B------:R-:W-:Y:S01]  /*2200*/  @!P6 LDGSTS.E.BYPASS.LTC128B.128 [R222], desc[UR38][R216.64] ;  /* 0x00000000d8deefae */ /* 0x000fe2000b981a26 */
[----:B---3--:R-:W-:Y:S02]  /*2210*/  IMAD.SHL.U32 R249, R178, 0x2, RZ ;  /* 0x00000002b2f97824 */ /* 0x008fe400078e00ff */
[----:B------:R-:W-:Y:S01]  /*2220*/  IMAD.MOV.U32 R163, RZ, RZ, 0x20 ;  /* 0x00000020ffa37424 */ /* 0x000fe200078e00ff */
[----:B------:R-:W-:Y:S01]  /*2230*/  @!P6 LDGSTS.E.BYPASS.LTC128B.128 [R222+0x1000], desc[UR38][R216.64+0x40] ;  /* 0x01000040d8deefae */ /* 0x000fe2000b981a26 */
[----:B------:R-:W-:Y:S01]  /*2240*/  @!P1 LEA.HI.X R3, R10, R17, R3, 0x1, P0 ;  /* 0x000000110a039211 */ /* 0x000fe200000f0c03 */
[----:B------:R-:W-:Y:S01]  /*2250*/  IMAD.MOV.U32 R245, RZ, RZ, 0x10 ;  /* 0x00000010fff57424 */ /* 0x000fe200078e00ff */
[----:B------:R-:W-:Y:S01]  /*2260*/  ISETP.GE.AND P0, PT, R233, UR10, PT ;  /* 0x0000000ae9007c0c */ /* 0x000fe2000bf06270 */
[----:B------:R-:W-:Y:S01]  /*2270*/  @!P6 LDGSTS.E.BYPASS.LTC128B.128 [R222+0x2000], desc[UR38][R216.64+0x80] ;  /* 0x02000080d8deefae */ /* 0x000fe2000b981a26 */
[----:B------:R-:W-:Y:S01]  /*2280*/  IMAD.SHL.U32 R7, R24, 0x10, RZ ;  /* 0x0000001018077824 */ /* 0x000fe200078e00ff */
[----:B------:R-:W-:Y:S01]  /*2290*/  SHF.R.U32.HI R248, RZ, 0x1, R178 ;  /* 0x00000001fff87819 */ /* 0x000fe200000116b2 */
[C---:B------:R-:W-:Y:S01]  /*22a0*/  IMAD.SHL.U32 R10, R178.reuse, 0x20, RZ ;  /* 0x00000020b20a7824 */ /* 0x040fe200078e00ff */
[----:B------:R-:W-:Y:S01]  /*22b0*/  @P6 STS.128 [R222], RZ ;  /* 0x000000ffde006388 */ /* 0x000fe20000000c00 */
[----:B------:R-:W-:-:S02]  /*22c0*/  IMAD.SHL.U32 R11, R178, 0x4, RZ ;  /* 0x00000004b20b7824 */ /* 0x000fc400078e00ff */
[----:B------:R-:W-:Y:S01]  /*22d0*/  IMAD.MOV.U32 R176, RZ, RZ, 0x20 ;  /* 0x00000020ffb07424 */ /* 0x000fe200078e00ff */
[----:B------:R-:W-:Y:S01]  /*22e0*/  @P6 STS.128 [R222+0x1000], RZ ;  /* 0x001000ffde006388 */ /* 0x000fe20000000c00 */
[----:B------:R-:W-:Y:S01]  /*22f0*/  IMAD.MOV.U32 R252, RZ, RZ, 0x18 ;  /* 0x00000018fffc7424 */ /* 0x000fe200078e00ff */
[----:B------:R-:W-:Y:S01]  /*2300*/  CS2R R126, SRZ ;  /* 0x00000000007e7805 */ /* 0x000fe2000001ff00 */
[----:B------:R-:W-:Y:S01]  /*2310*/  IMAD.MOV.U32 R251, RZ, RZ, 0x8 ;  /* 0x00000008fffb7424 */ /* 0x000fe200078e00ff */
[----:B------:R-:W-:Y:S01]  /*2320*/  @P6 STS.128 [R222+0x2000], RZ ;  /* 0x002000ffde006388 */ /* 0x000fe20000000c00 */
[----:B------:R-:W-:Y:S01]  /*2330*/  IMAD.MOV.U32 R250, RZ, RZ, 0x4 ;  /* 0x00000004fffa7424 */ /* 0x000fe200078e00ff */
        /* <DEDUP_REMOVED lines=64> */
[----:B------:R2:W-:Y:S01]  /*2740*/  @!P2 LDGSTS.E.BYPASS.LTC128B.128 [R0+0x13000], desc[UR38][R4.64+0x80] ;  /* 0x130000800400afae */ /* 0x0005e2000b981a26 */
[----:B------:R-:W-:-:S02]  /*2750*/  CS2R R40, SRZ ;  /* 0x0000000000287805 */ /* 0x000fc4000001ff00 */
[----:B------:R-:W-:Y:S02]  /*2760*/  CS2R R38, SRZ ;  /* 0x0000000000267805 */ /* 0x000fe4000001ff00 */
[----:B------:R-:W-:Y:S01]  /*2770*/  CS2R R36, SRZ ;  /* 0x0000000000247805 */ /* 0x000fe2000001ff00 */
[----:B------:R-:W-:Y:S01]  /*2780*/  @P2 STS.128 [R0+0xf000], RZ ;  /* 0x00f000ff00002388 */ /* 0x000fe20000000c00 */
[----:B------:R-:W-:Y:S02]  /*2790*/  UIADD3 UR49, UPT, UPT, UR49, 0x80, -UR37 ;  /* 0x0000008031317890 */ /* 0x000fe4000fffe825 */
[----:B------:R-:W-:Y:S01]  /*27a0*/  USHF.L.U32 UR52, UR52, 0x3, URZ ;  /* 0x0000000334347899 */ /* 0x000fe200080006ff */
[----:B------:R-:W-:Y:S01]  /*27b0*/  @P2 STS.128 [R0+0x11000], RZ ;  /* 0x011000ff00002388 */ /* 0x000fe20000000c00 */
[----:B------:R-:W3:Y:S03]  /*27c0*/  LDCU UR8, c[0x0][0x3e0] ;  /* 0x00007c00ff0877ac */ /* 0x000ee60008000800 */
[----:B------:R-:W-:Y:S01]  /*27d0*/  @P2 STS.128 [R0+0x13000], RZ ;  /* 0x013000ff00002388 */ /* 0x000fe20000000c00 */
[----:B------:R-:W4:Y:S01]  /*27e0*/  LDCU UR10, c[0x0][0x50c] ;  /* 0x0000a180ff0a77ac */ /* 0x000f220008000800 */
[----:B-1----:R-:W-:-:S02]  /*27f0*/  IMAD.SHL.U32 R8, R24, 0x20, RZ ;  /* 0x0000002018087824 */ /* 0x002fc400078e00ff */
[----:B------:R-:W-:Y:S01]  /*2800*/  @P1 STS.128 [R0+0x10000], RZ ;  /* 0x010000ff00001388 */ /* 0x000fe20000000c00 */
[----:B------:R-:W1:Y:S03]  /*2810*/  LDCU UR9, c[0x0][0x45c] ;  /* 0x00008b80ff0977ac */ /* 0x000e660008000800 */
[----:B------:R-:W-:Y:S04]  /*2820*/  @P1 STS.128 [R0+0x12000], RZ ;  /* 0x012000ff00001388 */ /* 0x000fe80000000c00 */
[----:B------:R3:W-:Y:S01]  /*2830*/  @P1 STS.128 [R0+0x14000], RZ ;  /* 0x014000ff00001388 */ /* 0x0007e20000000c00 */
[----:B--2---:R-:W-:-:S03]  /*2840*/  IMAD.MOV.U32 R4, RZ, RZ, 0x4 ;  /* 0x00000004ff047424 */ /* 0x004fc600078e00ff */
[----:B------:R-:W-:Y:S01]  /*2850*/  @!PT LDS RZ, [RZ] ;  /* 0x00000000fffff984 */ /* 0x000fe20000000800 */
[----:B------:R-:W-:Y:S01]  /*2860*/  @!PT LDS RZ, [RZ] ;  /* 0x00000000fffff984 */ /* 0x000fe20000000800 */
[----:B------:R-:W-:Y:S01]  /*2870*/  @!PT LDS RZ, [RZ] ;  /* 0x00000000fffff984 */ /* 0x000fe20000000800 */
[----:B------:R-:W-:Y:S04]  /*2880*/  @!P1 LDGSTS.E.BYPASS.LTC128B.128 [R0+0x10000], desc[UR38][R2.64] ;  /* 0x1000000002009fae */ /* 0x000fe8000b981a26 */
[----:B------:R-:W-:Y:S04]  /*2890*/  @!P1 LDGSTS.E.BYPASS.LTC128B.128 [R0+0x12000], desc[UR38][R2.64+0x40] ;  /* 0x1200004002009fae */ /* 0x000fe8000b981a26 */
[----:B------:R2:W-:Y:S01]  /*28a0*/  @!P1 LDGSTS.E.BYPASS.LTC128B.128 [R0+0x14000], desc[UR38][R2.64+0x80] ;  /* 0x1400008002009fae */ /* 0x0005e2000b981a26 */
[----:B------:R-:W-:-:S03]  /*28b0*/  IMAD.SHL.U32 R9, R24, 0x4, RZ ;  /* 0x0000000418097824 */ /* 0x000fc600078e00ff */
[----:B------:R-:W0:Y:S02]  /*28c0*/  LDGDEPBAR ;  /* 0x00000000000079af */ /* 0x000e240000000000 */
[----:B------:R-:W-:Y:S01]  /*28d0*/  LOP3.LUT R9, R9, 0x18, RZ, 0xc0, !PT ;  /* 0x0000001809097812 */ /* 0x000fe200078ec0ff */
[----:B--2---:R-:W-:Y:S01]  /*28e0*/  IMAD.WIDE.U32 R2, R233, R4, UR58 ;  /* 0x0000003ae9027e25 */ /* 0x004fe2000f8e0004 */
[C---:B---3--:R-:W-:Y:S02]  /*28f0*/  LOP3.LUT R0, R8.reuse, 0x20, RZ, 0xc0, !PT ;  /* 0x0000002008007812 */ /* 0x048fe400078ec0ff */
[----:B------:R-:W-:Y:S02]  /*2900*/  LOP3.LUT R4, R8, 0x120, RZ, 0xc0, !PT ;  /* 0x0000012008047812 */ /* 0x000fe400078ec0ff */
[----:B------:R-:W5:Y:S01]  /*2910*/  @!P0 LDG.E R242, desc[UR38][R2.64] ;  /* 0x0000002602f28981 */ /* 0x000f62000c1e1900 */
[----:B------:R-:W-:-:S03]  /*2920*/  LOP3.LUT R0, R0, 0x3c00, R7, 0xf8, !PT ;  /* 0x00003c0000007812 */ /* 0x000fc600078ef807 */
[----:B------:R-:W5:Y:S01]  /*2930*/  @!P5 LDG.E R241, desc[UR38][R2.64+0x20] ;  /* 0x0000202602f1d981 */ /* 0x000f62000c1e1900 */
[----:B------:R-:W-:-:S03]  /*2940*/  LOP3.LUT R4, R4, 0x200, R7, 0xf8, !PT ;  /* 0x0000020004047812 */ /* 0x000fc600078ef807 */
[----:B------:R-:W5:Y:S04]  /*2950*/  @!P4 LDG.E R240, desc[UR38][R2.64+0x80] ;  /* 0x0000802602f0c981 */ /* 0x000f68000c1e1900 */
[----:B------:R2:W5:Y:S01]  /*2960*/  @!P3 LDG.E R239, desc[UR38][R2.64+0xa0] ;  /* 0x0000a02602efb981 */ /* 0x000562000c1e1900 */
[----:B------:R-:W-:Y:S01]  /*2970*/  LOP3.LUT R7, R0, 0x100, R7, 0xf8, !PT ;  /* 0x0000010000077812 */ /* 0x000fe200078ef807 */
[----:B------:R-:W-:Y:S01]  /*2980*/  USHF.L.U32 UR11, UR11, 0x6, URZ ;  /* 0x000000060b0b7899 */ /* 0x000fe200080006ff */
[----:B------:R-:W-:Y:S01]  /*2990*/  LOP3.LUT R6, R10, 0xc0, RZ, 0xc0, !PT ;  /* 0x000000c00a067812 */ /* 0x000fe200078ec0ff */
[----:B------:R-:W-:Y:S01]  /*29a0*/  USHF.L.U32 UR12, UR12, 0x6, URZ ;  /* 0x000000060c0c7899 */ /* 0x000fe200080006ff */
[----:B------:R-:W-:Y:S02]  /*29b0*/  LOP3.LUT P0, RZ, R24, 0x4, RZ, 0xc0, !PT ;  /* 0x0000000418ff7812 */ /* 0x000fe4000780c0ff */
[----:B------:R-:W-:-:S02]  /*29c0*/  LOP3.LUT R6, R6, 0x18, R11, 0xf8, !PT ;  /* 0x0000001806067812 */ /* 0x000fc400078ef80b */
[----:B------:R-:W-:Y:S02]  /*29d0*/  SEL R163, R163, 0xffffffe0, !P0 ;  /* 0xffffffe0a3a37807 */ /* 0x000fe40004000000 */
[C---:B------:R-:W-:Y:S02]  /*29e0*/  LOP3.LUT P1, RZ, R178.reuse, 0x4, RZ, 0xc0, !PT ;  /* 0x00000004b2ff7812 */ /* 0x040fe4000782c0ff */
[C---:B------:R-:W-:Y:S02]  /*29f0*/  LOP3.LUT P0, RZ, R178.reuse, 0x2, RZ, 0xc0, !PT ;  /* 0x00000002b2ff7812 */ /* 0x040fe4000780c0ff */
[----:B------:R-:W-:Y:S02]  /*2a00*/  LOP3.LUT P2, RZ, R178, 0x8, RZ, 0xc0, !PT ;  /* 0x00000008b2ff7812 */ /* 0x000fe4000784c0ff */
[----:B------:R-:W-:Y:S02]  /*2a10*/  SEL R245, R245, 0xfffffff0, !P1 ;  /* 0xfffffff0f5f57807 */ /* 0x000fe40004800000 */
[----:B------:R-:W-:-:S02]  /*2a20*/  SEL R176, R176, 0xffffffe0, !P0 ;  /* 0xffffffe0b0b07807 */ /* 0x000fc40004000000 */
[----:B--2---:R-:W-:Y:S02]  /*2a30*/  SHF.R.U32.HI R2, RZ, 0x4, R24 ;  /* 0x00000004ff027819 */ /* 0x004fe40000011618 */
[----:B------:R-:W-:Y:S02]  /*2a40*/  LOP3.LUT R3, R9, 0xc0, R8, 0xf8, !PT ;  /* 0x000000c009037812 */ /* 0x000fe400078ef808 */
[----:B------:R-:W-:Y:S02]  /*2a50*/  LOP3.LUT R0, R2, 0x8, RZ, 0xc0, !PT ;  /* 0x0000000802007812 */ /* 0x000fe400078ec0ff */
[C---:B------:R-:W-:Y:S02]  /*2a60*/  LOP3.LUT R2, R3.reuse, 0x8, R25, 0x78, !PT ;  /* 0x0000000803027812 */ /* 0x040fe400078e7819 */
[--C-:B------:R-:W-:Y:S02]  /*2a70*/  LOP3.LUT R0, R0, 0x10, R24.reuse, 0xf8, !PT ;  /* 0x0000001000007812 */ /* 0x100fe400078ef818 */
[----:B------:R-:W-:Y:S01]  /*2a80*/  LOP3.LUT R5, R3, 0x8, R24, 0x78, !PT ;  /* 0x0000000803057812 */ /* 0x000fe200078e7818 */
[----:B------:R-:W-:Y:S01]  /*2a90*/  IMAD.U32 R3, RZ, RZ, UR44 ;  /* 0x0000002cff037e24 */ /* 0x000fe2000f8e00ff */
[----:B------:R-:W-:-:S02]  /*2aa0*/  LOP3.LUT R0, R0, 0xc0, R8, 0xf8, !PT ;  /* 0x000000c000007812 */ /* 0x000fc400078ef808 */
[----:B------:R-:W-:Y:S02]  /*2ab0*/  LOP3.LUT R175, R4, R2, RZ, 0xfc, !PT ;  /* 0x0000000204af7212 */ /* 0x000fe400078efcff */
[----:B------:R-:W-:Y:S01]  /*2ac0*/  LOP3.LUT R2, R0, R9, RZ, 0x3c, !PT ;  /* 0x0000000900027212 */ /* 0x000fe200078e3cff */
[----:B------:R-:W-:Y:S01]  /*2ad0*/  IMAD.U32 R0, RZ, RZ, UR46 ;  /* 0x0000002eff007e24 */ /* 0x000fe2000f8e00ff */
[----:B------:R-:W-:Y:S02]  /*2ae0*/  IADD3 R3, PT, PT, R3, UR37, R233 ;  /* 0x0000002503037c10 */ /* 0x000fe4000fffe0e9 */
[----:B------:R-:W-:Y:S02]  /*2af0*/  LOP3.LUT R172, R7, R5, RZ, 0xfc, !PT ;  /* 0x0000000507ac7212 */ /* 0x000fe400078efcff */
[----:B------:R-:W-:Y:S01]  /*2b00*/  IADD3 R211, PT, PT, R3, -0x1f, -R0 ;  /* 0xffffffe103d37810 */ /* 0x000fe20007ffe800 */
[----:B------:R-:W-:Y:S01]  /*2b10*/  IMAD.SHL.U32 R3, R178, 0x10, RZ ;  /* 0x00000010b2037824 */ /* 0x000fe200078e00ff */
[----:B------:R-:W-:-:S02]  /*2b20*/  LOP3.LUT R0, R10, 0x20, RZ, 0xc0, !PT ;  /* 0x000000200a007812 */ /* 0x000fc400078ec0ff */
[----:B------:R-:W-:Y:S02]  /*2b30*/  LOP3.LUT R173, R2, 0x120, R8, 0xf8, !PT ;  /* 0x0000012002ad7812 */ /* 0x000fe400078ef808 */
[----:B------:R-:W-:Y:S02]  /*2b40*/  LOP3.LUT R5, R3, 0x1c0, RZ, 0xc0, !PT ;  /* 0x000001c003057812 */ /* 0x000fe400078ec0ff */
[----:B------:R-:W-:Y:S02]  /*2b50*/  LOP3.LUT R2, R10, 0x120, RZ, 0xc0, !PT ;  /* 0x000001200a027812 */ /* 0x000fe400078ec0ff */
[----:B------:R-:W-:Y:S02]  /*2b60*/  LOP3.LUT R0, R0, 0x3c00, R3, 0xf8, !PT ;  /* 0x00003c0000007812 */ /* 0x000fe400078ef803 */
[----:B------:R-:W-:Y:S02]  /*2b70*/  LOP3.LUT R7, R10, 0x7400, RZ, 0xc0, !PT ;  /* 0x000074000a077812 */ /* 0x000fe400078ec0ff */
[----:B------:R-:W-:-:S02]  /*2b80*/  LOP3.LUT R5, R5, 0x38, R249, 0xf8, !PT ;  /* 0x0000003805057812 */ /* 0x000fc400078ef8f9 */
[--C-:B------:R-:W-:Y:S02]  /*2b90*/  LOP3.LUT R2, R2, 0x200, R3.reuse, 0xf8, !PT ;  /* 0x0000020002027812 */ /* 0x100fe400078ef803 */
[----:B------:R-:W-:Y:S02]  /*2ba0*/  LOP3.LUT R4, R0, 0x100, R3, 0xf8, !PT ;  /* 0x0000010000047812 */ /* 0x000fe400078ef803 */
[----:B------:R-:W-:Y:S02]  /*2bb0*/  LEA R175, R175, UR28, 0x1 ;  /* 0x0000001cafaf7c11 */ /* 0x000fe4000f8e08ff */
[----:B------:R-:W-:Y:S02]  /*2bc0*/  LEA R172, R172, UR28, 0x1 ;  /* 0x0000001cacac7c11 */ /* 0x000fe4000f8e08ff */
[----:B------:R-:W-:Y:S01]  /*2bd0*/  LEA R173, R173, UR28, 0x1 ;  /* 0x0000001cadad7c11 */ /* 0x000fe2000f8e08ff */
[----:B------:R-:W-:Y:S01]  /*2be0*/  VIADD R175, R175, UR5 ;  /* 0x00000005afaf7c36 */ /* 0x000fe20008000000 */
[----:B------:R-:W-:Y:S01]  /*2bf0*/  LOP3.LUT R7, R7, 0x6, R249, 0xf8, !PT ;  /* 0x0000000607077812 */ /* 0x000fe200078ef8f9 */
[----:B------:R-:W-:Y:S01]  /*2c00*/  IMAD.IADD R174, R163, 0x1, R172 ;  /* 0x00000001a3ae7824 */ /* 0x000fe200078e02ac */
[C---:B------:R-:W-:Y:S01]  /*2c10*/  LOP3.LUT R3, R6.reuse, 0x8, R178, 0x78, !PT ;  /* 0x0000000806037812 */ /* 0x040fe200078e78b2 */
[----:B------:R-:W-:Y:S01]  /*2c20*/  VIADD R173, R173, UR5 ;  /* 0x00000005adad7c36 */ /* 0x000fe20008000000 */
[----:B------:R-:W-:-:S02]  /*2c30*/  LOP3.LUT R0, R6, 0x8, R248, 0x78, !PT ;  /* 0x0000000806007812 */ /* 0x000fc400078e78f8 */
[----:B------:R-:W-:Y:S02]  /*2c40*/  LOP3.LUT R5, R5, 0x20, R248, 0x78, !PT ;  /* 0x0000002005057812 */ /* 0x000fe400078e78f8 */
[----:B------:R-:W-:Y:S02]  /*2c50*/  LOP3.LUT R244, R4, R3, RZ, 0xfc, !PT ;  /* 0x0000000304f47212 */ /* 0x000fe400078efcff */
[----:B------:R-:W-:Y:S02]  /*2c60*/  LOP3.LUT R177, R2, R0, RZ, 0xfc, !PT ;  /* 0x0000000002b17212 */ /* 0x000fe400078efcff */
[----:B-1--4-:R-:W-:-:S07]  /*2c70*/  LOP3.LUT R243, R7, R5, RZ, 0xfc, !PT ;  /* 0x0000000507f37212 */ /* 0x012fce00078efcff */
.L_x_728:
[----:B------:R-:W0:Y:S01]  /*2c80*/  LDGDEPBAR ;  /* 0x00000000000079af */ /* 0x000e220000000000 */
[----:B------:R-:W-:Y:S01]  /*2c90*/  IADD3 R0, PT, PT, R175, R163, RZ ;  /* 0x000000a3af007210 */ /* 0x000fe20007ffe0ff */
[----:B------:R-:W-:Y:S01]  /*2ca0*/  UIADD3 UR44, UPT, UPT, UR44, -0x40, URZ ;  /* 0xffffffc02c2c7890 */ /* 0x000fe2000fffe0ff */
[----:B------:R-:W-:Y:S01]  /*2cb0*/  IMAD.U32 R2, RZ, RZ, UR41 ;  /* 0x00000029ff027e24 */ /* 0x000fe2000f8e00ff */
[----:B------:R-:W-:Y:S01]  /*2cc0*/  USHF.L.U32 UR5, UR41, 0x7, URZ ;  /* 0x0000000729057899 */ /* 0x000fe200080006ff */
[----:B------:R-:W-:Y:S01]  /*2cd0*/  IMAD.MOV.U32 R3, RZ, RZ, 0x20 ;  /* 0x00000020ff037424 */ /* 0x000fe200078e00ff */
[----:B------:R-:W-:Y:S01]  /*2ce0*/  UISETP.GE.AND UP0, UPT, UR44, UR49, UPT ;  /* 0x000000312c00728c */ /* 0x000fe2000bf06270 */
[----:B-----5:R-:W-:Y:S01]  /*2cf0*/  FSETP.NEU.FTZ.AND P4, PT, R242, -INF , PT ;  /* 0xff800000f200780b */ /* 0x020fe20003f9d000 */
[----:B------:R-:W-:Y:S01]  /*2d00*/  UIADD3 UR5, UPT, UPT, UR5, 0x80, URZ ;  /* 0x0000008005057890 */ /* 0x000fe2000fffe0ff */
        /* <DEDUP_REMOVED lines=61> */
[----:B------:R1:W2:Y:S07]  /*30e0*/  LDSM.16.M88.4 R136, [R0+0x2800] ;  /* 0x002800000088783b */ /* 0x0002ae0000000200 */
[----:B------:R-:W-:Y:S01]  /*30f0*/  HMMA.16816.F32 R32, R140, R146, R32 ;  /* 0x000000928c20723c */ /* 0x000fe20000001820 */
[----:B------:R-:W-:Y:S07]  /*3100*/  MOV R140, 0x20 ;  /* 0x00000020008c7802 */ /* 0x000fee0000000f00 */
[-C--:B----4-:R-:W-:Y:S08]  /*3110*/  HMMA.16816.F32 R4, R148, R168.reuse, R4 ;  /* 0x000000a89404723c */ /* 0x090ff00000001804 */
[C---:B---3--:R-:W-:Y:S04]  /*3120*/  HMMA.16816.F32 R8, R132.reuse, R168, R8 ;  /* 0x000000a88408723c */ /* 0x048fe80000001808 */
[----:B-1----:R-:W-:Y:S04]  /*3130*/  @!P0 LOP3.LUT R0, R249, 0x6, RZ, 0xc0, !PT ;  /* 0x00000006f9008812 */ /* 0x002fe800078ec0ff */
[-C--:B------:R-:W-:Y:S03]  /*3140*/  HMMA.16816.F32 R12, R132, R170.reuse, R12 ;  /* 0x000000aa840c723c */ /* 0x080fe6000000180c */
[----:B------:R-:W-:Y:S04]  /*3150*/  @!P0 LOP3.LUT R0, R0, 0x1e0, R248, 0xf8, !PT ;  /* 0x000001e000008812 */ /* 0x000fe800078ef8f8 */
[----:B------:R-:W-:Y:S01]  /*3160*/  @!P0 LEA R0, R2, R0, 0x7 ;  /* 0x0000000002008211 */ /* 0x000fe200078e38ff */
[C---:B------:R-:W-:Y:S04]  /*3170*/  HMMA.16816.F32 R16, R148.reuse, R170, R16 ;  /* 0x000000aa9410723c */ /* 0x040fe80000001810 */
[----:B------:R-:W-:Y:S04]  /*3180*/  @!P0 VIADD R2, R0, 0x1 ;  /* 0x0000000100028836 */ /* 0x000fe80000000000 */
[-C--:B------:R-:W-:Y:S08]  /*3190*/  HMMA.16816.F32 R20, R148, R152.reuse, R20 ;  /* 0x000000989414723c */ /* 0x080ff00000001814 */
[C---:B------:R-:W-:Y:S04]  /*31a0*/  HMMA.16816.F32 R24, R132.reuse, R152, R24 ;  /* 0x000000988418723c */ /* 0x040fe80000001818 */
[----:B------:R-:W-:Y:S04]  /*31b0*/  LEA R152, R243, UR4, 0x1 ;  /* 0x00000004f3987c11 */ /* 0x000fe8000f8e08ff */
[-C--:B------:R-:W-:Y:S08]  /*31c0*/  HMMA.16816.F32 R28, R132, R154.reuse, R28 ;  /* 0x0000009a841c723c */ /* 0x080ff0000000181c */
[----:B------:R-:W-:Y:S01]  /*31d0*/  HMMA.16816.F32 R32, R148, R154, R32 ;  /* 0x0000009a9420723c */ /* 0x000fe20000001820 */
[----:B------:R-:W-:Y:S02]  /*31e0*/  MOV R148, UR60 ;  /* 0x0000003c00947c02 */ /* 0x000fe40008000f00 */
[----:B------:R-:W-:Y:S01]  /*31f0*/  MOV R149, UR61 ;  /* 0x0000003d00957c02 */ /* 0x000fe20008000f00 */
[----:B------:R-:W-:Y:S04]  /*3200*/  VIADD R154, R152, 0x19020 ;  /* 0x00019020989a7836 */ /* 0x000fe80000000000 */
[-C--:B------:R-:W-:Y:S08]  /*3210*/  HMMA.16816.F32 R4, R156, R160.reuse, R4 ;  /* 0x000000a09c04723c */ /* 0x080ff00000001804 */
[C---:B--2---:R-:W-:Y:S08]  /*3220*/  HMMA.16816.F32 R8, R136.reuse, R160, R8 ;  /* 0x000000a08808723c */ /* 0x044ff00000001808 */
        /* <DEDUP_REMOVED lines=9> */
[----:B------:R-:W-:Y:S03]  /*32c0*/  SEL R163, R140, 0xffffffe0, !P1 ;  /* 0xffffffe08ca37807 */ /* 0x000fe60004800000 */
        /* <DEDUP_REMOVED lines=10> */
[----:B------:R-:W-:Y:S01]  /*3370*/  FMUL.FTZ R18, R18, UR10 ;  /* 0x0000000a12127c20 */ /* 0x000fe20008410000 */
[----:B------:R-:W-:Y:S06]  /*3380*/  FMUL.FTZ R19, R19, UR10 ;  /* 0x0000000a13137c20 */ /* 0x000fec0008410000 */
[----:B------:R-:W3:Y:S10]  /*3390*/  MUFU.TANH R226, R6 ;  /* 0x0000000600e27308 */ /* 0x000ef40000002400 */
[----:B------:R4:W-:Y:S01]  /*33a0*/  MUFU.TANH R184, R9 ;  /* 0x0000000900b87308 */ /* 0x0009e20000002400 */
[----:B--2---:R-:W-:Y:S02]  /*33b0*/  @!P0 VIADDMNMX R11, R211, -R3, UR37, PT ;  /* 0x00000025d30b8e46 */ /* 0x004fe4000b800903 */
[----:B-1----:R-:W-:Y:S02]  /*33c0*/  MOV R3, R224 ;  /* 0x000000e000037202 */ /* 0x002fe40000000f00 */
[-C--:B------:R-:W-:Y:S05]  /*33d0*/  @!P0 ISETP.GE.AND P5, PT, R0, R11.reuse, PT ;  /* 0x0000000b0000820c */ /* 0x080fea0003fa6270 */
[----:B------:R1:W-:Y:S01]  /*33e0*/  MUFU.TANH R225, R7 ;  /* 0x0000000700e17308 */ /* 0x0003e20000002400 */
[----:B------:R-:W-:Y:S09]  /*33f0*/  @!P0 FSEL R3, R224, -INF , !P5 ;  /* 0xff800000e0038808 */ /* 0x000ff20006800000 */
[----:B------:R2:W3:Y:S01]  /*3400*/  MUFU.TANH R186, R8 ;  /* 0x0000000800ba7308 */ /* 0x0004e20000002400 */
[----:B----4-:R-:W-:Y:S05]  /*3410*/  FMUL.FTZ R9, R242, 1.4426950216293334961 ;  /* 0x3fb8aa3bf2097820 */ /* 0x010fea0000410000 */
[----:B------:R-:W-:Y:S04]  /*3420*/  FSEL R9, R9, RZ, P4 ;  /* 0x000000ff09097208 */ /* 0x000fe80002000000 */
[----:B------:R-:W-:Y:S01]  /*3430*/  MUFU.TANH R164, R16 ;  /* 0x0000001000a47308 */ /* 0x000fe20000002400 */
[----:B-1----:R1:W4:Y:S01]  /*3440*/  LDSM.16.M88.4 R4, [R174+0xd400] ;  /* 0x00d40000ae04783b */ /* 0x0023220000000200 */
[----:B------:R-:W-:Y:S01]  /*3450*/  @!P0 ISETP.GE.AND P4, PT, R2, R11, PT ;  /* 0x0000000b0200820c */ /* 0x000fe20003f86270 */
[--C-:B------:R-:W-:Y:S07]  /*3460*/  FFMA.FTZ R3, R3, UR9, -R9.reuse ;  /* 0x0000000903037c23 */ /* 0x100fee0008010809 */
[----:B------:R3:W-:Y:S01]  /*3470*/  MUFU.TANH R194, R10 ;  /* 0x0000000a00c27308 */ /* 0x0007e20000002400 */
[----:B--2---:R-:W-:Y:S05]  /*3480*/  FMUL.FTZ R8, R241, 1.4426950216293334961 ;  /* 0x3fb8aa3bf1087820 */ /* 0x004fea0000410000 */
[----:B------:R-:W-:Y:S04]  /*3490*/  FSEL R8, R8, RZ, P3 ;  /* 0x000000ff08087208 */ /* 0x000fe80001800000 */
[----:B------:R2:W-:Y:S10]  /*34a0*/  MUFU.EX2 R235, R3 ;  /* 0x0000000300eb7308 */ /* 0x0005f40000000800 */
[----:B------:R4:W-:Y:S01]  /*34b0*/  MUFU.TANH R180, R13 ;  /* 0x0000000d00b47308 */ /* 0x0009e20000002400 */
[----:B---3--:R-:W-:Y:S01]  /*34c0*/  @!P0 VIADDMNMX R10, R211, -R252, UR37, PT ;  /* 0x00000025d30a8e46 */ /* 0x008fe2000b8009fc */
[----:B-1----:R-:W-:Y:S03]  /*34d0*/  IMAD.IADD R174, R163, 0x1, R172 ;  /* 0x00000001a3ae7824 */ /* 0x002fe600078e02ac */
[-C--:B------:R-:W-:Y:S05]  /*34e0*/  @!P0 ISETP.GE.AND P3, PT, R0, R10.reuse, PT ;  /* 0x0000000a0000820c */ /* 0x080fea0003f66270 */
[----:B------:R-:W-:Y:S01]  /*34f0*/  MUFU.TANH R223, R17 ;  /* 0x0000001100df7308 */ /* 0x000fe20000002400 */
[----:B--2---:R-:W-:Y:S01]  /*3500*/  IMAD.MOV.U32 R3, RZ, RZ, R226 ;  /* 0x000000ffff037224 */ /* 0x004fe200078e00e2 */
[----:B------:R-:W-:Y:S02]  /*3510*/  @!P0 FSEL R3, R226, -INF , !P3 ;  /* 0xff800000e2038808 */ /* 0x000fe40005800000 */
[----:B------:R-:W-:Y:S03]  /*3520*/  FSETP.NEU.FTZ.AND P3, PT, R240, -INF , PT ;  /* 0xff800000f000780b */ /* 0x000fe60003f7d000 */
[----:B------:R-:W-:Y:S03]  /*3530*/  FFMA.FTZ R3, R3, UR9, -R8 ;  /* 0x0000000903037c23 */ /* 0x000fe60008010808 */
[----:B------:R1:W-:Y:S01]  /*3540*/  MUFU.TANH R181, R12 ;  /* 0x0000000c00b57308 */ /* 0x0003e20000002400 */
[-C--:B----4-:R-:W-:Y:S03]  /*3550*/  HMMA.16816.F32 R20, R156, R4.reuse, R20 ;  /* 0x000000049c14723c */ /* 0x090fe60000001814 */
[----:B------:R-:W-:Y:S06]  /*3560*/  IMAD.MOV.U32 R13, RZ, RZ, R186 ;  /* 0x000000ffff0d7224 */ /* 0x000fec00078e00ba */
[----:B------:R2:W-:Y:S01]  /*3570*/  MUFU.EX2 R238, R3 ;  /* 0x0000000300ee7308 */ /* 0x0005e20000000800 */
[C---:B------:R-:W-:Y:S04]  /*3580*/  HMMA.16816.F32 R24, R136.reuse, R4, R24 ;  /* 0x000000048818723c */ /* 0x040fe80000001818 */
[----:B------:R-:W-:Y:S02]  /*3590*/  MOV R5, R165 ;  /* 0x000000a500057202 */ /* 0x000fe40000000f00 */
[----:B------:R-:W-:Y:S03]  /*35a0*/  @!P0 FSEL R5, R165, -INF , !P4 ;  /* 0xff800000a5058808 */ /* 0x000fe60006000000 */
[----:B------:R3:W4:Y:S01]  /*35b0*/  MUFU.TANH R192, R14 ;  /* 0x0000000e00c07308 */ /* 0x0007220000002400 */
[-C--:B------:R-:W-:Y:S03]  /*35c0*/  HMMA.16816.F32 R28, R136, R6.reuse, R28 ;  /* 0x00000006881c723c */ /* 0x080fe6000000181c */
[----:B------:R-:W-:Y:S01]  /*35d0*/  @!P0 ISETP.GE.AND P4, PT, R2, R10, PT ;  /* 0x0000000a0200820c */ /* 0x000fe20003f86270 */
[----:B------:R-:W-:Y:S01]  /*35e0*/  FFMA.FTZ R5, R5, UR9, -R9 ;  /* 0x0000000905057c23 */ /* 0x000fe20008010809 */
[----:B------:R-:W-:Y:S01]  /*35f0*/  MOV R4, R225 ;  /* 0x000000e100047202 */ /* 0x000fe20000000f00 */
[----:B------:R-:W-:Y:S03]  /*3600*/  FMUL.FTZ R20, R20, UR10 ;  /* 0x0000000a14147c20 */ /* 0x000fe60008410000 */
[----:B------:R-:W-:Y:S01]  /*3610*/  MUFU.TANH R168, R18 ;  /* 0x0000001200a87308 */ /* 0x000fe20000002400 */
[----:B------:R-:W-:Y:S04]  /*3620*/  HMMA.16816.F32 R32, R156, R6, R32 ;  /* 0x000000069c20723c */ /* 0x000fe80000001820 */
[----:B------:R-:W-:Y:S01]  /*3630*/  @!P0 FSEL R4, R225, -INF , !P4 ;  /* 0xff800000e1048808 */ /* 0x000fe20006000000 */
[----:B------:R-:W-:Y:S01]  /*3640*/  FMUL.FTZ R21, R21, UR10 ;  /* 0x0000000a15157c20 */ /* 0x000fe20008410000 */
[----:B------:R-:W-:Y:S03]  /*3650*/  IADD3 R156, PT, PT, R245, R152, RZ ;  /* 0x00000098f59c7210 */ /* 0x000fe60007ffe0ff */
[----:B------:R4:W-:Y:S01]  /*3660*/  MUFU.EX2 R234, R5 ;  /* 0x0000000500ea7308 */ /* 0x0009e20000000800 */
[----:B-1----:R-:W-:Y:S01]  /*3670*/  MOV R12, R184 ;  /* 0x000000b8000c7202 */ /* 0x002fe20000000f00 */
[----:B--2---:R-:W-:Y:S01]  /*3680*/  FFMA.FTZ R3, R4, UR9, -R8 ;  /* 0x0000000904037c23 */ /* 0x004fe20008010808 */
[----:B------:R-:W-:Y:S01]  /*3690*/  @!P0 VIADDMNMX R4, R211, R251, UR37, PT ;  /* 0x00000025d3048e46 */ /* 0x000fe2000b8001fb */
[----:B---3--:R-:W-:Y:S01]  /*36a0*/  FMUL.FTZ R14, R239, 1.4426950216293334961 ;  /* 0x3fb8aa3bef0e7820 */ /* 0x008fe20000410000 */
[----:B----4-:R-:W-:Y:S02]  /*36b0*/  IMAD.MOV.U32 R6, RZ, RZ, R192 ;  /* 0x000000ffff067224 */ /* 0x010fe400078e00c0 */
[----:B------:R-:W-:Y:S01]  /*36c0*/  FMUL.FTZ R22, R22, UR10 ;  /* 0x0000000a16167c20 */ /* 0x000fe20008410000 */
[-C--:B------:R-:W-:Y:S02]  /*36d0*/  @!P0 ISETP.GE.AND P4, PT, R2, R4.reuse, PT ;  /* 0x000000040200820c */ /* 0x080fe40003f86270 */
        /* <DEDUP_REMOVED lines=8> */
[----:B------:R2:W3:Y:S01]  /*3760*/  MUFU.TANH R191, R15 ;  /* 0x0000000f00bf7308 */ /* 0x0004e20000002400 */
[----:B------:R-:W-:Y:S01]  /*3770*/  @!P0 VIMNMX R5, PT, PT, R211, UR37, PT ;  /* 0x00000025d3058c48 */ /* 0x000fe2000bfe0100 */
[----:B------:R-:W-:Y:S01]  /*3780*/  FMUL.FTZ R32, R32, UR10 ;  /* 0x0000000a20207c20 */ /* 0x000fe20008410000 */
[----:B------:R-:W-:Y:S01]  /*3790*/  FMUL.FTZ R33, R33, UR10 ;  /* 0x0000000a21217c20 */ /* 0x000fe20008410000 */
[----:B------:R-:W-:Y:S01]  /*37a0*/  FMUL.FTZ R34, R34, UR10 ;  /* 0x0000000a22227c20 */ /* 0x000fe20008410000 */
[-C--:B------:R-:W-:Y:S01]  /*37b0*/  @!P0 ISETP.GE.AND P5, PT, R0, R5.reuse, PT ;  /* 0x000000050000820c */ /* 0x080fe20003fa6270 */
[----:B------:R-:W-:Y:S01]  /*37c0*/  FMUL.FTZ R35, R35, UR10 ;  /* 0x0000000a23237c20 */ /* 0x000fe20008410000 */
[----:B------:R-:W-:Y:S03]  /*37d0*/  @!P0 ISETP.GE.AND P6, PT, R2, R5, PT ;  /* 0x000000050200820c */ /* 0x000fe60003fc6270 */
[----:B------:R-:W-:Y:S01]  /*37e0*/  MUFU.TANH R166, R19 ;  /* 0x0000001300a67308 */ /* 0x000fe20000002400 */
[----:B-1----:R-:W-:Y:S01]  /*37f0*/  FMUL.FTZ R3, R240, 1.4426950216293334961 ;  /* 0x3fb8aa3bf0037820 */ /* 0x002fe20000410000 */
[----:B------:R-:W-:Y:S01]  /*3800*/  @!P0 FSEL R13, R186, -INF , !P5 ;  /* 0xff800000ba0d8808 */ /* 0x000fe20006800000 */
[----:B------:R-:W-:Y:S01]  /*3810*/  FMUL.FTZ R30, R30, UR10 ;  /* 0x0000000a1e1e7c20 */ /* 0x000fe20008410000 */
[----:B------:R-:W-:Y:S01]  /*3820*/  @!P0 FSEL R12, R184, -INF , !P6 ;  /* 0xff800000b80c8808 */ /* 0x000fe20007000000 */
[----:B------:R-:W-:Y:S01]  /*3830*/  FMUL.FTZ R31, R31, UR10 ;  /* 0x0000000a1f1f7c20 */ /* 0x000fe20008410000 */
[----:B------:R-:W-:Y:S02]  /*3840*/  FSEL R3, R3, RZ, P3 ;  /* 0x000000ff03037208 */ /* 0x000fe40001800000 */
[----:B------:R-:W-:Y:S02]  /*3850*/  @!P0 ISETP.GE.AND P5, PT, R0, R4, PT ;  /* 0x000000040000820c */ /* 0x000fe40003fa6270 */
[----:B------:R-:W1:Y:S01]  /*3860*/  MUFU.TANH R221, R20 ;  /* 0x0000001400dd7308 */ /* 0x000e620000002400 */
[----:B------:R-:W-:Y:S01]  /*3870*/  FSETP.NEU.FTZ.AND P3, PT, R239, -INF , PT ;  /* 0xff800000ef00780b */ /* 0x000fe20003f7d000 */
[--C-:B------:R-:W-:Y:S01]  /*3880*/  FFMA.FTZ R2, R13, UR9, -R3.reuse ;  /* 0x000000090d027c23 */ /* 0x100fe20008010803 */
[--C-:B------:R-:W-:Y:S01]  /*3890*/  FFMA.FTZ R12, R12, UR9, -R3.reuse ;  /* 0x000000090c0c7c23 */ /* 0x100fe20008010803 */
[----:B------:R-:W-:Y:S01]  /*38a0*/  IMAD.MOV.U32 R13, RZ, RZ, R194 ;  /* 0x000000ffff0d7224 */ /* 0x000fe200078e00c2 */
[----:B------:R-:W-:Y:S02]  /*38b0*/  @!P0 FSEL R13, R194, -INF , !P5 ;  /* 0xff800000c20d8808 */ /* 0x000fe40006800000 */
[----:B--2---:R-:W-:Y:S03]  /*38c0*/  MOV R15, R180 ;  /* 0x000000b4000f7202 */ /* 0x004fe60000000f00 */
[----:B------:R2:W-:Y:S01]  /*38d0*/  MUFU.EX2 R206, R2 ;  /* 0x0000000200ce7308 */ /* 0x0005e20000000800 */
[----:B---3--:R-:W-:Y:S09]  /*38e0*/  MOV R7, R191 ;  /* 0x000000bf00077202 */ /* 0x008ff20000000f00 */
[----:B------:R3:W-:Y:S10]  /*38f0*/  MUFU.EX2 R204, R12 ;  /* 0x0000000c00cc7308 */ /* 0x0007f40000000800 */
[----:B------:R-:W4:Y:S01]  /*3900*/  MUFU.TANH R220, R21 ;  /* 0x0000001500dc7308 */ /* 0x000f220000002400 */
[----:B--2---:R-:W-:Y:S02]  /*3910*/  FSEL R2, R14, RZ, P3 ;  /* 0x000000ff0e027208 */ /* 0x004fe40001800000 */
[----:B------:R-:W-:Y:S02]  /*3920*/  MOV R14, R193 ;  /* 0x000000c1000e7202 */ /* 0x000fe40000000f00 */
[----:B------:R-:W-:Y:S05]  /*3930*/  @!P0 FSEL R14, R193, -INF , !P4 ;  /* 0xff800000c10e8808 */ /* 0x000fea0006000000 */
[----:B------:R-:W2:Y:S01]  /*3940*/  MUFU.TANH R161, R22 ;  /* 0x0000001600a17308 */ /* 0x000ea20000002400 */
[--C-:B---3--:R-:W-:Y:S01]  /*3950*/  FFMA.FTZ R12, R13, UR9, -R2.reuse ;  /* 0x000000090d0c7c23 */ /* 0x108fe20008010802 */
[----:B------:R-:W-:Y:S05]  /*3960*/  @!P0 VIADD R13, R0, 0x8 ;  /* 0x00000008000d8836 */ /* 0x000fea0000000000 */
[CC--:B------:R-:W-:Y:S03]  /*3970*/  @!P0 ISETP.GE.AND P4, PT, R13.reuse, R4.reuse, PT ;  /* 0x000000040d00820c */ /* 0x0c0fe60003f86270 */
[----:B------:R3:W-:Y:S01]  /*3980*/  MUFU.EX2 R210, R12 ;  /* 0x0000000c00d27308 */ /* 0x0007e20000000800 */
[----:B------:R-:W-:Y:S02]  /*3990*/  @!P0 ISETP.GE.AND P3, PT, R13, R5, PT ;  /* 0x000000050d00820c */ /* 0x000fe40003f66270 */
[----:B------:R-:W-:Y:S05]  /*39a0*/  @!P0 FSEL R6, R192, -INF , !P4 ;  /* 0xff800000c0068808 */ /* 0x000fea0006000000 */
[--C-:B------:R-:W-:Y:S02]  /*39b0*/  FFMA.FTZ R6, R6, UR9, -R2.reuse ;  /* 0x0000000906067c23 */ /* 0x100fe40008010802 */
[----:B------:R-:W2:Y:S01]  /*39c0*/  MUFU.TANH R160, R23 ;  /* 0x0000001700a07308 */ /* 0x000ea20000002400 */
[--C-:B---3--:R-:W-:Y:S09]  /*39d0*/  FFMA.FTZ R12, R14, UR9, -R2.reuse ;  /* 0x000000090e0c7c23 */ /* 0x108ff20008010802 */
[----:B------:R-:W-:Y:S01]  /*39e0*/  MUFU.EX2 R208, R6 ;  /* 0x0000000600d07308 */ /* 0x000fe20000000800 */
[----:B------:R-:W-:Y:S02]  /*39f0*/  MOV R14, R181 ;  /* 0x000000b5000e7202 */ /* 0x000fe40000000f00 */
[----:B------:R-:W-:Y:S07]  /*3a00*/  @!P0 FSEL R14, R181, -INF , !P3 ;  /* 0xff800000b50e8808 */ /* 0x000fee0005800000 */
[----:B------:R3:W-:Y:S01]  /*3a10*/  MUFU.EX2 R209, R12 ;  /* 0x0000000c00d17308 */ /* 0x0007e20000000800 */
[--C-:B------:R-:W-:Y:S09]  /*3a20*/  FFMA.FTZ R14, R14, UR9, -R3.reuse ;  /* 0x000000090e0e7c23 */ /* 0x100ff20008010803 */
[----:B------:R1:W-:Y:S10]  /*3a30*/  MUFU.EX2 R202, R14 ;  /* 0x0000000e00ca7308 */ /* 0x0003f40000000800 */
[----:B------:R-:W2:Y:S01]  /*3a40*/  MUFU.TANH R170, R24 ;  /* 0x0000001800aa7308 */ /* 0x000ea20000002400 */
[----:B---3--:R-:W-:Y:S05]  /*3a50*/  @!P0 VIADD R12, R0, 0x9 ;  /* 0x00000009000c8836 */ /* 0x008fea0000000000 */
[----:B------:R-:W-:Y:S04]  /*3a60*/  @!P0 ISETP.GE.AND P3, PT, R12, R5, PT ;  /* 0x000000050c00820c */ /* 0x000fe80003f66270 */
[----:B------:R-:W3:Y:S01]  /*3a70*/  MUFU.TANH R169, R25 ;  /* 0x0000001900a97308 */ /* 0x000ee20000002400 */
[----:B------:R-:W-:Y:S02]  /*3a80*/  @!P0 FSEL R15, R180, -INF , !P3 ;  /* 0xff800000b40f8808 */ /* 0x000fe40005800000 */
[----:B------:R-:W-:Y:S03]  /*3a90*/  @!P0 ISETP.GE.AND P3, PT, R12, R4, PT ;  /* 0x000000040c00820c */ /* 0x000fe60003f66270 */
[----:B-1----:R-:W-:Y:S01]  /*3aa0*/  FFMA.FTZ R14, R15, UR9, -R3 ;  /* 0x000000090f0e7c23 */ /* 0x002fe20008010803 */
[----:B------:R-:W-:Y:S03]  /*3ab0*/  @!P0 FSEL R7, R191, -INF , !P3 ;  /* 0xff800000bf078808 */ /* 0x000fe60005800000 */
[----:B------:R-:W1:Y:S01]  /*3ac0*/  MUFU.TANH R182, R26 ;  /* 0x0000001a00b67308 */ /* 0x000e620000002400 */
[----:B------:R-:W-:Y:S01]  /*3ad0*/  @!P0 ISETP.GE.AND P3, PT, R13, R11, PT ;  /* 0x0000000b0d00820c */ /* 0x000fe20003f66270 */
[----:B------:R-:W-:Y:S01]  /*3ae0*/  FFMA.FTZ R6, R7, UR9, -R2 ;  /* 0x0000000907067c23 */ /* 0x000fe20008010802 */
[----:B------:R-:W-:Y:S07]  /*3af0*/  MOV R7, R223 ;  /* 0x000000df00077202 */ /* 0x000fee0000000f00 */
[----:B------:R4:W-:Y:S10]  /*3b00*/  MUFU.EX2 R207, R6 ;  /* 0x0000000600cf7308 */ /* 0x0009f40000000800 */
[----:B------:R2:W-:Y:S10]  /*3b10*/  MUFU.EX2 R201, R14 ;  /* 0x0000000e00c97308 */ /* 0x0005f40000000800 */
[----:B------:R-:W1:Y:S01]  /*3b20*/  MUFU.TANH R183, R27 ;  /* 0x0000001b00b77308 */ /* 0x000e620000002400 */
[----:B----4-:R-:W-:Y:S01]  /*3b30*/  IMAD.MOV.U32 R6, RZ, RZ, R164 ;  /* 0x000000ffff067224 */ /* 0x010fe200078e00a4 */
[----:B------:R-:W-:Y:S02]  /*3b40*/  @!P0 FSEL R6, R164, -INF , !P3 ;  /* 0xff800000a4068808 */ /* 0x000fe40005800000 */
[----:B------:R-:W-:Y:S03]  /*3b50*/  @!P0 ISETP.GE.AND P3, PT, R12, R11, PT ;  /* 0x0000000b0c00820c */ /* 0x000fe60003f66270 */
[--C-:B------:R-:W-:Y:S01]  /*3b60*/  FFMA.FTZ R6, R6, UR9, -R9.reuse ;  /* 0x0000000906067c23 */ /* 0x100fe20008010809 */
[----:B------:R-:W-:Y:S02]  /*3b70*/  @!P0 FSEL R7, R223, -INF , !P3 ;  /* 0xff800000df078808 */ /* 0x000fe40005800000 */
[----:B------:R-:W4:Y:S01]  /*3b80*/  MUFU.TANH R162, R28 ;  /* 0x0000001c00a27308 */ /* 0x000f220000002400 */
[----:B------:R-:W-:Y:S02]  /*3b90*/  @!P0 ISETP.GE.AND P3, PT, R13, R10, PT ;  /* 0x0000000a0d00820c */ /* 0x000fe40003f66270 */
[----:B------:R-:W-:Y:S01]  /*3ba0*/  MOV R13, R221 ;  /* 0x000000dd000d7202 */ /* 0x000fe20000000f00 */
[--C-:B------:R-:W-:Y:S01]  /*3bb0*/  FFMA.FTZ R7, R7, UR9, -R9.reuse ;  /* 0x0000000907077c23 */ /* 0x100fe20008010809 */
[----:B--2---:R-:W-:Y:S05]  /*3bc0*/  MOV R14, R220 ;  /* 0x000000dc000e7202 */ /* 0x004fea0000000f00 */
[----:B------:R2:W-:Y:S10]  /*3bd0*/  MUFU.EX2 R232, R6 ;  /* 0x0000000600e87308 */ /* 0x0005f40000000800 */
[----:B------:R3:W-:Y:S10]  /*3be0*/  MUFU.EX2 R231, R7 ;  /* 0x0000000700e77308 */ /* 0x0007f40000000800 */
[----:B------:R-:W4:Y:S01]  /*3bf0*/  MUFU.TANH R167, R29 ;  /* 0x0000001d00a77308 */ /* 0x000f220000002400 */
[----:B--2---:R-:W-:Y:S01]  /*3c00*/  IMAD.MOV.U32 R6, RZ, RZ, R168 ;  /* 0x000000ffff067224 */ /* 0x004fe200078e00a8 */
[----:B------:R-:W-:Y:S02]  /*3c10*/  @!P0 FSEL R6, R168, -INF , !P3 ;  /* 0xff800000a8068808 */ /* 0x000fe40005800000 */
[----:B------:R-:W-:Y:S02]  /*3c20*/  @!P0 ISETP.GE.AND P3, PT, R12, R10, PT ;  /* 0x0000000a0c00820c */ /* 0x000fe40003f66270 */
[----:B------:R-:W-:Y:S01]  /*3c30*/  MOV R12, R166 ;  /* 0x000000a6000c7202 */ /* 0x000fe20000000f00 */
[--C-:B------:R-:W-:Y:S01]  /*3c40*/  FFMA.FTZ R6, R6, UR9, -R8.reuse ;  /* 0x0000000906067c23 */ /* 0x100fe20008010808 */
[----:B------:R-:W-:Y:S01]  /*3c50*/  @!P0 FSEL R12, R166, -INF , !P3 ;  /* 0xff800000a60c8808 */ /* 0x000fe20005800000 */
[----:B---3--:R-:W-:Y:S01]  /*3c60*/  @!P0 VIADD R7, R0, 0x10 ;  /* 0x0000001000078836 */ /* 0x008fe20000000000 */
[----:B------:R-:W-:Y:S03]  /*3c70*/  MUFU.TANH R218, R32 ;  /* 0x0000002000da7308 */ /* 0x000fe60000002400 */
[--C-:B------:R-:W-:Y:S01]  /*3c80*/  FFMA.FTZ R12, R12, UR9, -R8.reuse ;  /* 0x000000090c0c7c23 */ /* 0x100fe20008010808 */
[-C--:B------:R-:W-:Y:S06]  /*3c90*/  @!P0 ISETP.GE.AND P3, PT, R7, R11.reuse, PT ;  /* 0x0000000b0700820c */ /* 0x080fec0003f66270 */
[----:B------:R2:W-:Y:S01]  /*3ca0*/  MUFU.EX2 R189, R12 ;  /* 0x0000000c00bd7308 */ /* 0x0005e20000000800 */
[----:B------:R-:W-:Y:S09]  /*3cb0*/  @!P0 FSEL R13, R221, -INF , !P3 ;  /* 0xff800000dd0d8808 */ /* 0x000ff20005800000 */
[----:B------:R3:W-:Y:S10]  /*3cc0*/  MUFU.EX2 R190, R6 ;  /* 0x0000000600be7308 */ /* 0x0007f40000000800 */
[----:B------:R-:W4:Y:S01]  /*3cd0*/  MUFU.TANH R219, R33 ;  /* 0x0000002100db7308 */ /* 0x000f220000002400 */
[--C-:B--2---:R-:W-:Y:S09]  /*3ce0*/  FFMA.FTZ R12, R13, UR9, -R9.reuse ;  /* 0x000000090d0c7c23 */ /* 0x104ff20008010809 */
[----:B------:R2:W-:Y:S01]  /*3cf0*/  MUFU.EX2 R229, R12 ;  /* 0x0000000c00e57308 */ /* 0x0005e20000000800 */
[----:B---3--:R-:W-:Y:S05]  /*3d00*/  @!P0 VIADD R6, R0, 0x11 ;  /* 0x0000001100068836 */ /* 0x008fea0000000000 */
[----:B------:R-:W-:Y:S04]  /*3d10*/  @!P0 ISETP.GE.AND P3, PT, R6, R11, PT ;  /* 0x0000000b0600820c */ /* 0x000fe80003f66270 */
[----:B------:R-:W-:Y:S01]  /*3d20*/  MUFU.TANH R158, R34 ;  /* 0x00000022009e7308 */ /* 0x000fe20000002400 */
[----:B------:R-:W-:Y:S02]  /*3d30*/  @!P0 FSEL R14, R220, -INF , !P3 ;  /* 0xff800000dc0e8808 */ /* 0x000fe40005800000 */
[-C--:B------:R-:W-:Y:S03]  /*3d40*/  @!P0 ISETP.GE.AND P3, PT, R7, R10.reuse, PT ;  /* 0x0000000a0700820c */ /* 0x080fe60003f66270 */
[----:B------:R-:W-:Y:S04]  /*3d50*/  FFMA.FTZ R13, R14, UR9, -R9 ;  /* 0x000000090e0d7c23 */ /* 0x000fe80008010809 */
[----:B------:R-:W3:Y:S01]  /*3d60*/  MUFU.TANH R157, R35 ;  /* 0x00000023009d7308 */ /* 0x000ee20000002400 */
[----:B--2---:R-:W-:Y:S01]  /*3d70*/  IMAD.MOV.U32 R12, RZ, RZ, R161 ;  /* 0x000000ffff0c7224 */ /* 0x004fe200078e00a1 */
[----:B------:R-:W-:Y:S02]  /*3d80*/  @!P0 FSEL R12, R161, -INF , !P3 ;  /* 0xff800000a10c8808 */ /* 0x000fe40005800000 */
[----:B------:R-:W-:Y:S03]  /*3d90*/  @!P0 ISETP.GE.AND P3, PT, R6, R10, PT ;  /* 0x0000000a0600820c */ /* 0x000fe60003f66270 */
[--C-:B------:R-:W-:Y:S03]  /*3da0*/  FFMA.FTZ R12, R12, UR9, -R8.reuse ;  /* 0x000000090c0c7c23 */ /* 0x100fe60008010808 */
[----:B------:R2:W-:Y:S10]  /*3db0*/  MUFU.EX2 R228, R13 ;  /* 0x0000000d00e47308 */ /* 0x0005f40000000800 */
[----:B------:R1:W-:Y:S10]  /*3dc0*/  MUFU.EX2 R188, R12 ;  /* 0x0000000c00bc7308 */ /* 0x0003f40000000800 */
[----:B------:R-:W3:Y:S01]  /*3dd0*/  MUFU.TANH R179, R30 ;  /* 0x0000001e00b37308 */ /* 0x000ee20000002400 */
[----:B--2---:R-:W-:Y:S02]  /*3de0*/  MOV R13, R160 ;  /* 0x000000a0000d7202 */ /* 0x004fe40000000f00 */
[----:B------:R-:W-:Y:S02]  /*3df0*/  @!P0 FSEL R13, R160, -INF , !P3 ;  /* 0xff800000a00d8808 */ /* 0x000fe40005800000 */
[-C--:B------:R-:W-:Y:S03]  /*3e00*/  @!P0 ISETP.GE.AND P3, PT, R7, R5.reuse, PT ;  /* 0x000000050700820c */ /* 0x080fe60003f66270 */
[----:B------:R-:W-:Y:S01]  /*3e10*/  FFMA.FTZ R13, R13, UR9, -R8 ;  /* 0x000000090d0d7c23 */ /* 0x000fe20008010808 */
[----:B-1----:R-:W-:Y:S01]  /*3e20*/  IMAD.MOV.U32 R12, RZ, RZ, R170 ;  /* 0x000000ffff0c7224 */ /* 0x002fe200078e00aa */
[----:B------:R-:W-:Y:S01]  /*3e30*/  @!P0 FSEL R12, R170, -INF , !P3 ;  /* 0xff800000aa0c8808 */ /* 0x000fe20005800000 */
[----:B------:R-:W1:Y:S01]  /*3e40*/  MUFU.TANH R171, R31 ;  /* 0x0000001f00ab7308 */ /* 0x000e620000002400 */
[----:B------:R-:W-:Y:S03]  /*3e50*/  @!P0 ISETP.GE.AND P3, PT, R6, R5, PT ;  /* 0x000000050600820c */ /* 0x000fe60003f66270 */
[--C-:B------:R-:W-:Y:S06]  /*3e60*/  FFMA.FTZ R12, R12, UR9, -R3.reuse ;  /* 0x000000090c0c7c23 */ /* 0x100fec0008010803 */
[----:B------:R2:W-:Y:S10]  /*3e70*/  MUFU.EX2 R187, R13 ;  /* 0x0000000d00bb7308 */ /* 0x0005f40000000800 */
[----:B------:R4:W-:Y:S01]  /*3e80*/  MUFU.EX2 R198, R12 ;  /* 0x0000000c00c67308 */ /* 0x0009e20000000800 */
[----:B--2---:R-:W-:Y:S02]  /*3e90*/  MOV R13, R169 ;  /* 0x000000a9000d7202 */ /* 0x004fe40000000f00 */
[----:B------:R-:W-:Y:S02]  /*3ea0*/  @!P0 FSEL R13, R169, -INF , !P3 ;  /* 0xff800000a90d8808 */ /* 0x000fe40005800000 */
[-C--:B------:R-:W-:Y:S01]  /*3eb0*/  @!P0 ISETP.GE.AND P3, PT, R7, R4.reuse, PT ;  /* 0x000000040700820c */ /* 0x080fe20003f66270 */
[----:B------:R-:W-:Y:S03]  /*3ec0*/  IMAD.MOV.U32 R7, RZ, RZ, R182 ;  /* 0x000000ffff077224 */ /* 0x000fe600078e00b6 */
[----:B------:R-:W-:Y:S01]  /*3ed0*/  @!P0 FSEL R7, R182, -INF , !P3 ;  /* 0xff800000b6078808 */ /* 0x000fe20005800000 */
[--C-:B----4-:R-:W-:Y:S01]  /*3ee0*/  FFMA.FTZ R12, R13, UR9, -R3.reuse ;  /* 0x000000090d0c7c23 */ /* 0x110fe20008010803 */
[----:B------:R-:W-:Y:S01]  /*3ef0*/  @!P0 ISETP.GE.AND P3, PT, R6, R4, PT ;  /* 0x000000040600820c */ /* 0x000fe20003f66270 */
[C---:B------:R-:W-:Y:S02]  /*3f00*/  @!P0 VIADD R6, R0.reuse, 0x18 ;  /* 0x0000001800068836 */ /* 0x040fe40000000000 */
[----:B------:R2:W-:Y:S01]  /*3f10*/  MUFU.EX2 R197, R12 ;  /* 0x0000000c00c57308 */ /* 0x0005e20000000800 */
[--C-:B------:R-:W-:Y:S01]  /*3f20*/  FFMA.FTZ R7, R7, UR9, -R2.reuse ;  /* 0x0000000907077c23 */ /* 0x100fe20008010802 */
[----:B------:R-:W-:Y:S01]  /*3f30*/  @!P0 VIADD R0, R0, 0x19 ;  /* 0x0000001900008836 */ /* 0x000fe20000000000 */
[C---:B------:R-:W-:Y:S07]  /*3f40*/  @!P0 ISETP.GE.AND P4, PT, R6.reuse, R11, PT ;  /* 0x0000000b0600820c */ /* 0x040fee0003f86270 */
[----:B------:R4:W-:Y:S01]  /*3f50*/  MUFU.EX2 R205, R7 ;  /* 0x0000000700cd7308 */ /* 0x0009e20000000800 */
[----:B--2---:R-:W-:Y:S02]  /*3f60*/  MOV R12, R183 ;  /* 0x000000b7000c7202 */ /* 0x004fe40000000f00 */
[----:B------:R-:W-:Y:S02]  /*3f70*/  @!P0 FSEL R12, R183, -INF , !P3 ;  /* 0xff800000b70c8808 */ /* 0x000fe40005800000 */
[-C--:B------:R-:W-:Y:S03]  /*3f80*/  @!P0 ISETP.GE.AND P3, PT, R6, R5.reuse, PT ;  /* 0x000000050600820c */ /* 0x080fe60003f66270 */
[----:B------:R-:W-:Y:S01]  /*3f90*/  FFMA.FTZ R12, R12, UR9, -R2 ;  /* 0x000000090c0c7c23 */ /* 0x000fe20008010802 */
[----:B----4-:R-:W-:Y:S02]  /*3fa0*/  MOV R7, R162 ;  /* 0x000000a200077202 */ /* 0x010fe40000000f00 */
[----:B------:R-:W-:Y:S01]  /*3fb0*/  @!P0 FSEL R7, R162, -INF , !P3 ;  /* 0xff800000a2078808 */ /* 0x000fe20005800000 */
[----:B------:R-:W-:Y:S01]  /*3fc0*/  MUFU.EX2 R203, R12 ;  /* 0x0000000c00cb7308 */ /* 0x000fe20000000800 */
[C---:B------:R-:W-:Y:S02]  /*3fd0*/  @!P0 ISETP.GE.AND P3, PT, R0.reuse, R5, PT ;  /* 0x000000050000820c */ /* 0x040fe40003f66270 */
[----:B------:R-:W-:Y:S01]  /*3fe0*/  MOV R5, R167 ;  /* 0x000000a700057202 */ /* 0x000fe20000000f00 */
[--C-:B------:R-:W-:Y:S01]  /*3ff0*/  FFMA.FTZ R7, R7, UR9, -R3.reuse ;  /* 0x0000000907077c23 */ /* 0x100fe20008010803 */
[----:B------:R-:W-:Y:S02]  /*4000*/  @!P0 FSEL R5, R167, -INF , !P3 ;  /* 0xff800000a7058808 */ /* 0x000fe40005800000 */
[----:B------:R-:W-:Y:S03]  /*4010*/  @!P0 ISETP.GE.AND P3, PT, R0, R11, PT ;  /* 0x0000000b0000820c */ /* 0x000fe60003f66270 */
[----:B------:R2:W-:Y:S01]  /*4020*/  MUFU.EX2 R196, R7 ;  /* 0x0000000700c47308 */ /* 0x0005e20000000800 */
[----:B------:R-:W-:Y:S01]  /*4030*/  FFMA.FTZ R3, R5, UR9, -R3 ;  /* 0x0000000905037c23 */ /* 0x000fe20008010803 */
[----:B------:R-:W-:Y:S01]  /*4040*/  IMAD.MOV.U32 R5, RZ, RZ, R219 ;  /* 0x000000ffff057224 */ /* 0x000fe200078e00db */
[----:B------:R-:W-:Y:S02]  /*4050*/  @!P0 FSEL R5, R219, -INF , !P3 ;  /* 0xff800000db058808 */ /* 0x000fe40005800000 */
[----:B------:R-:W-:Y:S05]  /*4060*/  @!P0 ISETP.GE.AND P3, PT, R6, R10, PT ;  /* 0x0000000a0600820c */ /* 0x000fea0003f66270 */
[----:B------:R4:W-:Y:S01]  /*4070*/  MUFU.EX2 R195, R3 ;  /* 0x0000000300c37308 */ /* 0x0009e20000000800 */
[----:B--2---:R-:W-:Y:S02]  /*4080*/  MOV R7, R218 ;  /* 0x000000da00077202 */ /* 0x004fe40000000f00 */
[----:B------:R-:W-:Y:S02]  /*4090*/  @!P0 FSEL R7, R218, -INF , !P4 ;  /* 0xff800000da078808 */ /* 0x000fe40006000000 */
[----:B------:R-:W-:Y:S03]  /*40a0*/  @!P0 ISETP.GE.AND P4, PT, R6, R4, PT ;  /* 0x000000040600820c */ /* 0x000fe60003f86270 */
[--C-:B----4-:R-:W-:Y:S01]  /*40b0*/  FFMA.FTZ R3, R7, UR9, -R9.reuse ;  /* 0x0000000907037c23 */ /* 0x110fe20008010809 */
[----:B------:R-:W-:Y:S01]  /*40c0*/  FFMA.FTZ R9, R5, UR9, -R9 ;  /* 0x0000000905097c23 */ /* 0x000fe20008010809 */
[----:B------:R-:W-:Y:S02]  /*40d0*/  IADD3 R5, PT, PT, R152, 0x19000, RZ ;  /* 0x0001900098057810 */ /* 0x000fe40007ffe0ff */
[----:B------:R2:W-:Y:S02]  /*40e0*/  MUFU.EX2 R227, R3 ;  /* 0x0000000300e37308 */ /* 0x0005e40000000800 */
[----:B------:R-:W-:Y:S02]  /*40f0*/  @P2 IADD3 R154, PT, PT, R5, -0x20, RZ ;  /* 0xffffffe0059a2810 */ /* 0x000fe40007ffe0ff */
[----:B---3--:R-:W-:Y:S03]  /*4100*/  MOV R5, R157 ;  /* 0x0000009d00057202 */ /* 0x008fe60000000f00 */
[----:B------:R-:W-:Y:S03]  /*4110*/  IMAD.IADD R155, R245, 0x1, R154 ;  /* 0x00000001f59b7824 */ /* 0x000fe600078e029a */
[----:B------:R-:W3:Y:S01]  /*4120*/  MUFU.EX2 R230, R9 ;  /* 0x0000000900e67308 */ /* 0x000ee20000000800 */
[----:B--2---:R-:W-:Y:S02]  /*4130*/  MOV R3, R158 ;  /* 0x0000009e00037202 */ /* 0x004fe40000000f00 */
[----:B------:R-:W-:Y:S02]  /*4140*/  @!P0 FSEL R3, R158, -INF , !P3 ;  /* 0xff8000009e038808 */ /* 0x000fe40005800000 */
[C---:B------:R-:W-:Y:S03]  /*4150*/  @!P0 ISETP.GE.AND P3, PT, R0.reuse, R10, PT ;  /* 0x0000000a0000820c */ /* 0x040fe60003f66270 */
[--C-:B------:R-:W-:Y:S01]  /*4160*/  FFMA.FTZ R7, R3, UR9, -R8.reuse ;  /* 0x0000000903077c23 */ /* 0x100fe20008010808 */
[----:B------:R-:W-:Y:S02]  /*4170*/  @!P0 FSEL R5, R157, -INF , !P3 ;  /* 0xff8000009d058808 */ /* 0x000fe40005800000 */
[----:B------:R-:W-:Y:S01]  /*4180*/  @!P0 ISETP.GE.AND P3, PT, R0, R4, PT ;  /* 0x000000040000820c */ /* 0x000fe20003f66270 */
[----:B------:R-:W-:Y:S01]  /*4190*/  IMAD.MOV.U32 R4, RZ, RZ, R179 ;  /* 0x000000ffff047224 */ /* 0x000fe200078e00b3 */
[----:B------:R-:W-:Y:S01]  /*41a0*/  F2FP.F16.F32.PACK_AB R0, R237, R238 ;  /* 0x000000eeed00723e */ /* 0x000fe200000000ff */
[----:B------:R-:W-:Y:S01]  /*41b0*/  FFMA.FTZ R8, R5, UR9, -R8 ;  /* 0x0000000905087c23 */ /* 0x000fe20008010808 */
[----:B------:R-:W-:Y:S01]  /*41c0*/  F2FP.F16.F32.PACK_AB R3, R234, R235 ;  /* 0x000000ebea03723e */ /* 0x000fe200000000ff */
[----:B------:R-:W-:Y:S01]  /*41d0*/  MUFU.EX2 R185, R7 ;  /* 0x0000000700b97308 */ /* 0x000fe20000000800 */
[----:B------:R-:W-:Y:S01]  /*41e0*/  @!P0 FSEL R4, R179, -INF , !P4 ;  /* 0xff800000b3048808 */ /* 0x000fe20006000000 */
[----:B------:R2:W-:Y:S01]  /*41f0*/  STS [R152+0x19400], R0 ;  /* 0x0194000098007388 */ /* 0x0005e20000000800 */
[----:B-1----:R-:W-:Y:S02]  /*4200*/  MOV R5, R171 ;  /* 0x000000ab00057202 */ /* 0x002fe40000000f00 */
[----:B------:R-:W-:Y:S01]  /*4210*/  @!P0 FSEL R5, R171, -INF , !P3 ;  /* 0xff800000ab058808 */ /* 0x000fe20005800000 */
[----:B------:R1:W-:Y:S01]  /*4220*/  STS [R152+0x19000], R3 ;  /* 0x0190000398007388 */ /* 0x0003e20000000800 */
[--C-:B------:R-:W-:Y:S03]  /*4230*/  FFMA.FTZ R4, R4, UR9, -R2.reuse ;  /* 0x0000000904047c23 */ /* 0x100fe60008010802 */
[----:B------:R-:W4:Y:S01]  /*4240*/  MUFU.EX2 R159, R8 ;  /* 0x00000008009f7308 */ /* 0x000f220000000800 */
[----:B------:R-:W-:Y:S01]  /*4250*/  LEA R148, P0, R233, R148, 0x2 ;  /* 0x00000094e9947211 */ /* 0x000fe200078010ff */
[----:B------:R-:W-:Y:S01]  /*4260*/  FFMA.FTZ R2, R5, UR9, -R2 ;  /* 0x0000000905027c23 */ /* 0x000fe20008010802 */
[----:B------:R-:W-:Y:S02]  /*4270*/  F2FP.F16.F32.PACK_AB R5, R204, R206 ;  /* 0x000000cecc05723e */ /* 0x000fe400000000ff */
[----:B------:R-:W-:Y:S05]  /*4280*/  LEA.HI.X R149, R233, R149, RZ, 0x2, P0 ;  /* 0x00000095e9957211 */ /* 0x000fea00000f14ff */
[----:B------:R3:W-:Y:S01]  /*4290*/  MUFU.EX2 R200, R4 ;  /* 0x0000000400c87308 */ /* 0x0007e20000000800 */
[----:B------:R-:W4:Y:S04]  /*42a0*/  LDG.E R153, desc[UR38][R148.64] ;  /* 0x0000002694997981 */ /* 0x000f28000c1e1900 */
[----:B------:R-:W4:Y:S05]  /*42b0*/  LDG.E R151, desc[UR38][R148.64+0x20] ;  /* 0x0000202694977981 */ /* 0x000f2a000c1e1900 */
[----:B------:R3:W4:Y:S01]  /*42c0*/  MUFU.EX2 R199, R2 ;  /* 0x0000000200c77308 */ /* 0x0007220000000800 */
[----:B------:R-:W5:Y:S01]  /*42d0*/  LDG.E R150, desc[UR38][R148.64+0x80] ;  /* 0x0000802694967981 */ /* 0x000f62000c1e1900 */
[----:B--2---:R-:W-:Y:S02]  /*42e0*/  F2FP.F16.F32.PACK_AB R0, R189, R190 ;  /* 0x000000bebd00723e */ /* 0x004fe400000000ff */
[----:B-1----:R-:W-:Y:S03]  /*42f0*/  F2FP.F16.F32.PACK_AB R3, R231, R232 ;  /* 0x000000e8e703723e */ /* 0x002fe600000000ff */
[----:B------:R1:W-:Y:S01]  /*4300*/  STS [R156+0x19400], R0 ;  /* 0x019400009c007388 */ /* 0x0003e20000000800 */
[----:B---3--:R-:W-:Y:S03]  /*4310*/  F2FP.F16.F32.PACK_AB R4, R209, R210 ;  /* 0x000000d2d104723e */ /* 0x008fe600000000ff */
[----:B------:R2:W-:Y:S04]  /*4320*/  STS [R156+0x19000], R3 ;  /* 0x019000039c007388 */ /* 0x0005e80000000800 */
[----:B------:R3:W-:Y:S01]  /*4330*/  STS [R152+0x1a000], R5 ;  /* 0x01a0000598007388 */ /* 0x0007e20000000800 */
[----:B------:R-:W-:Y:S03]  /*4340*/  F2FP.F16.F32.PACK_AB R2, R230, R227 ;  /* 0x000000e3e602723e */ /* 0x000fe600000000ff */
[----:B------:R3:W-:Y:S04]  /*4350*/  STS [R152+0x1a400], R4 ;  /* 0x01a4000498007388 */ /* 0x0007e80000000800 */
[----:B------:R4:W5:Y:S01]  /*4360*/  LDG.E R149, desc[UR38][R148.64+0xa0] ;  /* 0x0000a02694957981 */ /* 0x000962000c1e1900 */
[----:B-1----:R-:W-:Y:S02]  /*4370*/  F2FP.F16.F32.PACK_AB R0, R207, R208 ;  /* 0x000000d0cf00723e */ /* 0x002fe400000000ff */
[----:B--2---:R-:W-:Y:S03]  /*4380*/  F2FP.F16.F32.PACK_AB R3, R201, R202 ;  /* 0x000000cac903723e */ /* 0x004fe600000000ff */
[----:B------:R1:W-:Y:S01]  /*4390*/  STS [R156+0x1a400], R0 ;  /* 0x01a400009c007388 */ /* 0x0003e20000000800 */
[----:B---3--:R-:W-:Y:S03]  /*43a0*/  F2FP.F16.F32.PACK_AB R5, R228, R229 ;  /* 0x000000e5e405723e */ /* 0x008fe600000000ff */
[----:B------:R2:W-:Y:S01]  /*43b0*/  STS [R156+0x1a000], R3 ;  /* 0x01a000039c007388 */ /* 0x0005e20000000800 */
[----:B------:R-:W-:Y:S03]  /*43c0*/  F2FP.F16.F32.PACK_AB R4, R187, R188 ;  /* 0x000000bcbb04723e */ /* 0x000fe600000000ff */
[----:B------:R-:W-:Y:S04]  /*43d0*/  STS [R154], R5 ;  /* 0x000000059a007388 */ /* 0x000fe80000000800 */
[----:B------:R3:W-:Y:S01]  /*43e0*/  STS [R154+0x400], R4 ;  /* 0x000400049a007388 */ /* 0x0007e20000000800 */
[----:B----4-:R-:W-:Y:S03]  /*43f0*/  IMAD.SHL.U32 R148, R178, 0x40, RZ ;  /* 0x00000040b2947824 */ /* 0x010fe600078e00ff */
[----:B------:R4:W-:Y:S01]  /*4400*/  STS [R155], R2 ;  /* 0x000000029b007388 */ /* 0x0009e20000000800 */
[----:B-1----:R-:W-:Y:S02]  /*4410*/  F2FP.F16.F32.PACK_AB R0, R159, R185 ;  /* 0x000000b99f00723e */ /* 0x002fe400000000ff */
[----:B--2---:R-:W-:Y:S03]  /*4420*/  F2FP.F16.F32.PACK_AB R3, R197, R198 ;  /* 0x000000c6c503723e */ /* 0x004fe600000000ff */
[----:B------:R1:W-:Y:S04]  /*4430*/  STS [R155+0x400], R0 ;  /* 0x000400009b007388 */ /* 0x0003e80000000800 */
[----:B------:R2:W-:Y:S01]  /*4440*/  STS [R154+0x1000], R3 ;  /* 0x001000039a007388 */ /* 0x0005e20000000800 */
[----:B---3--:R-:W-:Y:S02]  /*4450*/  F2FP.F16.F32.PACK_AB R4, R203, R205 ;  /* 0x000000cdcb04723e */ /* 0x008fe400000000ff */
[----:B----4-:R-:W-:Y:S03]  /*4460*/  F2FP.F16.F32.PACK_AB R2, R199, R200 ;  /* 0x000000c8c702723e */ /* 0x010fe600000000ff */
[----:B------:R-:W-:Y:S04]  /*4470*/  STS [R154+0x1400], R4 ;  /* 0x001400049a007388 */ /* 0x000fe80000000800 */
[----:B------:R3:W-:Y:S01]  /*4480*/  STS [R155+0x1400], R2 ;  /* 0x001400029b007388 */ /* 0x0007e20000000800 */
[----:B-1----:R-:W-:Y:S02]  /*4490*/  LEA R0, R177, UR4, 0x1 ;  /* 0x00000004b1007c11 */ /* 0x002fe4000f8e08ff */
[----:B--2---:R-:W-:Y:S05]  /*44a0*/  F2FP.F16.F32.PACK_AB R3, R195, R196 ;  /* 0x000000c4c303723e */ /* 0x004fea00000000ff */
[----:B------:R-:W-:Y:S04]  /*44b0*/  STS [R155+0x1000], R3 ;  /* 0x001000039b007388 */ /* 0x000fe80000000800 */
[----:B------:R-:W-:Y:S01]  /*44c0*/  LDSM.16.M88.4 R32, [R0+0x6000] ;  /* 0x006000000020783b */ /* 0x000fe20000000200 */
[----:B---3--:R-:W-:Y:S07]  /*44d0*/  IADD3 R2, PT, PT, R0, R163, RZ ;  /* 0x000000a300027210 */ /* 0x008fee0007ffe0ff */
        /* <DEDUP_REMOVED lines=38> */
[----:B------:R-:W-:Y:S01]  /*4740*/  LDSM.16.M88.4 R140, [R0+0x8800] ;  /* 0x00880000008c783b */ /* 0x000fe20000000200 */
[-C--:B-1----:R-:W-:Y:S08]  /*4750*/  HMMA.16816.F32 R4, R144, R132.reuse, R4 ;  /* 0x000000849004723c */ /* 0x082ff00000001804 */
[C---:B--2---:R-:W-:Y:S08]  /*4760*/  HMMA.16816.F32 R8, R136.reuse, R132, R8 ;  /* 0x000000848808723c */ /* 0x044ff00000001808 */
        /* <DEDUP_REMOVED lines=8> */
[----:B------:R-:W1:Y:S08]  /*47f0*/  LDSM.16.M88.4 R132, [R0+0x8000] ;  /* 0x008000000084783b */ /* 0x000e700000000200 */
[----:B------:R-:W-:Y:S01]  /*4800*/  LDSM.16.M88.4 R144, [R174+0x13400] ;  /* 0x01340000ae90783b */ /* 0x000fe20000000200 */
[-C--:B-1----:R-:W-:Y:S08]  /*4810*/  HMMA.16816.F32 R4, R132, R136.reuse, R4 ;  /* 0x000000888404723c */ /* 0x082ff00000001804 */
        /* <DEDUP_REMOVED lines=10> */
[----:B------:R-:W2:Y:S01]  /*48c0*/  LDSM.16.M88.4 R136, [R174+0x13000] ;  /* 0x01300000ae88783b */ /* 0x000ea20000000200 */
[----:B-1----:R-:W-:Y:S01]  /*48d0*/  FFMA.FTZ R2, -R165, R165, 1 ;  /* 0x3f800000a5027423 */ /* 0x002fe200000101a5 */
[----:B------:R-:W-:Y:S03]  /*48e0*/  SHF.R.U32.HI R165, RZ, 0x1, R178 ;  /* 0x00000001ffa57819 */ /* 0x000fe600000116b2 */
[----:B------:R-:W-:Y:S01]  /*48f0*/  FMUL.FTZ R2, R2, UR10 ;  /* 0x0000000a02027c20 */ /* 0x000fe20008410000 */
[-C--:B--2---:R-:W-:Y:S08]  /*4900*/  HMMA.16816.F32 R4, R132, R136.reuse, R4 ;  /* 0x000000888404723c */ /* 0x084ff00000001804 */
[C---:B------:R-:W-:Y:S08]  /*4910*/  HMMA.16816.F32 R8, R140.reuse, R136, R8 ;  /* 0x000000888c08723c */ /* 0x040ff00000001808 */
[-C--:B------:R-:W-:Y:S03]  /*4920*/  HMMA.16816.F32 R12, R140, R138.reuse, R12 ;  /* 0x0000008a8c0c723c */ /* 0x080fe6000000180c */
[C---:B------:R-:W-:Y:S01]  /*4930*/  FADD.FTZ R3, -R153.reuse, R5 ;  /* 0x0000000599037221 */ /* 0x040fe20000010100 */
[----:B------:R-:W-:Y:S01]  /*4940*/  FADD.FTZ R0, -R153, R4 ;  /* 0x0000000499007221 */ /* 0x000fe20000010100 */
[----:B------:R-:W-:Y:S01]  /*4950*/  FFMA.FTZ R5, -R224, R224, 1 ;  /* 0x3f800000e0057423 */ /* 0x000fe200000101e0 */
[----:B------:R-:W-:Y:S01]  /*4960*/  FFMA.FTZ R4, -R223, R223, 1 ;  /* 0x3f800000df047423 */ /* 0x000fe200000101df */
[----:B------:R-:W-:Y:S01]  /*4970*/  FMUL.FTZ R3, R234, R3 ;  /* 0x00000003ea037220 */ /* 0x000fe20000410000 */
[C---:B------:R-:W-:Y:S04]  /*4980*/  HMMA.16816.F32 R16, R132.reuse, R138, R16 ;  /* 0x0000008a8410723c */ /* 0x040fe80000001810 */
[----:B------:R-:W-:Y:S01]  /*4990*/  FMUL.FTZ R0, R235, R0 ;  /* 0x00000000eb007220 */ /* 0x000fe20000410000 */
[----:B------:R-:W-:Y:S01]  /*49a0*/  FMUL.FTZ R5, R5, UR10 ;  /* 0x0000000a05057c20 */ /* 0x000fe20008410000 */
[----:B------:R-:W-:Y:S01]  /*49b0*/  FMUL.FTZ R2, R3, R2 ;  /* 0x0000000203027220 */ /* 0x000fe20000410000 */
[----:B------:R-:W-:Y:S01]  /*49c0*/  LOP3.LUT R3, R165, 0x30, RZ, 0xc0, !PT ;  /* 0x00000030a5037812 */ /* 0x000fe200078ec0ff */
[-C--:B------:R-:W-:Y:S03]  /*49d0*/  HMMA.16816.F32 R20, R132, R144.reuse, R20 ;  /* 0x000000908414723c */ /* 0x080fe60000001814 */
[----:B------:R-:W-:Y:S01]  /*49e0*/  FMUL.FTZ R5, R0, R5 ;  /* 0x0000000500057220 */ /* 0x000fe20000410000 */
[----:B------:R-:W-:Y:S01]  /*49f0*/  LOP3.LUT R3, R3, 0x8, R178, 0xf8, !PT ;  /* 0x0000000803037812 */ /* 0x000fe200078ef8b2 */
[----:B------:R-:W-:Y:S01]  /*4a00*/  FMUL.FTZ R4, R4, UR10 ;  /* 0x0000000a04047c20 */ /* 0x000fe20008410000 */
[C---:B------:R-:W-:Y:S01]  /*4a10*/  FADD.FTZ R6, -R151.reuse, R6 ;  /* 0x0000000697067221 */ /* 0x040fe20000010100 */
[----:B------:R-:W-:Y:S01]  /*4a20*/  FADD.FTZ R7, -R151, R7 ;  /* 0x0000000797077221 */ /* 0x000fe20000010100 */
[C---:B------:R-:W-:Y:S04]  /*4a30*/  HMMA.16816.F32 R24, R140.reuse, R144, R24 ;  /* 0x000000908c18723c */ /* 0x040fe80000001818 */
[C---:B------:R-:W-:Y:S01]  /*4a40*/  FADD.FTZ R16, -R153.reuse, R16 ;  /* 0x0000001099107221 */ /* 0x040fe20000010100 */
[----:B------:R-:W-:Y:S01]  /*4a50*/  FADD.FTZ R17, -R153, R17 ;  /* 0x0000001199117221 */ /* 0x000fe20000010100 */
[----:B------:R-:W-:Y:S02]  /*4a60*/  LOP3.LUT R3, R3, 0x1c0, R148, 0xf8, !PT ;  /* 0x000001c003037812 */ /* 0x000fe400078ef894 */
[-C--:B------:R-:W-:Y:S03]  /*4a70*/  HMMA.16816.F32 R28, R140, R146.reuse, R28 ;  /* 0x000000928c1c723c */ /* 0x080fe6000000181c */
[----:B------:R-:W-:Y:S01]  /*4a80*/  FMUL.FTZ R0, R232, R16 ;  /* 0x00000010e8007220 */ /* 0x000fe20000410000 */
[----:B------:R-:W-:Y:S01]  /*4a90*/  FFMA.FTZ R16, -R164, R164, 1 ;  /* 0x3f800000a4107423 */ /* 0x000fe200000101a4 */
[C---:B------:R-:W-:Y:S01]  /*4aa0*/  FADD.FTZ R20, -R153.reuse, R20 ;  /* 0x0000001499147221 */ /* 0x040fe20000010100 */
[----:B------:R-:W-:Y:S02]  /*4ab0*/  SHF.L.U32 R164, R178, 0x3, RZ ;  /* 0x00000003b2a47819 */ /* 0x000fe400000006ff */
[----:B------:R-:W-:Y:S04]  /*4ac0*/  HMMA.16816.F32 R32, R132, R146, R32 ;  /* 0x000000928420723c */ /* 0x000fe80000001820 */
[----:B------:R-:W-:Y:S01]  /*4ad0*/  FADD.FTZ R133, -R153, R21 ;  /* 0x0000001599857221 */ /* 0x000fe20000010100 */
[----:B------:R-:W-:Y:S01]  /*4ae0*/  FMUL.FTZ R16, R16, UR10 ;  /* 0x0000000a10107c20 */ /* 0x000fe20008410000 */
[----:B------:R-:W-:Y:S01]  /*4af0*/  FMUL.FTZ R132, R231, R17 ;  /* 0x00000011e7847220 */ /* 0x000fe20000410000 */
[----:B------:R-:W-:Y:S01]  /*4b00*/  FMUL.FTZ R21, R229, R20 ;  /* 0x00000014e5157220 */ /* 0x000fe20000410000 */
[----:B------:R-:W-:Y:S01]  /*4b10*/  FFMA.FTZ R17, -R221, R221, 1 ;  /* 0x3f800000dd117423 */ /* 0x000fe200000101dd */
[----:B------:R-:W-:Y:S01]  /*4b20*/  FFMA.FTZ R20, -R220, R220, 1 ;  /* 0x3f800000dc147423 */ /* 0x000fe200000101dc */
[----:B------:R-:W-:Y:S01]  /*4b30*/  FMUL.FTZ R16, R0, R16 ;  /* 0x0000001000107220 */ /* 0x000fe20000410000 */
[----:B------:R-:W-:Y:S01]  /*4b40*/  LOP3.LUT R0, R148, 0x400, RZ, 0xc0, !PT ;  /* 0x0000040094007812 */ /* 0x000fe200078ec0ff */
[----:B------:R-:W-:Y:S01]  /*4b50*/  FMUL.FTZ R133, R228, R133 ;  /* 0x00000085e4857220 */ /* 0x000fe20000410000 */
[----:B------:R-:W-:Y:S01]  /*4b60*/  LOP3.LUT R3, R3, 0x38, R164, 0x78, !PT ;  /* 0x0000003803037812 */ /* 0x000fe200078e78a4 */
[----:B------:R-:W-:Y:S01]  /*4b70*/  FMUL.FTZ R17, R17, UR10 ;  /* 0x0000000a11117c20 */ /* 0x000fe20008410000 */
[----:B------:R-:W-:Y:S01]  /*4b80*/  FMUL.FTZ R20, R20, UR10 ;  /* 0x0000000a14147c20 */ /* 0x000fe20008410000 */
[----:B------:R-:W-:Y:S01]  /*4b90*/  F2FP.F16.F32.PACK_AB R2, R2, R5 ;  /* 0x000000050202723e */ /* 0x000fe200000000ff */
[----:B------:R-:W-:Y:S01]  /*4ba0*/  FMUL.FTZ R4, R132, R4 ;  /* 0x0000000484047220 */ /* 0x000fe20000410000 */
[----:B------:R-:W-:Y:S01]  /*4bb0*/  LEA R3, R3, R0, 0x1 ;  /* 0x0000000003037211 */ /* 0x000fe200078e08ff */
[----:B------:R-:W-:Y:S01]  /*4bc0*/  FMUL.FTZ R5, R21, R17 ;  /* 0x0000001115057220 */ /* 0x000fe20000410000 */
[----:B------:R-:W-:Y:S01]  /*4bd0*/  FMUL.FTZ R0, R133, R20 ;  /* 0x0000001485007220 */ /* 0x000fe20000410000 */
[----:B------:R-:W-:Y:S01]  /*4be0*/  FADD.FTZ R32, -R153, R32 ;  /* 0x0000002099207221 */ /* 0x000fe20000010100 */
[----:B------:R-:W-:Y:S01]  /*4bf0*/  FFMA.FTZ R17, -R218, R218, 1 ;  /* 0x3f800000da117423 */ /* 0x000fe200000101da */
[----:B------:R-:W-:Y:S01]  /*4c00*/  F2FP.F16.F32.PACK_AB R4, R4, R16 ;  /* 0x000000100404723e */ /* 0x000fe200000000ff */
[----:B------:R-:W-:Y:S01]  /*4c10*/  FMUL.FTZ R21, R238, R6 ;  /* 0x00000006ee157220 */ /* 0x000fe20000410000 */
[----:B------:R-:W-:Y:S01]  /*4c20*/  F2FP.F16.F32.PACK_AB R20, R0, R5 ;  /* 0x000000050014723e */ /* 0x000fe200000000ff */
[----:B------:R-:W-:Y:S01]  /*4c30*/  FMUL.FTZ R0, R227, R32 ;  /* 0x00000020e3007220 */ /* 0x000fe20000410000 */
[----:B------:R-:W-:Y:S01]  /*4c40*/  FMUL.FTZ R17, R17, UR10 ;  /* 0x0000000a11117c20 */ /* 0x000fe20008410000 */
[----:B------:R-:W-:Y:S01]  /*4c50*/  FADD.FTZ R33, -R153, R33 ;  /* 0x0000002199217221 */ /* 0x000fe20000010100 */
[----:B------:R-:W-:Y:S01]  /*4c60*/  FFMA.FTZ R16, -R219, R219, 1 ;  /* 0x3f800000db107423 */ /* 0x000fe200000101db */
[----:B------:R-:W-:Y:S01]  /*4c70*/  FFMA.FTZ R6, -R225, R225, 1 ;  /* 0x3f800000e1067423 */ /* 0x000fe200000101e1 */
[----:B------:R-:W-:Y:S01]  /*4c80*/  FMUL.FTZ R17, R0, R17 ;  /* 0x0000001100117220 */ /* 0x000fe20000410000 */
[----:B------:R-:W-:Y:S01]  /*4c90*/  FMUL.FTZ R0, R237, R7 ;  /* 0x00000007ed007220 */ /* 0x000fe20000410000 */
[----:B------:R-:W-:Y:S01]  /*4ca0*/  FFMA.FTZ R7, -R226, R226, 1 ;  /* 0x3f800000e2077423 */ /* 0x000fe200000101e2 */
[----:B------:R-:W-:Y:S01]  /*4cb0*/  FMUL.FTZ R5, R230, R33 ;  /* 0x00000021e6057220 */ /* 0x000fe20000410000 */
[----:B------:R-:W-:Y:S01]  /*4cc0*/  FMUL.FTZ R16, R16, UR10 ;  /* 0x0000000a10107c20 */ /* 0x000fe20008410000 */
[----:B------:R-:W-:Y:S01]  /*4cd0*/  FMUL.FTZ R6, R6, UR10 ;  /* 0x0000000a06067c20 */ /* 0x000fe20008410000 */
[----:B------:R-:W-:Y:S02]  /*4ce0*/  FMUL.FTZ R7, R7, UR10 ;  /* 0x0000000a07077c20 */ /* 0x000fe40008410000 */
        /* <DEDUP_REMOVED lines=23> */
.L_x_726:
[----:B------:R2:W-:Y:S01]  /*4e60*/  STS [R152+0x15000], R2 ;  /* 0x0150000298007388 */ /* 0x0005e20000000800 */
[----:B------:R-:W-:Y:S01]  /*4e70*/  FADD.FTZ R22, -R151, R22 ;  /* 0x0000001697167221 */ /* 0x000fe20000010100 */
[----:B------:R-:W-:Y:S01]  /*4e80*/  FFMA.FTZ R5, -R161, R161, 1 ;  /* 0x3f800000a1057423 */ /* 0x000fe200000101a1 */
[C---:B------:R-:W-:Y:S01]  /*4e90*/  FADD.FTZ R23, -R151.reuse, R23 ;  /* 0x0000001797177221 */ /* 0x040fe20000010100 */
[----:B------:R-:W-:Y:S01]  /*4ea0*/  FFMA.FTZ R0, -R160, R160, 1 ;  /* 0x3f800000a0007423 */ /* 0x000fe200000101a0 */
[C---:B------:R-:W-:Y:S01]  /*4eb0*/  FADD.FTZ R18, -R151.reuse, R18 ;  /* 0x0000001297127221 */ /* 0x040fe20000010100 */
[----:B------:R-:W-:Y:S01]  /*4ec0*/  FADD.FTZ R19, -R151, R19 ;  /* 0x0000001397137221 */ /* 0x000fe20000010100 */
[----:B------:R-:W-:Y:S01]  /*4ed0*/  FMUL.FTZ R22, R188, R22 ;  /* 0x00000016bc167220 */ /* 0x000fe20000410000 */
[----:B------:R-:W-:Y:S01]  /*4ee0*/  FMUL.FTZ R5, R5, UR10 ;  /* 0x0000000a05057c20 */ /* 0x000fe20008410000 */
[----:B------:R-:W-:Y:S01]  /*4ef0*/  FMUL.FTZ R23, R187, R23 ;  /* 0x00000017bb177220 */ /* 0x000fe20000410000 */
[----:B------:R-:W-:Y:S01]  /*4f00*/  FMUL.FTZ R0, R0, UR10 ;  /* 0x0000000a00007c20 */ /* 0x000fe20008410000 */
[----:B------:R-:W-:Y:S01]  /*4f10*/  FMUL.FTZ R18, R190, R18 ;  /* 0x00000012be127220 */ /* 0x000fe20000410000 */
[----:B------:R-:W-:Y:S01]  /*4f20*/  FMUL.FTZ R19, R189, R19 ;  /* 0x00000013bd137220 */ /* 0x000fe20000410000 */
[----:B------:R-:W-:Y:S01]  /*4f30*/  F2FP.F16.F32.PACK_AB R17, R16, R17 ;  /* 0x000000111011723e */ /* 0x000fe200000000ff */
[----:B------:R-:W-:Y:S01]  /*4f40*/  FMUL.FTZ R22, R22, R5 ;  /* 0x0000000516167220 */ /* 0x000fe20000410000 */
[----:B------:R-:W-:Y:S01]  /*4f50*/  FMUL.FTZ R16, R23, R0 ;  /* 0x0000000017107220 */ /* 0x000fe20000410000 */
[----:B------:R-:W-:Y:S01]  /*4f60*/  FFMA.FTZ R5, -R158, R158, 1 ;  /* 0x3f8000009e057423 */ /* 0x000fe2000001019e */
[----:B------:R-:W-:Y:S01]  /*4f70*/  FFMA.FTZ R0, -R157, R157, 1 ;  /* 0x3f8000009d007423 */ /* 0x000fe2000001019d */
[C---:B------:R-:W-:Y:S01]  /*4f80*/  FADD.FTZ R34, -R151.reuse, R34 ;  /* 0x0000002297227221 */ /* 0x040fe20000010100 */
[----:B------:R-:W-:Y:S01]  /*4f90*/  FADD.FTZ R35, -R151, R35 ;  /* 0x0000002397237221 */ /* 0x000fe20000010100 */
[C---:B-----5:R-:W-:Y:S01]  /*4fa0*/  FADD.FTZ R8, -R150.reuse, R8 ;  /* 0x0000000896087221 */ /* 0x060fe20000010100 */
[----:B------:R-:W-:Y:S01]  /*4fb0*/  FADD.FTZ R9, -R150, R9 ;  /* 0x0000000996097221 */ /* 0x000fe20000010100 */
[----:B------:R-:W-:Y:S01]  /*4fc0*/  FMUL.FTZ R34, R185, R34 ;  /* 0x00000022b9227220 */ /* 0x000fe20000410000 */
[----:B------:R-:W-:Y:S01]  /*4fd0*/  FMUL.FTZ R35, R159, R35 ;  /* 0x000000239f237220 */ /* 0x000fe20000410000 */
[----:B------:R-:W-:Y:S01]  /*4fe0*/  FMUL.FTZ R8, R206, R8 ;  /* 0x00000008ce087220 */ /* 0x000fe20000410000 */
[----:B--2---:R-:W-:Y:S01]  /*4ff0*/  F2FP.F16.F32.PACK_AB R2, R6, R7 ;  /* 0x000000070602723e */ /* 0x004fe200000000ff */
[----:B------:R-:W-:Y:S01]  /*5000*/  FFMA.FTZ R7, -R168, R168, 1 ;  /* 0x3f800000a8077423 */ /* 0x000fe200000101a8 */
[----:B------:R-:W-:Y:S01]  /*5010*/  FFMA.FTZ R6, -R166, R166, 1 ;  /* 0x3f800000a6067423 */ /* 0x000fe200000101a6 */
[----:B------:R-:W-:Y:S01]  /*5020*/  FMUL.FTZ R9, R204, R9 ;  /* 0x00000009cc097220 */ /* 0x000fe20000410000 */
[----:B------:R-:W-:Y:S01]  /*5030*/  FADD.FTZ R13, -R150, R13 ;  /* 0x0000000d960d7221 */ /* 0x000fe20000010100 */
[----:B------:R-:W-:Y:S01]  /*5040*/  FMUL.FTZ R7, R7, UR10 ;  /* 0x0000000a07077c20 */ /* 0x000fe20008410000 */
[----:B------:R-:W-:Y:S01]  /*5050*/  FMUL.FTZ R6, R6, UR10 ;  /* 0x0000000a06067c20 */ /* 0x000fe20008410000 */
[----:B------:R2:W-:Y:S01]  /*5060*/  STS [R152+0x15400], R2 ;  /* 0x0154000298007388 */ /* 0x0005e20000000800 */
[----:B------:R-:W-:Y:S01]  /*5070*/  FADD.FTZ R12, -R150, R12 ;  /* 0x0000000c960c7221 */ /* 0x000fe20000010100 */
[----:B------:R-:W-:Y:S01]  /*5080*/  FMUL.FTZ R18, R18, R7 ;  /* 0x0000000712127220 */ /* 0x000fe20000410000 */
[----:B------:R-:W-:Y:S01]  /*5090*/  FMUL.FTZ R19, R19, R6 ;  /* 0x0000000613137220 */ /* 0x000fe20000410000 */
[----:B------:R-:W-:Y:S01]  /*50a0*/  FMUL.FTZ R6, R5, UR10 ;  /* 0x0000000a05067c20 */ /* 0x000fe20008410000 */
[----:B------:R-:W-:Y:S01]  /*50b0*/  FMUL.FTZ R5, R0, UR10 ;  /* 0x0000000a00057c20 */ /* 0x000fe20008410000 */
[----:B------:R3:W-:Y:S01]  /*50c0*/  STS [R156+0x15000], R4 ;  /* 0x015000049c007388 */ /* 0x0007e20000000800 */
[----:B------:R-:W-:Y:S01]  /*50d0*/  FFMA.FTZ R7, -R186, R186, 1 ;  /* 0x3f800000ba077423 */ /* 0x000fe200000101ba */
[----:B------:R-:W-:Y:S01]  /*50e0*/  F2FP.F16.F32.PACK_AB R0, R19, R18 ;  /* 0x000000121300723e */ /* 0x000fe200000000ff */
[----:B------:R-:W-:Y:S01]  /*50f0*/  FMUL.FTZ R34, R34, R6 ;  /* 0x0000000622227220 */ /* 0x000fe20000410000 */
[----:B------:R-:W-:Y:S01]  /*5100*/  FFMA.FTZ R6, -R184, R184, 1 ;  /* 0x3f800000b8067423 */ /* 0x000fe200000101b8 */
[----:B------:R-:W-:Y:S01]  /*5110*/  FMUL.FTZ R35, R35, R5 ;  /* 0x0000000523237220 */ /* 0x000fe20000410000 */
[----:B------:R-:W-:Y:S01]  /*5120*/  FFMA.FTZ R5, -R181, R181, 1 ;  /* 0x3f800000b5057423 */ /* 0x000fe200000101b5 */
[----:B------:R4:W-:Y:S01]  /*5130*/  STS [R156+0x15400], R0 ;  /* 0x015400009c007388 */ /* 0x0009e20000000800 */
[----:B------:R-:W-:Y:S01]  /*5140*/  FMUL.FTZ R19, R7, UR10 ;  /* 0x0000000a07137c20 */ /* 0x000fe20008410000 */
[----:B------:R-:W-:Y:S01]  /*5150*/  FMUL.FTZ R18, R6, UR10 ;  /* 0x0000000a06127c20 */ /* 0x000fe20008410000 */
[----:B------:R-:W-:Y:S01]  /*5160*/  FMUL.FTZ R7, R5, UR10 ;  /* 0x0000000a05077c20 */ /* 0x000fe20008410000 */
[----:B------:R-:W-:Y:S01]  /*5170*/  FMUL.FTZ R13, R201, R13 ;  /* 0x0000000dc90d7220 */ /* 0x000fe20000410000 */
[----:B------:R-:W-:Y:S01]  /*5180*/  FMUL.FTZ R8, R8, R19 ;  /* 0x0000001308087220 */ /* 0x000fe20000410000 */
[----:B------:R-:W-:Y:S01]  /*5190*/  FMUL.FTZ R5, R9, R18 ;  /* 0x0000001209057220 */ /* 0x000fe20000410000 */
[----:B------:R-:W-:Y:S01]  /*51a0*/  FMUL.FTZ R12, R202, R12 ;  /* 0x0000000cca0c7220 */ /* 0x000fe20000410000 */
[C---:B------:R-:W-:Y:S01]  /*51b0*/  FADD.FTZ R29, -R150.reuse, R29 ;  /* 0x0000001d961d7221 */ /* 0x040fe20000010100 */
[C---:B------:R-:W-:Y:S01]  /*51c0*/  FADD.FTZ R28, -R150.reuse, R28 ;  /* 0x0000001c961c7221 */ /* 0x040fe20000010100 */
[----:B------:R-:W-:Y:S01]  /*51d0*/  FADD.FTZ R24, -R150, R24 ;  /* 0x0000001896187221 */ /* 0x000fe20000010100 */
[----:B------:R-:W-:Y:S01]  /*51e0*/  FADD.FTZ R11, -R149, R11 ;  /* 0x0000000b950b7221 */ /* 0x000fe20000010100 */
[----:B--2---:R-:W-:Y:S01]  /*51f0*/  FFMA.FTZ R2, -R180, R180, 1 ;  /* 0x3f800000b4027423 */ /* 0x004fe200000101b4 */
[----:B------:R-:W-:Y:S01]  /*5200*/  FMUL.FTZ R29, R195, R29 ;  /* 0x0000001dc31d7220 */ /* 0x000fe20000410000 */
[----:B------:R-:W-:Y:S01]  /*5210*/  FMUL.FTZ R28, R196, R28 ;  /* 0x0000001cc41c7220 */ /* 0x000fe20000410000 */
[----:B------:R-:W-:Y:S01]  /*5220*/  FMUL.FTZ R24, R198, R24 ;  /* 0x00000018c6187220 */ /* 0x000fe20000410000 */
[----:B------:R-:W-:Y:S01]  /*5230*/  FMUL.FTZ R6, R2, UR10 ;  /* 0x0000000a02067c20 */ /* 0x000fe20008410000 */
[----:B------:R-:W-:Y:S01]  /*5240*/  FMUL.FTZ R2, R12, R7 ;  /* 0x000000070c027220 */ /* 0x000fe20000410000 */
[----:B---3--:R-:W-:Y:S01]  /*5250*/  FFMA.FTZ R4, -R162, R162, 1 ;  /* 0x3f800000a2047423 */ /* 0x008fe200000101a2 */
[----:B------:R-:W-:Y:S01]  /*5260*/  FADD.FTZ R10, -R149, R10 ;  /* 0x0000000a950a7221 */ /* 0x000fe20000010100 */
[----:B------:R-:W-:Y:S01]  /*5270*/  FMUL.FTZ R9, R13, R6 ;  /* 0x000000060d097220 */ /* 0x000fe20000410000 */
[----:B------:R-:W-:Y:S01]  /*5280*/  FMUL.FTZ R11, R209, R11 ;  /* 0x0000000bd10b7220 */ /* 0x000fe20000410000 */
[----:B------:R-:W-:Y:S01]  /*5290*/  FMUL.FTZ R4, R4, UR10 ;  /* 0x0000000a04047c20 */ /* 0x000fe20008410000 */
[----:B------:R-:W-:Y:S01]  /*52a0*/  FMUL.FTZ R10, R210, R10 ;  /* 0x0000000ad20a7220 */ /* 0x000fe20000410000 */
[----:B------:R-:W-:Y:S01]  /*52b0*/  FADD.FTZ R15, -R149, R15 ;  /* 0x0000000f950f7221 */ /* 0x000fe20000010100 */
[----:B----4-:R-:W-:Y:S01]  /*52c0*/  F2FP.F16.F32.PACK_AB R0, R5, R8 ;  /* 0x000000080500723e */ /* 0x010fe200000000ff */
[----:B------:R-:W-:Y:S01]  /*52d0*/  FFMA.FTZ R5, -R170, R170, 1 ;  /* 0x3f800000aa057423 */ /* 0x000fe200000101aa */
[----:B------:R-:W-:Y:S01]  /*52e0*/  F2FP.F16.F32.PACK_AB R9, R9, R2 ;  /* 0x000000020909723e */ /* 0x000fe200000000ff */
[----:B------:R-:W-:Y:S01]  /*52f0*/  FFMA.FTZ R2, -R169, R169, 1 ;  /* 0x3f800000a9027423 */ /* 0x000fe200000101a9 */
[----:B------:R-:W-:Y:S01]  /*5300*/  FMUL.FTZ R28, R28, R4 ;  /* 0x000000041c1c7220 */ /* 0x000fe20000410000 */
[----:B------:R2:W-:Y:S01]  /*5310*/  STS [R152+0x16000], R0 ;  /* 0x0160000098007388 */ /* 0x0005e20000000800 */
[----:B------:R-:W-:Y:S01]  /*5320*/  FMUL.FTZ R5, R5, UR10 ;  /* 0x0000000a05057c20 */ /* 0x000fe20008410000 */
[----:B------:R-:W-:Y:S01]  /*5330*/  FMUL.FTZ R8, R2, UR10 ;  /* 0x0000000a02087c20 */ /* 0x000fe20008410000 */
[----:B------:R-:W-:Y:S01]  /*5340*/  FFMA.FTZ R2, -R167, R167, 1 ;  /* 0x3f800000a7027423 */ /* 0x000fe200000101a7 */
[----:B------:R-:W-:Y:S01]  /*5350*/  FFMA.FTZ R4, -R194, R194, 1 ;  /* 0x3f800000c2047423 */ /* 0x000fe200000101c2 */
[----:B------:R-:W-:Y:S01]  /*5360*/  FMUL.FTZ R24, R24, R5 ;  /* 0x0000000518187220 */ /* 0x000fe20000410000 */
[----:B------:R-:W-:Y:S01]  /*5370*/  FADD.FTZ R14, -R149, R14 ;  /* 0x0000000e950e7221 */ /* 0x000fe20000010100 */
[----:B------:R-:W-:Y:S01]  /*5380*/  FMUL.FTZ R2, R2, UR10 ;  /* 0x0000000a02027c20 */ /* 0x000fe20008410000 */
[----:B------:R-:W-:Y:S01]  /*5390*/  FMUL.FTZ R5, R4, UR10 ;  /* 0x0000000a04057c20 */ /* 0x000fe20008410000 */
[----:B------:R-:W-:Y:S01]  /*53a0*/  FFMA.FTZ R4, -R192, R192, 1 ;  /* 0x3f800000c0047423 */ /* 0x000fe200000101c0 */
[----:B------:R-:W-:Y:S01]  /*53b0*/  FMUL.FTZ R15, R207, R15 ;  /* 0x0000000fcf0f7220 */ /* 0x000fe20000410000 */
[----:B------:R-:W-:Y:S01]  /*53c0*/  FMUL.FTZ R7, R29, R2 ;  /* 0x000000021d077220 */ /* 0x000fe20000410000 */
[----:B------:R-:W-:Y:S01]  /*53d0*/  FFMA.FTZ R2, -R193, R193, 1 ;  /* 0x3f800000c1027423 */ /* 0x000fe200000101c1 */
[----:B------:R-:W-:Y:S01]  /*53e0*/  FMUL.FTZ R10, R10, R5 ;  /* 0x000000050a0a7220 */ /* 0x000fe20000410000 */
[----:B------:R-:W-:Y:S01]  /*53f0*/  FMUL.FTZ R14, R208, R14 ;  /* 0x0000000ed00e7220 */ /* 0x000fe20000410000 */
[----:B------:R-:W-:Y:S01]  /*5400*/  FMUL.FTZ R4, R4, UR10 ;  /* 0x0000000a04047c20 */ /* 0x000fe20008410000 */
[----:B------:R-:W-:Y:S01]  /*5410*/  FMUL.FTZ R6, R2, UR10 ;  /* 0x0000000a02067c20 */ /* 0x000fe20008410000 */
[----:B------:R-:W-:Y:S01]  /*5420*/  FFMA.FTZ R2, -R191, R191, 1 ;  /* 0x3f800000bf027423 */ /* 0x000fe200000101bf */
[----:B------:R-:W-:Y:S01]  /*5430*/  FADD.FTZ R30, -R149, R30 ;  /* 0x0000001e951e7221 */ /* 0x000fe20000010100 */
[----:B------:R-:W-:Y:S01]  /*5440*/  FMUL.FTZ R14, R14, R4 ;  /* 0x000000040e0e7220 */ /* 0x000fe20000410000 */
[----:B------:R-:W-:Y:S01]  /*5450*/  FMUL.FTZ R6, R11, R6 ;  /* 0x000000060b067220 */ /* 0x000fe20000410000 */
[----:B------:R-:W-:Y:S01]  /*5460*/  FMUL.FTZ R2, R2, UR10 ;  /* 0x0000000a02027c20 */ /* 0x000fe20008410000 */
[----:B------:R-:W-:Y:S01]  /*5470*/  FADD.FTZ R4, -R149, R26 ;  /* 0x0000001a95047221 */ /* 0x000fe20000010100 */
[----:B------:R-:W-:Y:S01]  /*5480*/  FMUL.FTZ R30, R200, R30 ;  /* 0x0000001ec81e7220 */ /* 0x000fe20000410000 */
[----:B------:R-:W-:Y:S01]  /*5490*/  FADD.FTZ R25, -R150, R25 ;  /* 0x0000001996197221 */ /* 0x000fe20000010100 */
[----:B--2---:R-:W-:Y:S01]  /*54a0*/  FFMA.FTZ R0, -R182, R182, 1 ;  /* 0x3f800000b6007423 */ /* 0x004fe200000101b6 */
[----:B------:R-:W-:Y:S01]  /*54b0*/  FMUL.FTZ R15, R15, R2 ;  /* 0x000000020f0f7220 */ /* 0x000fe20000410000 */
[----:B------:R-:W-:Y:S01]  /*54c0*/  F2FP.F16.F32.PACK_AB R6, R6, R10 ;  /* 0x0000000a0606723e */ /* 0x000fe200000000ff */
[----:B------:R-:W-:Y:S01]  /*54d0*/  FFMA.FTZ R2, -R183, R183, 1 ;  /* 0x3f800000b7027423 */ /* 0x000fe200000101b7 */
[----:B------:R-:W-:Y:S01]  /*54e0*/  FMUL.FTZ R10, R0, UR10 ;  /* 0x0000000a000a7c20 */ /* 0x000fe20008410000 */
[----:B------:R-:W-:Y:S01]  /*54f0*/  FFMA.FTZ R0, -R179, R179, 1 ;  /* 0x3f800000b3007423 */ /* 0x000fe200000101b3 */
[----:B------:R-:W-:Y:S01]  /*5500*/  FMUL.FTZ R4, R205, R4 ;  /* 0x00000004cd047220 */ /* 0x000fe20000410000 */
[----:B------:R-:W-:Y:S01]  /*5510*/  FMUL.FTZ R5, R2, UR10 ;  /* 0x0000000a02057c20 */ /* 0x000fe20008410000 */
[----:B------:R-:W-:Y:S01]  /*5520*/  FADD.FTZ R27, -R149, R27 ;  /* 0x0000001b951b7221 */ /* 0x000fe20000010100 */
[----:B------:R-:W-:Y:S01]  /*5530*/  FMUL.FTZ R2, R0, UR10 ;  /* 0x0000000a00027c20 */ /* 0x000fe20008410000 */
[----:B------:R-:W-:Y:S01]  /*5540*/  STS [R152+0x16400], R6 ;  /* 0x0164000698007388 */ /* 0x000fe20000000800 */
[----:B------:R-:W-:Y:S01]  /*5550*/  FMUL.FTZ R10, R4, R10 ;  /* 0x0000000a040a7220 */ /* 0x000fe20000410000 */
[----:B------:R-:W-:Y:S01]  /*5560*/  FFMA.FTZ R4, -R171, R171, 1 ;  /* 0x3f800000ab047423 */ /* 0x000fe200000101ab */
[----:B------:R-:W-:Y:S01]  /*5570*/  FMUL.FTZ R30, R30, R2 ;  /* 0x000000021e1e7220 */ /* 0x000fe20000410000 */
[----:B------:R-:W-:Y:S01]  /*5580*/  F2FP.F16.F32.PACK_AB R2, R15, R14 ;  /* 0x0000000e0f02723e */ /* 0x000fe200000000ff */
[----:B------:R-:W-:Y:S01]  /*5590*/  FMUL.FTZ R25, R197, R25 ;  /* 0x00000019c5197220 */ /* 0x000fe20000410000 */
[----:B------:R-:W-:Y:S01]  /*55a0*/  FMUL.FTZ R27, R203, R27 ;  /* 0x0000001bcb1b7220 */ /* 0x000fe20000410000 */
[----:B------:R-:W-:Y:S01]  /*55b0*/  FADD.FTZ R31, -R149, R31 ;  /* 0x0000001f951f7221 */ /* 0x000fe20000010100 */
[----:B------:R-:W-:Y:S01]  /*55c0*/  F2FP.F16.F32.PACK_AB R16, R16, R22 ;  /* 0x000000161010723e */ /* 0x000fe200000000ff */
[----:B------:R-:W-:Y:S01]  /*55d0*/  STS [R156+0x16000], R9 ;  /* 0x016000099c007388 */ /* 0x000fe20000000800 */
[----:B------:R-:W-:Y:S01]  /*55e0*/  FMUL.FTZ R11, R4, UR10 ;  /* 0x0000000a040b7c20 */ /* 0x000fe20008410000 */
[----:B------:R-:W-:Y:S01]  /*55f0*/  FMUL.FTZ R8, R25, R8 ;  /* 0x0000000819087220 */ /* 0x000fe20000410000 */
[----:B------:R-:W-:Y:S01]  /*5600*/  FMUL.FTZ R31, R199, R31 ;  /* 0x0000001fc71f7220 */ /* 0x000fe20000410000 */
[----:B------:R2:W-:Y:S01]  /*5610*/  STS [R156+0x16400], R2 ;  /* 0x016400029c007388 */ /* 0x0005e20000000800 */
[----:B------:R-:W-:Y:S01]  /*5620*/  FMUL.FTZ R4, R27, R5 ;  /* 0x000000051b047220 */ /* 0x000fe20000410000 */
[----:B------:R-:W-:Y:S01]  /*5630*/  F2FP.F16.F32.PACK_AB R12, R35, R34 ;  /* 0x00000022230c723e */ /* 0x000fe200000000ff */
[----:B------:R-:W-:Y:S01]  /*5640*/  FMUL.FTZ R5, R31, R11 ;  /* 0x0000000b1f057220 */ /* 0x000fe20000410000 */
[----:B------:R-:W-:Y:S01]  /*5650*/  STS [R154+-0x4000], R20 ;  /* 0xffc000149a007388 */ /* 0x000fe20000000800 */
[----:B------:R-:W-:Y:S01]  /*5660*/  F2FP.F16.F32.PACK_AB R8, R8, R24 ;  /* 0x000000180808723e */ /* 0x000fe200000000ff */
[----:B------:R-:W-:Y:S01]  /*5670*/  IMAD R186, R236, UR8, RZ ;  /* 0x00000008ecba7c24 */ /* 0x000fe2000f8e02ff */
[----:B------:R-:W-:Y:S01]  /*5680*/  F2FP.F16.F32.PACK_AB R4, R4, R10 ;  /* 0x0000000a0404723e */ /* 0x000fe200000000ff */
[----:B------:R-:W-:Y:S01]  /*5690*/  STS [R154+-0x3c00], R16 ;  /* 0xffc400109a007388 */ /* 0x000fe20000000800 */
[----:B------:R-:W-:Y:S02]  /*56a0*/  F2FP.F16.F32.PACK_AB R7, R7, R28 ;  /* 0x0000001c0707723e */ /* 0x000fe400000000ff */
[----:B------:R-:W-:Y:S01]  /*56b0*/  F2FP.F16.F32.PACK_AB R5, R5, R30 ;  /* 0x0000001e0505723e */ /* 0x000fe200000000ff */
[----:B------:R-:W-:Y:S01]  /*56c0*/  STS [R155+-0x4000], R17 ;  /* 0xffc000119b007388 */ /* 0x000fe20000000800 */
[--C-:B------:R-:W-:Y:S02]  /*56d0*/  SHF.R.U32.HI R0, RZ, 0x4, R178.reuse ;  /* 0x00000004ff007819 */ /* 0x100fe400000116b2 */
[----:B------:R-:W-:Y:S01]  /*56e0*/  SHF.L.U32 R149, R178, 0x5, RZ ;  /* 0x00000005b2957819 */ /* 0x000fe200000006ff */
[----:B------:R-:W-:Y:S01]  /*56f0*/  STS [R155+-0x3c00], R12 ;  /* 0xffc4000c9b007388 */ /* 0x000fe20000000800 */
[----:B------:R-:W-:Y:S02]  /*5700*/  LOP3.LUT R166, R0, 0x8, RZ, 0xc0, !PT ;  /* 0x0000000800a67812 */ /* 0x000fe400078ec0ff */
[----:B------:R-:W-:Y:S01]  /*5710*/  SHF.L.U32 R167, R178, 0x2, RZ ;  /* 0x00000002b2a77819 */ /* 0x000fe200000006ff */
[----:B------:R-:W-:Y:S01]  /*5720*/  STS [R154+-0x3000], R8 ;  /* 0xffd000089a007388 */ /* 0x000fe20000000800 */
[--C-:B------:R-:W-:Y:S03]  /*5730*/  LOP3.LUT R0, R166, 0x10, R178.reuse, 0xf8, !PT ;  /* 0x00000010a6007812 */ /* 0x100fe600078ef8b2 */
[----:B------:R-:W-:Y:S01]  /*5740*/  STS [R154+-0x2c00], R4 ;  /* 0xffd400049a007388 */ /* 0x000fe20000000800 */
[----:B------:R-:W-:Y:S02]  /*5750*/  LOP3.LUT R0, R0, 0xc0, R149, 0xf8, !PT ;  /* 0x000000c000007812 */ /* 0x000fe400078ef895 */
[----:B--2---:R-:W-:Y:S01]  /*5760*/  LEA R2, -R186, RZ, 0x6 ;  /* 0x000000ffba027211 */ /* 0x004fe200078e31ff */
[----:B------:R-:W-:Y:S01]  /*5770*/  STS [R155+-0x3000], R7 ;  /* 0xffd000079b007388 */ /* 0x000fe20000000800 */
[----:B------:R-:W-:Y:S03]  /*5780*/  LOP3.LUT R0, R0, 0x18, R167, 0x78, !PT ;  /* 0x0000001800007812 */ /* 0x000fe600078e78a7 */
[----:B------:R-:W-:Y:S01]  /*5790*/  STS [R155+-0x2c00], R5 ;  /* 0xffd400059b007388 */ /* 0x000fe20000000800 */
[----:B------:R-:W-:Y:S01]  /*57a0*/  LOP3.LUT R0, R0, 0x120, R149, 0xf8, !PT ;  /* 0x0000012000007812 */ /* 0x000fe200078ef895 */
[----:B------:R-:W-:Y:S03]  /*57b0*/  BAR.SYNC.DEFER_BLOCKING 0x0 ;  /* 0x0000000000007b1d */ /* 0x000fe60000010000 */
[----:B------:R-:W-:Y:S03]  /*57c0*/  LEA R0, R0, UR4, 0x1 ;  /* 0x0000000400007c11 */ /* 0x000fe6000f8e08ff */
        /* <DEDUP_REMOVED lines=57> */
[----:B------:R-:W-:Y:S02]  /*5b60*/  LOP3.LUT R4, R164, 0xd8, RZ, 0xc0, !PT ;  /* 0x000000d8a4047812 */ /* 0x000fe400078ec0ff */
[----:B------:R-:W-:Y:S02]  /*5b70*/  LEA R6, P0, R2, R212, 0x2 ;  /* 0x000000d402067211 */ /* 0x000fe400078010ff */
[-C--:B----4-:R-:W-:Y:S05]  /*5b80*/  HMMA.16816.F32 R36, R132, R136.reuse, R36 ;  /* 0x000000888424723c */ /* 0x090fea0000001824 */
[----:B------:R-:W-:Y:S02]  /*5b90*/  LOP3.LUT R4, R4, 0x18, R178, 0x78, !PT ;  /* 0x0000001804047812 */ /* 0x000fe400078e78b2 */
[----:B------:R-:W-:Y:S01]  /*5ba0*/  MOV R212, R6 ;  /* 0x0000000600d47202 */ /* 0x000fe20000000f00 */
[C---:B------:R-:W-:Y:S04]  /*5bb0*/  HMMA.16816.F32 R40, R140.reuse, R136, R40 ;  /* 0x000000888c28723c */ /* 0x040fe80000001828 */
[----:B------:R-:W-:Y:S02]  /*5bc0*/  LOP3.LUT R5, R4, 0x1f20, R164, 0xf8, !PT ;  /* 0x00001f2004057812 */ /* 0x000fe400078ef8a4 */
[----:B------:R-:W-:Y:S02]  /*5bd0*/  LEA.HI.X.SX32 R4, R2, R213, 0x2, P0 ;  /* 0x000000d502047211 */ /* 0x000fe400000f16ff */
[-C--:B------:R-:W-:Y:S03]  /*5be0*/  HMMA.16816.F32 R44, R140, R138.reuse, R44 ;  /* 0x0000008a8c2c723c */ /* 0x080fe6000000182c */
[----:B------:R-:W-:Y:S02]  /*5bf0*/  LOP3.LUT R2, R148, 0x1c0, RZ, 0xc0, !PT ;  /* 0x000001c094027812 */ /* 0x000fe400078ec0ff */
[----:B------:R-:W-:Y:S02]  /*5c00*/  LEA R179, R5, UR4, 0x1 ;  /* 0x0000000405b37c11 */ /* 0x000fe4000f8e08ff */
[----:B------:R-:W-:Y:S01]  /*5c10*/  MOV R213, R4 ;  /* 0x0000000400d57202 */ /* 0x000fe20000000f00 */
        /* <DEDUP_REMOVED lines=25> */
.L_x_727:
[----:B------:R-:W-:Y:S01]  /*5db0*/  LOP3.LUT R4, R148, 0x200, RZ, 0xc0, !PT ;  /* 0x0000020094047812 */ /* 0x000fe200078ec0ff */
[----:B------:R-:W-:Y:S01]  /*5dc0*/  LDSM.16.MT88.4 R8, [R0+0x9000] ;  /* 0x009000000008783b */ /* 0x000fe20000004200 */
[----:B------:R-:W-:Y:S01]  /*5dd0*/  LOP3.LUT R2, R2, 0x38, R164, 0xf8, !PT ;  /* 0x0000003802027812 */ /* 0x000fe200078ef8a4 */
[----:B------:R-:W-:Y:S01]  /*5de0*/  IMAD.U32 R180, RZ, RZ, UR52 ;  /* 0x00000034ffb47e24 */ /* 0x000fe2000f8e00ff */
[----:B------:R-:W-:Y:S01]  /*5df0*/  LOP3.LUT R4, R4, 0xc00, R149, 0xf8, !PT ;  /* 0x00000c0004047812 */ /* 0x000fe200078ef895 */
[----:B------:R-:W-:Y:S01]  /*5e00*/  LDSM.16.MT88.4 R16, [R0+0xb000] ;  /* 0x00b000000010783b */ /* 0x000fe20000004200 */
[----:B------:R-:W-:Y:S01]  /*5e10*/  LOP3.LUT R2, R2, 0x8, R165, 0x78, !PT ;  /* 0x0000000802027812 */ /* 0x000fe200078e78a5 */
[----:B------:R-:W-:Y:S01]  /*5e20*/  VIADD R211, R211, 0xffffffc0 ;  /* 0xffffffc0d3d37836 */ /* 0x000fe20000000000 */
[----:B------:R-:W-:Y:S01]  /*5e30*/  PLOP3.LUT P4, PT, PT, PT, UP0, 0x80, 0x8 ;  /* 0x000000000008781c */ /* 0x000fe20003f8f008 */
[----:B------:R-:W-:Y:S01]  /*5e40*/  LDSM.16.MT88.4 R28, [R0+0xd000] ;  /* 0x00d00000001c783b */ /* 0x000fe20000004200 */
[----:B------:R-:W-:Y:S01]  /*5e50*/  LOP3.LUT R2, R4, R2, RZ, 0xfc, !PT ;  /* 0x0000000204027212 */ /* 0x000fe200078efcff */
[----:B------:R-:W-:Y:S01]  /*5e60*/  @UP0 UIADD3 UR14, UP1, UPT, UR58, -0x100, URZ ;  /* 0xffffff003a0e0890 */ /* 0x000fe2000ff3e0ff */
[----:B------:R-:W-:Y:S01]  /*5e70*/  LEA R180, P0, R180, R212, 0x2 ;  /* 0x000000d4b4b47211 */ /* 0x000fe200078010ff */
[----:B------:R-:W-:Y:S01]  /*5e80*/  LDSM.16.MT88.4 R132, [R0+0x9400] ;  /* 0x009400000084783b */ /* 0x000fe20000004200 */
[----:B------:R-:W-:Y:S01]  /*5e90*/  LEA R2, R2, UR4, 0x1 ;  /* 0x0000000402027c11 */ /* 0x000fe2000f8e08ff */
[----:B------:R-:W-:Y:S02]  /*5ea0*/  @UP0 UIADD3.X UR13, UPT, UPT, UR59, -0x1, URZ, UP1, !UPT ;  /* 0xffffffff3b0d0890 */ /* 0x000fe40008ffe4ff */
[----:B------:R-:W-:Y:S01]  /*5eb0*/  LDSM.16.MT88.4 R136, [R0+0xb400] ;  /* 0x00b400000088783b */ /* 0x000fe20000004200 */
[----:B------:R-:W-:Y:S01]  /*5ec0*/  @UP0 UIADD3 UR60, UP1, UPT, UR60, -0x100, URZ ;  /* 0xffffff003c3c0890 */ /* 0x000fe2000ff3e0ff */
[C---:B------:R-:W-:Y:S01]  /*5ed0*/  IMAD.IADD R161, R2.reuse, 0x1, R176 ;  /* 0x0000000102a17824 */ /* 0x040fe200078e02b0 */
[----:B------:R-:W-:Y:S01]  /*5ee0*/  ULOP3.LUT UR5, UR45, 0x1, URZ, 0xc0, !UPT ;  /* 0x000000012d057892 */ /* 0x000fe2000f8ec0ff */
[----:B------:R-:W2:Y:S01]  /*5ef0*/  LDSM.16.M88.4 R24, [R2+0x15000] ;  /* 0x015000000218783b */ /* 0x000ea20000000200 */
[C---:B------:R-:W-:Y:S01]  /*5f00*/  VIADD R160, R2.reuse, 0x15040 ;  /* 0x0001504002a07836 */ /* 0x040fe20000000000 */
[----:B------:R-:W-:Y:S01]  /*5f10*/  @P4 LOP3.LUT R165, R165, 0x10, RZ, 0xc0, !PT ;  /* 0x00000010a5a54812 */ /* 0x000fe200078ec0ff */
[----:B------:R-:W-:Y:S01]  /*5f20*/  @UP0 UIADD3.X UR61, UPT, UPT, UR61, -0x1, URZ, UP1, !UPT ;  /* 0xffffffff3d3d0890 */ /* 0x000fe20008ffe4ff */
[----:B------:R-:W3:Y:S01]  /*5f30*/  LDSM.16.M88.4 R32, [R161+0x15000] ;  /* 0x01500000a120783b */ /* 0x000ee20000000200 */
[----:B------:R-:W-:Y:S03]  /*5f40*/  UISETP.NE.U32.AND UP1, UPT, UR5, 0x1, UPT ;  /* 0x000000010500788c */ /* 0x000fe6000bf25070 */
[----:B------:R-:W4:Y:S03]  /*5f50*/  LDSM.16.MT88.4 R140, [R0+0xd400] ;  /* 0x00d40000008c783b */ /* 0x000f260000004200 */
[----:B------:R-:W-:Y:S01]  /*5f60*/  PLOP3.LUT P3, PT, PT, PT, UP1, 0x80, 0x8 ;  /* 0x000000000008781c */ /* 0x000fe20003f6f018 */
[----:B------:R-:W-:Y:S04]  /*5f70*/  LDSM.16.MT88.4 R144, [R0+0x9800] ;  /* 0x009800000090783b */ /* 0x000fe80000004200 */
        /* <DEDUP_REMOVED lines=25> */
[----:B------:R2:W-:Y:S07]  /*6110*/  LDSM.16.M88.4 R144, [R2+0x17000] ;  /* 0x017000000290783b */ /* 0x0005ee0000000200 */
[C---:B------:R-:W-:Y:S08]  /*6120*/  HMMA.16816.F32 R12, R28.reuse, R148, R12 ;  /* 0x000000941c0c723c */ /* 0x040ff0000000180c */
[C---:B------:R-:W-:Y:S01]  /*6130*/  HMMA.16816.F32 R16, R28.reuse, R150, R16 ;  /* 0x000000961c10723c */ /* 0x040fe20000001810 */
[----:B------:R-:W4:Y:S07]  /*6140*/  LDSM.16.MT88.4 R148, [R0+0xa000] ;  /* 0x00a000000094783b */ /* 0x000f2e0000004200 */
[C---:B---3--:R-:W-:Y:S01]  /*6150*/  HMMA.16816.F32 R20, R28.reuse, R132, R20 ;  /* 0x000000841c14723c */ /* 0x048fe20000001814 */
[----:B--2---:R-:W-:Y:S05]  /*6160*/  IMAD.U32 R2, RZ, RZ, UR52 ;  /* 0x00000034ff027e24 */ /* 0x004fea000f8e00ff */
[----:B------:R-:W-:Y:S02]  /*6170*/  LEA.HI.X.SX32 R181, R2, R213, 0x2, P0 ;  /* 0x000000d502b57211 */ /* 0x000fe400000f16ff */
[----:B------:R-:W-:Y:S01]  /*6180*/  HMMA.16816.F32 R24, R28, R134, R24 ;  /* 0x000000861c18723c */ /* 0x000fe20000001818 */
[----:B------:R-:W2:Y:S02]  /*6190*/  LDSM.16.MT88.4 R28, [R0+0xe000] ;  /* 0x00e00000001c783b */ /* 0x000ea40000004200 */
[C---:B------:R-:W-:Y:S02]  /*61a0*/  LEA R170, P0, R186.reuse, R180, 0x5 ;  /* 0x000000b4baaa7211 */ /* 0x040fe400078028ff */
[----:B------:R-:W-:Y:S02]  /*61b0*/  LDSM.16.MT88.4 R132, [R0+0xa400] ;  /* 0x00a400000084783b */ /* 0x000fe40000004200 */
[C---:B------:R-:W-:Y:S01]  /*61c0*/  LEA.HI.X.SX32 R171, R186.reuse, R181, 0x5, P0 ;  /* 0x000000b5baab7211 */ /* 0x040fe200000f2eff */
[C---:B-1----:R-:W-:Y:S05]  /*61d0*/  HMMA.16816.F32 R4, R136.reuse, R152, R4 ;  /* 0x000000988804723c */ /* 0x042fea0000001804 */
[C---:B------:R-:W-:Y:S03]  /*61e0*/  LEA R168, P0, R186.reuse, R170, 0x5 ;  /* 0x000000aabaa87211 */ /* 0x040fe600078028ff */
[C---:B------:R-:W-:Y:S03]  /*61f0*/  HMMA.16816.F32 R8, R136.reuse, R154, R8 ;  /* 0x0000009a8808723c */ /* 0x040fe60000001808 */
[C---:B------:R-:W-:Y:S05]  /*6200*/  LEA.HI.X.SX32 R169, R186.reuse, R171, 0x5, P0 ;  /* 0x000000abbaa97211 */ /* 0x040fea00000f2eff */
[C---:B----4-:R-:W-:Y:S08]  /*6210*/  HMMA.16816.F32 R12, R136.reuse, R32, R12 ;  /* 0x00000020880c723c */ /* 0x050ff0000000180c */
[C---:B------:R-:W-:Y:S01]  /*6220*/  HMMA.16816.F32 R16, R136.reuse, R34, R16 ;  /* 0x000000228810723c */ /* 0x040fe20000001810 */
[----:B------:R-:W1:Y:S07]  /*6230*/  LDSM.16.M88.4 R32, [R161+0x17000] ;  /* 0x01700000a120783b */ /* 0x000e6e0000000200 */
        /* <DEDUP_REMOVED lines=8> */
[C---:B--2---:R-:W-:Y:S08]  /*62c0*/  HMMA.16816.F32 R20, R144.reuse, R28, R20 ;  /* 0x0000001c9014723c */ /* 0x044ff00000001814 */
[----:B------:R-:W-:Y:S01]  /*62d0*/  HMMA.16816.F32 R24, R144, R30, R24 ;  /* 0x0000001e9018723c */ /* 0x000fe20000001818 */
[----:B------:R-:W2:Y:S07]  /*62e0*/  LDSM.16.MT88.4 R28, [R0+0xe400] ;  /* 0x00e40000001c783b */ /* 0x000eae0000004200 */
[C---:B-1----:R-:W-:Y:S08]  /*62f0*/  HMMA.16816.F32 R4, R32.reuse, R132, R4 ;  /* 0x000000842004723c */ /* 0x042ff00000001804 */
[C---:B------:R-:W-:Y:S01]  /*6300*/  HMMA.16816.F32 R8, R32.reuse, R134, R8 ;  /* 0x000000862008723c */ /* 0x040fe20000001808 */
[----:B------:R1:W4:Y:S07]  /*6310*/  LDSM.16.M88.4 R132, [R160+0x2000] ;  /* 0x00200000a084783b */ /* 0x00032e0000000200 */
[C---:B---3--:R-:W-:Y:S08]  /*6320*/  HMMA.16816.F32 R12, R32.reuse, R136, R12 ;  /* 0x00000088200c723c */ /* 0x048ff0000000180c */
[C---:B------:R-:W-:Y:S01]  /*6330*/  HMMA.16816.F32 R16, R32.reuse, R138, R16 ;  /* 0x0000008a2010723c */ /* 0x040fe20000001810 */
[----:B------:R-:W3:Y:S02]  /*6340*/  LDSM.16.MT88.4 R136, [R0+0xc800] ;  /* 0x00c800000088783b */ /* 0x000ee40000004200 */
[C---:B-1----:R-:W-:Y:S05]  /*6350*/  LEA R160, P0, R186.reuse, R168, 0x5 ;  /* 0x000000a8baa07211 */ /* 0x042fea00078028ff */
[C---:B--2---:R-:W-:Y:S03]  /*6360*/  HMMA.16816.F32 R20, R32.reuse, R28, R20 ;  /* 0x0000001c2014723c */ /* 0x044fe60000001814 */
        /* <DEDUP_REMOVED lines=333> */
.L_x_729:
        /* <DEDUP_REMOVED lines=12> */
.L_x_730:
[----:B------:R-:W2:Y:S01]  /*7900*/  LDCU.64 UR8, c[0x0][0x5c8] ;  /* 0x0000b900ff0877ac */ /* 0x000ea20008000a00 */
[----:B------:R-:W-:-:S04]  /*7910*/  UIADD3 UR5, UPT, UPT, UR40, UR43, URZ ;  /* 0x0000002b28057290 */ /* 0x000fc8000fffe0ff */
[----:B--2---:R-:W-:Y:S02]  /*7920*/  UIMAD.WIDE.U32 UR18, UR5, UR8, URZ ;  /* 0x00000008051272a5 */ /* 0x004fe4000f8e00ff */
[----:B------:R-:W-:-:S04]  /*7930*/  UIMAD UR5, UR5, UR9, URZ ;  /* 0x00000009050572a4 */ /* 0x000fc8000f8e02ff */
[----:B------:R-:W-:-:S06]  /*7940*/  UIADD3 UR5, UPT, UPT, UR19, UR5, URZ ;  /* 0x0000000513057290 */ /* 0x000fcc000fffe0ff */
[----:B-1----:R-:W-:-:S07]  /*7950*/  MOV R22, UR5 ;  /* 0x0000000500167c02 */ /* 0x002fce0008000f00 */
.L_x_731:
[----:B------:R-:W-:Y:S01]  /*7960*/  BAR.SYNC.DEFER_BLOCKING 0x0 ;  /* 0x0000000000007b1d */ /* 0x000fe20000010000 */
[----:B------:R-:W-:Y:S01]  /*7970*/  USHF.L.U32 UR5, UR41, 0x7, URZ ;  /* 0x0000000729057899 */ /* 0x000fe200080006ff */
[----:B------:R-:W-:Y:S01]  /*7980*/  SHF.R.U32.HI R178, RZ, 0x2, R178 ;  /* 0x00000002ffb27819 */ /* 0x000fe200000116b2 */
[----:B------:R-:W-:Y:S01]  /*7990*/  USHF.L.U32 UR13, UR41, 0x7, URZ ;  /* 0x00000007290d7899 */ /* 0x000fe200080006ff */
[----:B------:R-:W-:Y:S01]  /*79a0*/  IMAD.U32 R23, RZ, RZ, UR8 ;  /* 0x00000008ff177e24 */ /* 0x000fe2000f8e00ff */
[----:B------:R-:W-:-:S03]  /*79b0*/  UIMAD.WIDE.U32 UR20, UR5, UR10, URZ ;  /* 0x0000000a051472a5 */ /* 0x000fc6000f8e00ff */
[----:B------:R-:W1:Y:S01]  /*79c0*/  LDC.64 R4, c[0x0][0x5d8] ;  /* 0x00017600ff047b82 */ /* 0x000e620000000a00 */
[----:B------:R-:W-:Y:S01]  /*79d0*/  USHF.R.S32.HI UR14, URZ, 0x1f, UR5 ;  /* 0x0000001fff0e7899 */ /* 0x000fe20008011405 */
[C---:B------:R-:W-:Y:S01]  /*79e0*/  VIADD R6, R178.reuse, 0x40 ;  /* 0x00000040b2067836 */ /* 0x040fe20000000000 */
[----:B------:R-:W-:Y:S01]  /*79f0*/  UIADD3 UR37, UPT, UPT, -UR13, UR37, URZ ;  /* 0x000000250d257290 */ /* 0x000fe2000fffe1ff */
[----:B------:R-:W-:Y:S01]  /*7a00*/  BSSY.RECONVERGENT B0, `(.L_x_732) ;  /* 0x0000026000007945 */ /* 0x000fe20003800200 */
[----:B------:R-:W-:Y:S01]  /*7a10*/  IMAD.U32 R2, RZ, RZ, UR20 ;  /* 0x00000014ff027e24 */ /* 0x000fe2000f8e00ff */
[----:B------:R-:W-:Y:S01]  /*7a20*/  UIMAD UR12, UR14, UR10, URZ ;  /* 0x0000000a0e0c72a4 */ /* 0x000fe2000f8e02ff */
[----:B------:R-:W-:Y:S01]  /*7a30*/  IMAD.U32 R3, RZ, RZ, UR21 ;  /* 0x00000015ff037e24 */ /* 0x000fe2000f8e00ff */
[----:B------:R-:W2:Y:S01]  /*7a40*/  LDC.64 R56, c[0x0][0x5e0] ;  /* 0x00017800ff387b82 */ /* 0x000ea20000000a00 */
[----:B------:R-:W-:Y:S01]  /*7a50*/  ISETP.GE.AND P1, PT, R178, UR37, PT ;  /* 0x00000025b2007c0c */ /* 0x000fe2000bf26270 */
[----:B------:R-:W-:Y:S01]  /*7a60*/  UIMAD UR12, UR5, UR11, UR12 ;  /* 0x0000000b050c72a4 */ /* 0x000fe2000f8e020c */
[----:B------:R-:W-:-:S02]  /*7a70*/  LOP3.LUT R0, R2, 0x18, R164, 0xf8, !PT ;  /* 0x0000001802007812 */ /* 0x000fc400078ef8a4 */
[----:B------:R-:W-:Y:S02]  /*7a80*/  ISETP.GE.AND P3, PT, R6, UR37, PT ;  /* 0x0000002506007c0c */ /* 0x000fe4000bf66270 */
[----:B------:R-:W-:Y:S01]  /*7a90*/  IADD3 R2, P0, PT, R0, UR16, RZ ;  /* 0x0000001000027c10 */ /* 0x000fe2000ff1e0ff */
[----:B------:R-:W-:Y:S01]  /*7aa0*/  IMAD.U32 R0, RZ, RZ, UR12 ;  /* 0x0000000cff007e24 */ /* 0x000fe2000f8e00ff */
[----:B------:R-:W-:Y:S01]  /*7ab0*/  LOP3.LUT R164, R164, 0x18, RZ, 0xc0, !PT ;  /* 0x00000018a4a47812 */ /* 0x000fe200078ec0ff */
        /* <DEDUP_REMOVED lines=13> */
[----:B------:R-:W2:Y:S01]  /*7b90*/  LDS.128 R12, [R179+0xb000] ;  /* 0x00b00000b30c7984 */ /* 0x000ea20000000c00 */
[----:B------:R-:W4:Y:S01]  /*7ba0*/  LDCU.64 UR12, c[0x0][0x560] ;  /* 0x0000ac00ff0c77ac */ /* 0x000f220008000a00 */
[----:B------:R-:W-:Y:S02]  /*7bb0*/  MOV R2, R6 ;  /* 0x0000000600027202 */ /* 0x000fe40000000f00 */
[----:B------:R-:W3:Y:S01]  /*7bc0*/  LDS.128 R8, [R179+0x9000] ;  /* 0x00900000b3087984 */ /* 0x000ee20000000c00 */
[----:B------:R-:W-:-:S03]  /*7bd0*/  MOV R3, R20 ;  /* 0x0000001400037202 */ /* 0x000fc60000000f00 */
[----:B------:R-:W1:Y:S01]  /*7be0*/  LDS.128 R16, [R179+0xd000] ;  /* 0x00d00000b3107984 */ /* 0x000e620000000c00 */
[----:B------:R-:W-:-:S04]  /*7bf0*/  IMAD.WIDE.U32 R4, R178, UR10, R2 ;  /* 0x0000000ab2047c25 */ /* 0x000fc8000f8e0002 */
[----:B------:R-:W-:Y:S01]  /*7c00*/  IMAD R0, R178, UR11, R5 ;  /* 0x0000000bb2007c24 */ /* 0x000fe2000f8e0205 */
[----:B----4-:R-:W-:-:S04]  /*7c10*/  LEA R2, P2, R4, UR12, 0x1 ;  /* 0x0000000c04027c11 */ /* 0x010fc8000f8408ff */
[----:B------:R-:W-:-:S05]  /*7c20*/  LEA.HI.X R3, R4, UR13, R0, 0x1, P2 ;  /* 0x0000000d04037c11 */ /* 0x000fca00090f0c00 */
[----:B--2---:R2:W-:Y:S04]  /*7c30*/  STG.E.128 desc[UR38][R2.64+0x40], R12 ;  /* 0x0000400c02007986 */ /* 0x0045e8000c101d26 */
[----:B---3--:R2:W-:Y:S04]  /*7c40*/  STG.E.128 desc[UR38][R2.64], R8 ;  /* 0x0000000802007986 */ /* 0x0085e8000c101d26 */
[----:B-1----:R2:W-:Y:S02]  /*7c50*/  STG.E.128 desc[UR38][R2.64+0x80], R16 ;  /* 0x0000801002007986 */ /* 0x0025e4000c101d26 */
.L_x_733:
[----:B------:R-:W-:Y:S05]  /*7c60*/  BSYNC.RECONVERGENT B0 ;  /* 0x0000000000007941 */ /* 0x000fea0003800200 */
.L_x_732:
[----:B--2---:R2:W4:Y:S01]  /*7c70*/  LDS.128 R8, [R179+0xe000] ;  /* 0x00e00000b3087984 */ /* 0x0045220000000c00 */
[----:B------:R-:W-:Y:S01]  /*7c80*/  BSSY.RECONVERGENT B0, `(.L_x_734) ;  /* 0x000000f000007945 */ /* 0x000fe20003800200 */
[----:B------:R-:W-:-:S03]  /*7c90*/  IADD3.X R12, PT, PT, RZ, RZ, RZ, P0, !PT ;  /* 0x000000ffff0c7210 */ /* 0x000fc600007fe4ff */
[----:B------:R-:W-:Y:S05]  /*7ca0*/  @P3 BRA `(.L_x_735) ;  /* 0x0000000000303947 */ /* 0x000fea0003800000 */
[----:B------:R-:W3:Y:S01]  /*7cb0*/  LDCU.64 UR12, c[0x0][0x560] ;  /* 0x0000ac00ff0c77ac */ /* 0x000ee20008000a00 */
[----:B------:R-:W-:Y:S01]  /*7cc0*/  MOV R2, R6 ;  /* 0x0000000600027202 */ /* 0x000fe20000000f00 */
        /* <DEDUP_REMOVED lines=8> */
[----:B------:R3:W-:Y:S04]  /*7d50*/  STG.E.128 desc[UR38][R2.64+0x40], R24 ;  /* 0x0000401802007986 */ /* 0x0007e8000c101d26 */
[----:B----4-:R3:W-:Y:S02]  /*7d60*/  STG.E.128 desc[UR38][R2.64+0x80], R8 ;  /* 0x0000800802007986 */ /* 0x0107e4000c101d26 */
.L_x_735:
[----:B------:R-:W-:Y:S05]  /*7d70*/  BSYNC.RECONVERGENT B0 ;  /* 0x0000000000007941 */ /* 0x000fea0003800200 */
.L_x_734:
        /* <DEDUP_REMOVED lines=11> */
[----:B------:R-:W3:Y:S01]  /*7e30*/  LDCU.64 UR10, c[0x0][0x568] ;  /* 0x0000ad00ff0a77ac */ /* 0x000ee20008000a00 */
[----:B------:R-:W-:Y:S02]  /*7e40*/  MOV R2, R4 ;  /* 0x0000000400027202 */ /* 0x000fe40000000f00 */
[----:B------:R-:W-:-:S03]  /*7e50*/  MOV R3, R0 ;  /* 0x0000000000037202 */ /* 0x000fc60000000f00 */
[----:B------:R-:W-:-:S04]  /*7e60*/  IMAD.WIDE.U32 R6, R178, UR8, R2 ;  /* 0x00000008b2067c25 */ /* 0x000fc8000f8e0002 */
[----:B------:R-:W-:Y:S01]  /*7e70*/  IMAD R3, R178, UR9, R7 ;  /* 0x00000009b2037c24 */ /* 0x000fe2000f8e0207 */
[----:B---3--:R-:W-:-:S04]  /*7e80*/  LEA R2, P0, R6, UR10, 0x1 ;  /* 0x0000000a06027c11 */ /* 0x008fc8000f8008ff */
[----:B------:R-:W-:-:S05]  /*7e90*/  LEA.HI.X R3, R6, UR11, R3, 0x1, P0 ;  /* 0x0000000b06037c11 */ /* 0x000fca00080f0c03 */
[----:B------:R3:W-:Y:S04]  /*7ea0*/  STG.E.128 desc[UR38][R2.64], R40 ;  /* 0x0000002802007986 */ /* 0x0007e8000c101d26 */
[----:B-1----:R3:W-:Y:S04]  /*7eb0*/  STG.E.128 desc[UR38][R2.64+0x40], R36 ;  /* 0x0000402402007986 */ /* 0x0027e8000c101d26 */
[----:B------:R3:W-:Y:S02]  /*7ec0*/  STG.E.128 desc[UR38][R2.64+0x80], R32 ;  /* 0x0000802002007986 */ /* 0x0007e4000c101d26 */
.L_x_737:
[----:B------:R-:W-:Y:S05]  /*7ed0*/  BSYNC.RECONVERGENT B0 ;  /* 0x0000000000007941 */ /* 0x000fea0003800200 */
.L_x_736:
[----:B------:R-:W-:Y:S05]  /*7ee0*/  @P3 BRA `(.L_x_725) ;  /* 0x0000000000303947 */ /* 0x000fea0003800000 */
[----:B------:R-:W1:Y:S01]  /*7ef0*/  LDCU.64 UR10, c[0x0][0x568] ;  /* 0x0000ad00ff0a77ac */ /* 0x000e620008000a00 */
[----:B---3--:R-:W-:Y:S01]  /*7f00*/  MOV R2, R4 ;  /* 0x0000000400027202 */ /* 0x008fe20000000f00 */
[----:B------:R-:W-:Y:S01]  /*7f10*/  IMAD R6, R12, UR8, RZ ;  /* 0x000000080c067c24 */ /* 0x000fe2000f8e02ff */
[----:B------:R-:W-:-:S03]  /*7f20*/  MOV R3, R0 ;  /* 0x0000000000037202 */ /* 0x000fc60000000f00 */
[C---:B------:R-:W-:Y:S02]  /*7f30*/  IMAD R0, R21.reuse, UR9, R6 ;  /* 0x0000000915007c24 */ /* 0x040fe4000f8e0206 */
[----:B------:R-:W-:-:S05]  /*7f40*/  IMAD.WIDE.U32 R4, R21, UR8, R2 ;  /* 0x0000000815047c25 */ /* 0x000fca000f8e0002 */
[----:B------:R-:W-:Y:S02]  /*7f50*/  IADD3 R0, PT, PT, R0, R5, RZ ;  /* 0x0000000500007210 */ /* 0x000fe40007ffe0ff */
[----:B-1----:R-:W-:-:S04]  /*7f60*/  LEA R2, P0, R4, UR10, 0x1 ;  /* 0x0000000a04027c11 */ /* 0x002fc8000f8008ff */
[----:B------:R-:W-:-:S05]  /*7f70*/  LEA.HI.X R3, R4, UR11, R0, 0x1, P0 ;  /* 0x0000000b04037c11 */ /* 0x000fca00080f0c00 */
[----:B------:R1:W-:Y:S04]  /*7f80*/  STG.E.128 desc[UR38][R2.64], R52 ;  /* 0x0000003402007986 */ /* 0x0003e8000c101d26 */
[----:B------:R1:W-:Y:S04]  /*7f90*/  STG.E.128 desc[UR38][R2.64+0x40], R48 ;  /* 0x0000403002007986 */ /* 0x0003e8000c101d26 */
[----:B------:R1:W-:Y:S02]  /*7fa0*/  STG.E.128 desc[UR38][R2.64+0x80], R44 ;  /* 0x0000802c02007986 */ /* 0x0003e4000c101d26 */
.L_x_725:
[----:B------:R-:W-:Y:S05]  /*7fb0*/  BSYNC.RECONVERGENT B1 ;  /* 0x0000000000017941 */ /* 0x000fea0003800200 */
.L_x_703:
[----:B------:R-:W2:Y:S01]  /*7fc0*/  LDCU UR8, c[0x0][0x438] ;  /* 0x00008700ff0877ac */ /* 0x000ea20008000800 */
[----:B------:R-:W4:Y:S01]  /*7fd0*/  LDCU UR9, c[0x0][0x370] ;  /* 0x00006e00ff0977ac */ /* 0x000f220008000800 */
[----:B------:R-:W-:Y:S01]  /*7fe0*/  UMOV UR10, UR23 ;  /* 0x00000017000a7c82 */ /* 0x000fe20008000000 */
        /* <DEDUP_REMOVED lines=8> */
.L_x_739:
        /* <DEDUP_REMOVED lines=9> */
.L_x_896:


//--------------------- .text._ZN5flash44flash_bwd_dq_dk_dv_loop_seqk_parallel_kernelI23Flash_bwd_kernel_traitsILi96ELi64ELi128ELi8ELi2ELi4ELi4ELb0ELb0EN7cutlass6half_tE19Flash_kernel_traitsILi96ELi64ELi128ELi8ES3_EELb1ELb1ELb0ELb1ELb0ELb0ELb0EEEvNS_16Flash_bwd_paramsE --------------------------
	.section	.text._ZN5flash44flash_bwd_dq_dk_dv_loop_seqk_parallel_kernelI23Flash_bwd_kernel_traitsILi96ELi64ELi128ELi8ELi2ELi4ELi4ELb0ELb0EN7cutlass6half_tE19Flash_kernel_traitsILi96ELi64ELi128ELi8ES3_EELb1ELb1ELb0ELb1ELb0ELb0ELb0EEEvNS_16Flash_bwd_paramsE,"ax",@progbits
	.align	128
        .global         _ZN5flash44flash_bwd_dq_dk_dv_loop_seqk_parallel_kernelI23Flash_bwd_kernel_traitsILi96ELi64ELi128ELi8ELi2ELi4ELi4ELb0ELb0EN7cutlass6half_tE19Flash_kernel_traitsILi96ELi64ELi128ELi8ES3_EELb1ELb1ELb0ELb1ELb0ELb0ELb0EEEvNS_16Flash_bwd_paramsE
        .type           _ZN5flash44flash_bwd_dq_dk_dv_loop_seqk_parallel_kernelI23Flash_bwd_kernel_traitsILi96ELi64ELi128ELi8ELi2ELi4ELi4ELb0ELb0EN7cutlass6half_tE19Flash_kernel_traitsILi96ELi64ELi128ELi8ES3_EELb1ELb1ELb0ELb1ELb0ELb0ELb0EEEvNS_16Flash_bwd_paramsE,@function
        .size           _ZN5flash44flash_bwd_dq_dk_dv_loop_seqk_parallel_kernelI23Flash_bwd_kernel_traitsILi96ELi64ELi128ELi8ELi2ELi4ELi4ELb0ELb0EN7cutlass6half_tE19Flash_kernel_traitsILi96ELi64ELi128ELi8ES3_EELb1ELb1ELb0ELb1ELb0ELb0ELb0EEEvNS_16Flash_bwd_paramsE,(.L_x_897 - _ZN5flash44flash_bwd_dq_dk_dv_loop_seqk_parallel_kernelI23Flash_bwd_kernel_traitsILi96ELi64ELi128ELi8ELi2ELi4ELi4ELb0ELb0EN7cutlass6half_tE19Flash_kernel_traitsILi96ELi64ELi128ELi8ES3_EELb1ELb1ELb0ELb1ELb0ELb0ELb0EEEvNS_16Flash_bwd_paramsE)
        .other          _ZN5flash44flash_bwd_dq_dk_dv_loop_seqk_parallel_kernelI23Flash_bwd_kernel_traitsILi96ELi64ELi128ELi8ELi2ELi4ELi4ELb0ELb0EN7cutlass6half_tE19Flash_kernel_traitsILi96ELi64ELi128ELi8ES3_EELb1ELb1ELb0ELb1ELb0ELb0ELb0EEEvNS_16Flash_bwd_paramsE,@"STO_CUDA_ENTRY STV_DEFAULT"
_ZN5flash44flash_bwd_dq_dk_dv_loop_seqk_parallel_kernelI23Flash_bwd_kernel_traitsILi96ELi64ELi128ELi8ELi2ELi4ELi4ELb0ELb0EN7cutlass6half_tE19Flash_kernel_traitsILi96ELi64ELi128ELi8ES3_EELb1ELb1ELb0ELb1ELb0ELb0ELb0EEEvNS_16Flash_bwd_paramsE:
.text._ZN5flash44flash_bwd_dq_dk_dv_loop_seqk_parallel_kernelI23Flash_bwd_kernel_traitsILi96ELi64ELi128ELi8ELi2ELi4ELi4ELb0ELb0EN7cutlass6half_tE19Flash_kernel_traitsILi96ELi64ELi128ELi8ES3_EELb1ELb1ELb0ELb1ELb0ELb0ELb0EEEvNS_16Flash_bwd_paramsE:
        /* <DEDUP_REMOVED lines=12> */
[----:B------:R-:W-:Y:S01]  /*00c0*/  IMAD.U32 R230, RZ, RZ, UR9 ;  /* 0x00000009ffe67e24 */ /* 0x000fe2000f8e00ff */
[----:B------:R-:W-:Y:S01]  /*00d0*/  UMOV UR12, 0x400 ;  /* 0x00000400000c7882 */ /* 0x000fe20000000000 */
[----:B------:R-:W-:Y:S01]  /*00e0*/  UMOV UR5, 0x400 ;  /* 0x0000040000057882 */ /* 0x000fe20000000000 */
[----:B------:R-:W-:-:S03]  /*00f0*/  UMOV UR11, 0x400 ;  /* 0x00000400000b7882 */ /* 0x000fc60000000000 */
[----:B------:R-:W4:Y:S01]  /*0100*/  S2UR UR4, SR_CgaCtaId ;  /* 0x00000000000479c3 */ /* 0x000f220000008800 */
[----:B------:R-:W1:Y:S01]  /*0110*/  LDCU.64 UR26, c[0x0][0x358] ;  /* 0x00006b00ff1a77ac */ /* 0x000e620008000a00 */
[----:B------:R-:W1:Y:S06]  /*0120*/  LDCU.64 UR6, c[0x0][0x470] ;  /* 0x00008e00ff0677ac */ /* 0x000e6c0008000a00 */
[----:B------:R-:W5:Y:S01]  /*0130*/  S2UR UR23, SR_CgaCtaId ;  /* 0x00000000001779c3 */ /* 0x000f620000008800 */
[----:B------:R-:W-:Y:S01]  /*0140*/  UMOV UR25, URZ ;  /* 0x000000ff00197c82 */ /* 0x000fe20008000000 */
[----:B---3--:R-:W-:-:S06]  /*0150*/  IMAD.U32 R10, RZ, RZ, UR8 ;  /* 0x00000008ff0a7e24 */ /* 0x008fcc000f8e00ff */
[----:B------:R-:W3:Y:S01]  /*0160*/  S2UR UR24, SR_CTAID.X ;  /* 0x00000000001879c3 */ /* 0x000ee20000002500 */
[----:B--2---:R-:W-:Y:S01]  /*0170*/  ULEA UR10, UR10, UR12, 0x18 ;  /* 0x0000000c0a0a7291 */ /* 0x004fe2000f8ec0ff */
[----:B-1----:R-:W-:-:S06]  /*0180*/  IMAD.SHL.U32 R0, R4, 0x10, RZ ;  /* 0x0000001004007824 */ /* 0x002fcc00078e00ff */
[----:B------:R-:W1:Y:S01]  /*0190*/  S2UR UR22, SR_CTAID.Z ;  /* 0x00000000001679c3 */ /* 0x000e620000002700 */
[C---:B------:R-:W-:Y:S01]  /*01a0*/  IMAD.SHL.U32 R3, R4.reuse, 0x20, RZ ;  /* 0x0000002004037824 */ /* 0x040fe200078e00ff */
[----:B----4-:R-:W-:Y:S01]  /*01b0*/  ULEA UR4, UR4, UR5, 0x18 ;  /* 0x0000000504047291 */ /* 0x010fe2000f8ec0ff */
[----:B------:R-:W-:Y:S01]  /*01c0*/  IMAD.SHL.U32 R2, R4, 0x2, RZ ;  /* 0x0000000204027824 */ /* 0x000fe200078e00ff */
[----:B------:R-:W-:Y:S01]  /*01d0*/  LOP3.LUT R0, R0, 0x1c0, RZ, 0xc0, !PT ;  /* 0x000001c000007812 */ /* 0x000fe200078ec0ff */
[----:B------:R-:W-:Y:S01]  /*01e0*/  UMOV UR5, URZ ;  /* 0x000000ff00057c82 */ /* 0x000fe20008000000 */
[----:B------:R-:W-:Y:S02]  /*01f0*/  LOP3.LUT R3, R3, 0x7400, RZ, 0xc0, !PT ;  /* 0x0000740003037812 */ /* 0x000fe400078ec0ff */
[--C-:B------:R-:W-:Y:S01]  /*0200*/  LOP3.LUT R0, R0, 0x38, R2.reuse, 0xf8, !PT ;  /* 0x0000003800007812 */ /* 0x100fe200078ef802 */
[----:B-----5:R-:W-:Y:S01]  /*0210*/  ULEA UR23, UR23, UR11, 0x18 ;  /* 0x0000000b17177291 */ /* 0x020fe2000f8ec0ff */
[----:B------:R-:W-:-:S02]  /*0220*/  LOP3.LUT R2, R3, 0x6, R2, 0xf8, !PT ;  /* 0x0000000603027812 */ /* 0x000fc400078ef802 */
[----:B------:R-:W-:-:S04]  /*0230*/  SHF.R.U32.HI R3, RZ, 0x1, R4 ;  /* 0x00000001ff037819 */ /* 0x000fc80000011604 */
[----:B------:R-:W-:-:S04]  /*0240*/  LOP3.LUT R0, R0, 0x20, R3, 0x78, !PT ;  /* 0x0000002000007812 */ /* 0x000fc800078e7803 */
[----:B------:R-:W-:-:S04]  /*0250*/  LOP3.LUT R0, R2, R0, RZ, 0xfc, !PT ;  /* 0x0000000002007212 */ /* 0x000fc800078efcff */
[----:B-1-3--:R-:W-:-:S07]  /*0260*/  LEA R196, R0, UR10, 0x1 ;  /* 0x0000000a00c47c11 */ /* 0x00afce000f8e08ff */
.L_x_797:
[----:B---3--:R-:W1:Y:S01]  /*0270*/  LDC.64 R2, c[0x0][0x478] ;  /* 0x00011e00ff027b82 */ /* 0x008e620000000a00 */
        /* <DEDUP_REMOVED lines=15> */
[C---:B------:R-:W-:Y:S02]  /*0370*/  ISETP.NE.AND.EX P3, PT, R7.reuse, RZ, PT, P3 ;  /* 0x000000ff0700720c */ /* 0x040fe40003f65330 */
[----:B------:R-:W-:Y:S02]  /*0380*/  @P4 IADD3 R2, P0, PT, R0, R2, RZ ;  /* 0x0000000200024210 */ /* 0x000fe40007f1e0ff */
[C---:B------:R-:W-:Y:S02]  /*0390*/  @P5 IADD3.X R5, PT, PT, R12.reuse, UR7, RZ, P1, !PT ;  /* 0x000000070c055c10 */ /* 0x040fe40008ffe4ff */
        /* <DEDUP_REMOVED lines=28> */
.L_x_740:
[----:B------:R-:W-:Y:S01]  /*0560*/  IMAD.SHL.U32 R19, R230, 0x80, RZ ;  /* 0x00000080e6137824 */ /* 0x000fe200078e00ff */
[----:B-----5:R-:W-:Y:S01]  /*0570*/  @!P4 IADD3 R203, PT, PT, R0, R10, -R235 ;  /* 0x0000000a00cbc210 */ /* 0x020fe20007ffe8eb */
[----:B------:R-:W-:-:S03]  /*0580*/  @P2 IMAD.IADD R197, R6, 0x1, -R11 ;  /* 0x0000000106c52824 */ /* 0x000fc600078e0a0b */
[----:B------:R-:W-:-:S13]  /*0590*/  ISETP.GT.AND P0, PT, R203, R19, PT ;  /* 0x00000013cb00720c */ /* 0x000fda0003f04270 */
[----:B------:R-:W-:Y:S05]  /*05a0*/  @!P0 BRA `(.L_x_741) ;  /* 0x0000008c008c8947 */ /* 0x000fea0003800000 */
[----:B------:R-:W-:Y:S01]  /*05b0*/  ISETP.NE.AND P4, PT, R11, -0x1, PT ;  /* 0xffffffff0b00780c */ /* 0x000fe20003f85270 */
[----:B------:R-:W-:Y:S01]  /*05c0*/  VIADD R0, R197, 0x3f ;  /* 0x0000003fc5007836 */ /* 0x000fe20000000000 */
[----:B------:R-:W-:-:S04]  /*05d0*/  ISETP.NE.AND P2, PT, R241, -0x1, PT ;  /* 0xfffffffff100780c */ /* 0x000fc80003f45270 */
[----:B-1----:R-:W-:-:S04]  /*05e0*/  SHF.R.S32.HI R2, RZ, 0x1f, R0 ;  /* 0x0000001fff027819 */ /* 0x002fc80000011400 */
        /* <DEDUP_REMOVED lines=25> */
.L_x_742:
[----:B------:R-:W1:Y:S01]  /*0780*/  LDCU.64 UR16, c[0x0][0x3b8] ;  /* 0x00007700ff1077ac */ /* 0x000e620008000a00 */
[----:B------:R-:W-:-:S05]  /*0790*/  IADD3 R2, PT, PT, R235, R241, RZ ;  /* 0x000000f1eb027210 */ /* 0x000fca0007ffe0ff */
[C---:B-1----:R-:W-:Y:S02]  /*07a0*/  IMAD R0, R2.reuse, UR17, RZ ;  /* 0x0000001102007c24 */ /* 0x042fe4000f8e02ff */
[----:B------:R-:W-:-:S05]  /*07b0*/  IMAD.WIDE.U32 R2, R2, UR16, RZ ;  /* 0x0000001002027c25 */ /* 0x000fca000f8e00ff */
[----:B------:R-:W-:Y:S02]  /*07c0*/  IADD3 R30, PT, PT, R3, R0, RZ ;  /* 0x00000000031e7210 */ /* 0x000fe40007ffe0ff */
[----:B------:R-:W-:-:S07]  /*07d0*/  MOV R28, R2 ;  /* 0x00000002001c7202 */ /* 0x000fce0000000f00 */
.L_x_743:
        /* <DEDUP_REMOVED lines=41> */
.L_x_744:
[----:B------:R-:W1:Y:S01]  /*0a70*/  LDCU.64 UR14, c[0x0][0x3c0] ;  /* 0x00007800ff0e77ac */ /* 0x000e620008000a00 */
[----:B------:R-:W-:-:S05]  /*0a80*/  IADD3 R0, PT, PT, R235, R241, RZ ;  /* 0x000000f1eb007210 */ /* 0x000fca0007ffe0ff */
[C---:B-1----:R-:W-:Y:S02]  /*0a90*/  IMAD R4, R0.reuse, UR15, RZ ;  /* 0x0000000f00047c24 */ /* 0x042fe4000f8e02ff */
[----:B------:R-:W-:-:S05]  /*0aa0*/  IMAD.WIDE.U32 R2, R0, UR14, RZ ;  /* 0x0000000e00027c25 */ /* 0x000fca000f8e00ff */
[----:B------:R-:W-:Y:S02]  /*0ab0*/  IADD3 R31, PT, PT, R3, R4, RZ ;  /* 0x00000004031f7210 */ /* 0x000fe40007ffe0ff */
[----:B------:R-:W-:-:S07]  /*0ac0*/  MOV R29, R2 ;  /* 0x00000002001d7202 */ /* 0x000fce0000000f00 */
.L_x_745:
        /* <DEDUP_REMOVED lines=12> */
[----:B------:R-:W1:Y:S02]  /*0b90*/  LDCU UR8, c[0x0][0x444] ;  /* 0x00008880ff0877ac */ /* 0x000e640008000800 */
[----:B-1----:R-:W-:Y:S01]  /*0ba0*/  USHF.R.S32.HI UR9, URZ, 0x1f, UR8 ;  /* 0x0000001fff097899 */ /* 0x002fe20008011408 */
[----:B------:R-:W-:Y:S01]  /*0bb0*/  IMAD.WIDE.U32 R4, R34, UR8, RZ ;  /* 0x0000000822047c25 */ /* 0x000fe2000f8e00ff */
[----:B------:R-:W-:-:S04]  /*0bc0*/  USHF.R.S32.HI UR8, URZ, 0x1f, UR21 ;  /* 0x0000001fff087899 */ /* 0x000fc80008011415 */
[----:B------:R-:W-:Y:S02]  /*0bd0*/  IMAD R0, R34, UR9, RZ ;  /* 0x0000000922007c24 */ /* 0x000fe4000f8e02ff */
[----:B------:R-:W-:-:S03]  /*0be0*/  IMAD.WIDE.U32 R2, R4, R33, RZ ;  /* 0x0000002104027225 */ /* 0x000fc600078e00ff */
[----:B------:R-:W-:Y:S02]  /*0bf0*/  IADD3 R0, PT, PT, R5, R0, RZ ;  /* 0x0000000005007210 */ /* 0x000fe40007ffe0ff */
[----:B------:R-:W-:-:S03]  /*0c00*/  SHF.R.S32.HI R5, RZ, 0x1f, R33 ;  /* 0x0000001fff057819 */ /* 0x000fc60000011421 */
[----:B------:R-:W-:-:S04]  /*0c10*/  IMAD R0, R0, R33, RZ ;  /* 0x0000002100007224 */ /* 0x000fc800078e02ff */
[----:B------:R-:W-:Y:S02]  /*0c20*/  IMAD R0, R5, R4, R0 ;  /* 0x0000000405007224 */ /* 0x000fe400078e0200 */
[----:B------:R-:W-:-:S03]  /*0c30*/  IMAD.WIDE.U32 R4, R2, UR21, RZ ;  /* 0x0000001502047c25 */ /* 0x000fc6000f8e00ff */
[----:B------:R-:W-:Y:S02]  /*0c40*/  IADD3 R0, PT, PT, R3, R0, RZ ;  /* 0x0000000003007210 */ /* 0x000fe40007ffe0ff */
[----:B------:R-:W-:-:S03]  /*0c50*/  MOV R8, R4 ;  /* 0x0000000400087202 */ /* 0x000fc60000000f00 */
[----:B------:R-:W-:-:S04]  /*0c60*/  IMAD R0, R0, UR21, RZ ;  /* 0x0000001500007c24 */ /* 0x000fc8000f8e02ff */
[----:B------:R-:W-:-:S05]  /*0c70*/  IMAD R2, R2, UR8, R0 ;  /* 0x0000000802027c24 */ /* 0x000fca000f8e0200 */
[----:B------:R-:W-:Y:S01]  /*0c80*/  IADD3 R9, PT, PT, R5, R2, RZ ;  /* 0x0000000205097210 */ /* 0x000fe20007ffe0ff */
[----:B------:R-:W-:Y:S06]  /*0c90*/  BRA `(.L_x_747) ;  /* 0x0000000000107947 */ /* 0x000fec0003800000 */
.L_x_746:
[-C--:B------:R-:W-:Y:S02]  /*0ca0*/  IMAD R0, R17, R11.reuse, RZ ;  /* 0x0000000b11007224 */ /* 0x080fe400078e02ff */
[----:B------:R-:W-:-:S05]  /*0cb0*/  IMAD.WIDE.U32 R2, R16, R11, RZ ;  /* 0x0000000b10027225 */ /* 0x000fca00078e00ff */
[----:B------:R-:W-:Y:S02]  /*0cc0*/  IADD3 R9, PT, PT, R3, R0, RZ ;  /* 0x0000000003097210 */ /* 0x000fe40007ffe0ff */
[----:B------:R-:W-:-:S07]  /*0cd0*/  MOV R8, R2 ;  /* 0x0000000200087202 */ /* 0x000fce0000000f00 */
.L_x_747:
        /* <DEDUP_REMOVED lines=20> */
.L_x_748:
[----:B------:R-:W1:Y:S01]  /*0e20*/  LDC R23, c[0x0][0x434] ;  /* 0x00010d00ff177b82 */ /* 0x000e620000000800 */
[----:B------:R-:W-:-:S04]  /*0e30*/  IMAD R0, R34, R33, R35 ;  /* 0x0000002122007224 */ /* 0x000fc800078e0223 */
[----:B-1----:R-:W-:-:S03]  /*0e40*/  IMAD R23, R0, R23, RZ ;  /* 0x0000001700177224 */ /* 0x002fc600078e02ff */
.L_x_749:
        /* <DEDUP_REMOVED lines=11> */
.L_x_750:
[----:B------:R-:W1:Y:S01]  /*0f00*/  LDC R20, c[0x0][0x444] ;  /* 0x00011100ff147b82 */ /* 0x000e620000000800 */
[----:B------:R-:W-:-:S04]  /*0f10*/  IMAD R0, R34, R33, R35 ;  /* 0x0000002122007224 */ /* 0x000fc800078e0223 */
[----:B-1----:R-:W-:-:S07]  /*0f20*/  IMAD R20, R0, R20, RZ ;  /* 0x0000001400147224 */ /* 0x002fce00078e02ff */
.L_x_751:
[----:B------:R-:W1:Y:S01]  /*0f30*/  S2R R36, SR_TID.X ;  /* 0x0000000000247919 */ /* 0x000e620000002100 */
[----:B------:R-:W2:Y:S01]  /*0f40*/  LDCU.64 UR12, c[0x0][0x3b0] ;  /* 0x00007600ff0c77ac */ /* 0x000ea20008000a00 */
[----:B------:R-:W3:Y:S01]  /*0f50*/  LDC.64 R16, c[0x0][0x5f8] ;  /* 0x00017e00ff107b82 */ /* 0x000ee20000000a00 */
[----:B------:R-:W-:Y:S01]  /*0f60*/  IMAD.MOV.U32 R11, RZ, RZ, RZ ;  /* 0x000000ffff0b7224 */ /* 0x000fe200078e00ff */
[----:B------:R-:W-:Y:S01]  /*0f70*/  ISETP.NE.AND P3, PT, RZ, UR20, PT ;  /* 0x00000014ff007c0c */ /* 0x000fe2000bf65270 */
[----:B------:R-:W4:Y:S01]  /*0f80*/  LDCU.128 UR8, c[0x0][0x590] ;  /* 0x0000b200ff0877ac */ /* 0x000f220008000c00 */
[----:B------:R-:W-:Y:S01]  /*0f90*/  IMAD R232, R33, UR21, RZ ;  /* 0x0000001521e87c24 */ /* 0x000fe2000f8e02ff */
[----:B------:R-:W-:Y:S01]  /*0fa0*/  BSSY.RECONVERGENT B1, `(.L_x_741) ;  /* 0x0000843000017945 */ /* 0x000fe20003800200 */
[----:B------:R-:W5:Y:S02]  /*0fb0*/  LDCU.64 UR18, c[0x0][0x3c8] ;  /* 0x00007900ff1277ac */ /* 0x000f640008000a00 */
[----:B------:R-:W3:Y:S01]  /*0fc0*/  LDC.64 R210, c[0x0][0x420] ;  /* 0x00010800ffd27b82 */ /* 0x000ee20000000a00 */
[----:B------:R-:W3:Y:S01]  /*0fd0*/  LDCU.64 UR20, c[0x0][0x550] ;  /* 0x0000aa00ff1477ac */ /* 0x000ee20008000a00 */
[----:B--2---:R-:W-:-:S04]  /*0fe0*/  IMAD R0, R22, UR12, RZ ;  /* 0x0000000c16007c24 */ /* 0x004fc8000f8e02ff */
[----:B------:R-:W-:Y:S02]  /*0ff0*/  IMAD R0, R12, UR13, R0 ;  /* 0x0000000d0c007c24 */ /* 0x000fe4000f8e0200 */
[C---:B-1----:R-:W-:Y:S01]  /*1000*/  IMAD.SHL.U32 R37, R36.reuse, 0x8, RZ ;  /* 0x0000000824257824 */ /* 0x042fe200078e00ff */
[----:B------:R-:W-:Y:S02]  /*1010*/  LOP3.LUT R220, R36, 0x1f, RZ, 0xc0, !PT ;  /* 0x0000001f24dc7812 */ /* 0x000fe400078ec0ff */
[--C-:B------:R-:W-:Y:S02]  /*1020*/  SHF.R.U32.HI R208, RZ, 0x5, R36.reuse ;  /* 0x00000005ffd07819 */ /* 0x100fe40000011624 */
[----:B------:R-:W-:Y:S02]  /*1030*/  LOP3.LUT R10, R37, 0x18, RZ, 0xc0, !PT ;  /* 0x00000018250a7812 */ /* 0x000fe400078ec0ff */
[----:B------:R-:W-:-:S03]  /*1040*/  SHF.R.U32.HI R228, RZ, 0x2, R36 ;  /* 0x00000002ffe47819 */ /* 0x000fc60000011624 */
[----:B------:R-:W-:-:S03]  /*1050*/  IMAD.WIDE.U32 R2, R12, UR12, R10 ;  /* 0x0000000c0c027c25 */ /* 0x000fc6000f8e000a */
[----:B------:R-:W-:Y:S02]  /*1060*/  IADD3 R4, P1, PT, R24, R2, RZ ;  /* 0x0000000218047210 */ /* 0x000fe40007f3e0ff */
[----:B------:R-:W-:Y:S02]  /*1070*/  IADD3 R2, P0, PT, R10, R13, RZ ;  /* 0x0000000d0a027210 */ /* 0x000fe40007f1e0ff */
[----:B------:R-:W-:Y:S01]  /*1080*/  IADD3.X R5, PT, PT, R25, R3, R0, P1, !PT ;  /* 0x0000000319057210 */ /* 0x000fe20000ffe400 */
[----:B----4-:R-:W-:Y:S02]  /*1090*/  IMAD R0, R22, UR8, RZ ;  /* 0x0000000816007c24 */ /* 0x010fe4000f8e02ff */
[----:B------:R-:W-:Y:S01]  /*10a0*/  IMAD.X R3, RZ, RZ, R15, P0 ;  /* 0x000000ffff037224 */ /* 0x000fe200000e060f */
[----:B------:R-:W-:Y:S01]  /*10b0*/  IADD3 R8, P1, P0, R6, R8, R26 ;  /* 0x0000000806087210 */ /* 0x000fe2000783e01a */
[----:B------:R-:W1:Y:S01]  /*10c0*/  LDC R15, c[0x0][0x508] ;  /* 0x00014200ff0f7b82 */ /* 0x000e620000000800 */
[----:B-----5:R-:W-:-:S04]  /*10d0*/  IMAD.WIDE.U32 R6, R35, UR18, R4 ;  /* 0x0000001223067c25 */ /* 0x020fc8000f8e0004 */
[C---:B------:R-:W-:Y:S02]  /*10e0*/  IMAD R0, R12.reuse, UR9, R0 ;  /* 0x000000090c007c24 */ /* 0x040fe4000f8e0200 */
[----:B------:R-:W-:Y:S01]  /*10f0*/  IMAD.WIDE.U32 R2, R12, UR8, R2 ;  /* 0x000000080c027c25 */ /* 0x000fe2000f8e0002 */
[----:B------:R-:W-:-:S03]  /*1100*/  SHF.R.S32.HI R12, RZ, 0x1f, R26 ;  /* 0x0000001fff0c7819 */ /* 0x000fc6000001141a */
[----:B---3--:R-:W-:Y:S01]  /*1110*/  IMAD.WIDE.U32 R4, R16, UR24, RZ ;  /* 0x0000001810047c25 */ /* 0x008fe2000f8e00ff */
[----:B------:R-:W-:-:S03]  /*1120*/  IADD3.X R9, PT, PT, R21, R9, R12, P1, P0 ;  /* 0x0000000915097210 */ /* 0x000fc60000fe040c */
[----:B------:R-:W-:Y:S01]  /*1130*/  IMAD R7, R35, UR19, R7 ;  /* 0x0000001323077c24 */ /* 0x000fe2000f8e0207 */
[----:B------:R-:W2:Y:S01]  /*1140*/  LDCU.64 UR18, c[0x0][0x380] ;  /* 0x00007000ff1277ac */ /* 0x000ea20008000a00 */
[----:B------:R-:W-:Y:S01]  /*1150*/  IMAD.IADD R3, R3, 0x1, R0 ;  /* 0x0000000103037824 */ /* 0x000fe200078e0200 */
[----:B------:R-:W-:Y:S01]  /*1160*/  SEL R4, R4, RZ, P3 ;  /* 0x000000ff04047207 */ /* 0x000fe20001800000 */
[----:B------:R-:W-:Y:S02]  /*1170*/  IMAD R0, R232, R208, R220 ;  /* 0x000000d0e8007224 */ /* 0x000fe400078e02dc */
[----:B------:R-:W-:Y:S02]  /*1180*/  IMAD R5, R17, UR24, R5 ;  /* 0x0000001811057c24 */ /* 0x000fe4000f8e0205 */
[----:B------:R-:W-:Y:S01]  /*1190*/  IMAD.IADD R21, R19, 0x1, R197 ;  /* 0x0000000113157824 */ /* 0x000fe200078e02c5 */
[----:B------:R-:W-:Y:S01]  /*11a0*/  IADD3 R13, P1, P0, R0, R8, R4 ;  /* 0x00000008000d7210 */ /* 0x000fe2000783e004 */
[----:B------:R-:W-:Y:S01]  /*11b0*/  IMAD R8, R228, UR13, RZ ;  /* 0x0000000de4087c24 */ /* 0x000fe2000f8e02ff */
[----:B------:R-:W-:Y:S01]  /*11c0*/  SHF.R.S32.HI R4, RZ, 0x1f, R0 ;  /* 0x0000001fff047819 */ /* 0x000fe20000011400 */
[----:B------:R-:W-:Y:S01]  /*11d0*/  IMAD.WIDE.U32 R2, R35, UR10, R2 ;  /* 0x0000000a23027c25 */ /* 0x000fe2000f8e0002 */
[----:B------:R-:W-:Y:S01]  /*11e0*/  SEL R0, R5, RZ, P3 ;  /* 0x000000ff05007207 */ /* 0x000fe20001800000 */
[----:B------:R-:W3:Y:S02]  /*11f0*/  LDC.64 R16, c[0x0][0x5e8] ;  /* 0x00017a00ff107b82 */ /* 0x000ee40000000a00 */
[----:B------:R-:W-:Y:S01]  /*1200*/  IMAD R3, R35, UR11, R3 ;  /* 0x0000000b23037c24 */ /* 0x000fe2000f8e0203 */
[----:B------:R-:W-:Y:S01]  /*1210*/  IADD3.X R9, PT, PT, R4, R9, R0, P1, P0 ;  /* 0x0000000904097210 */ /* 0x000fe20000fe0400 */
[----:B------:R-:W-:Y:S01]  /*1220*/  IMAD.WIDE.U32 R4, R228, UR12, R6 ;  /* 0x0000000ce4047c25 */ /* 0x000fe2000f8e0006 */
[----:B-1----:R-:W-:Y:S01]  /*1230*/  IADD3 R0, PT, PT, R21, -R15, -R203 ;  /* 0x8000000f15007210 */ /* 0x002fe20007ffe8cb */
[----:B------:R-:W1:Y:S02]  /*1240*/  LDCU.64 UR10, c[0x0][0x570] ;  /* 0x0000ae00ff0a77ac */ /* 0x000e640008000a00 */
[----:B------:R-:W-:Y:S01]  /*1250*/  IMAD.IADD R5, R5, 0x1, R8 ;  /* 0x0000000105057824 */ /* 0x000fe200078e0208 */
[----:B--2---:R-:W-:Y:S01]  /*1260*/  LEA R200, P1, R4, UR18, 0x1 ;  /* 0x0000001204c87c11 */ /* 0x004fe2000f8208ff */
[C---:B------:R-:W-:Y:S01]  /*1270*/  IMAD R12, R228.reuse, UR9, RZ ;  /* 0x00000009e40c7c24 */ /* 0x040fe2000f8e02ff */
[----:B------:R-:W-:Y:S01]  /*1280*/  SHF.R.S32.HI R7, RZ, 0x1f, R0 ;  /* 0x0000001fff077819 */ /* 0x000fe20000011400 */
[----:B------:R-:W-:Y:S01]  /*1290*/  IMAD.WIDE.U32 R2, R228, UR8, R2 ;  /* 0x00000008e4027c25 */ /* 0x000fe2000f8e0002 */
[----:B------:R-:W-:-:S02]  /*12a0*/  LEA.HI.X R201, R4, UR19, R5, 0x1, P1 ;  /* 0x0000001304c97c11 */ /* 0x000fc400088f0c05 */
[----:B------:R-:W-:Y:S01]  /*12b0*/  LEA.HI R4, R7, R0, RZ, 0x6 ;  /* 0x0000000007047211 */ /* 0x000fe200078f30ff */
[----:B------:R-:W-:Y:S01]  /*12c0*/  IMAD.IADD R0, R3, 0x1, R12 ;  /* 0x0000000103007824 */ /* 0x000fe200078e020c */
[----:B------:R-:W-:Y:S01]  /*12d0*/  LEA R198, P1, R2, UR20, 0x1 ;  /* 0x0000001402c67c11 */ /* 0x000fe2000f8208ff */
[----:B------:R-:W-:Y:S01]  /*12e0*/  IMAD.SHL.U32 R6, R232, 0x40, RZ ;  /* 0x00000040e8067824 */ /* 0x000fe200078e00ff */
[----:B------:R-:W-:Y:S02]  /*12f0*/  SHF.R.S32.HI R4, RZ, 0x6, R4 ;  /* 0x00000006ff047819 */ /* 0x000fe40000011404 */
[----:B------:R-:W-:Y:S01]  /*1300*/  LEA.HI.X R199, R2, UR21, R0, 0x1, P1 ;  /* 0x0000001502c77c11 */ /* 0x000fe200088f0c00 */
[----:B------:R-:W-:Y:S01]  /*1310*/  IMAD R0, R14, 0x40, R23 ;  /* 0x000000400e007824 */ /* 0x000fe200078e0217 */
[----:B------:R-:W-:Y:S02]  /*1320*/  VIMNMX R233, PT, PT, RZ, R4, !PT ;  /* 0x00000004ffe97248 */ /* 0x000fe40007fe0100 */
[----:B------:R-:W-:Y:S01]  /*1330*/  IADD3 R8, P0, PT, R6, R13, RZ ;  /* 0x0000000d06087210 */ /* 0x000fe20007f1e0ff */
[----:B------:R-:W-:Y:S01]  /*1340*/  IMAD.WIDE R210, R0, 0x4, R210 ;  /* 0x0000000400d27825 */ /* 0x000fe200078e02d2 */
[----:B------:R-:W-:-:S02]  /*1350*/  ISETP.GT.AND P1, PT, R202, R233, PT ;  /* 0x000000e9ca00720c */ /* 0x000fc40003f24270 */
[----:B------:R-:W-:Y:S02]  /*1360*/  LEA.HI.X.SX32 R9, R6, R9, 0x1, P0 ;  /* 0x0000000906097211 */ /* 0x000fe400000f0eff */
[----:B------:R-:W-:Y:S02]  /*1370*/  LEA R5, R14, R20, 0x6 ;  /* 0x000000140e057211 */ /* 0x000fe400078e30ff */
[----:B-1----:R-:W-:Y:S02]  /*1380*/  LEA R194, P0, R8, UR10, 0x2 ;  /* 0x0000000a08c27c11 */ /* 0x002fe4000f8010ff */
[----:B------:R-:W-:Y:S01]  /*1390*/  LOP3.LUT R12, R10, 0x20, RZ, 0xfc, !PT ;  /* 0x000000200a0c7812 */ /* 0x000fe200078efcff */
[----:B---3--:R-:W-:Y:S01]  /*13a0*/  IMAD.WIDE R6, R5, 0x4, R16 ;  /* 0x0000000405067825 */ /* 0x008fe200078e0210 */
[----:B------:R-:W-:Y:S02]  /*13b0*/  LEA.HI.X R195, R8, UR11, R9, 0x2, P0 ;  /* 0x0000000b08c37c11 */ /* 0x000fe400080f1409 */
[C---:B------:R-:W-:Y:S01]  /*13c0*/  IADD3 R15, P0, PT, R228.reuse, 0x40, RZ ;  /* 0x00000040e40f7810 */ /* 0x040fe20007f1e0ff */
[----:B------:R-:W-:Y:S01]  /*13d0*/  IMAD.MOV.U32 R227, RZ, RZ, R6 ;  /* 0x000000ffffe37224 */ /* 0x000fe200078e0006 */
[----:B------:R-:W-:Y:S01]  /*13e0*/  MOV R226, R7 ;  /* 0x0000000700e27202 */ /* 0x000fe20000000f00 */
[----:B------:R-:W-:Y:S01]  /*13f0*/  VIADD R17, R228, 0x40 ;  /* 0x00000040e4117836 */ /* 0x000fe20000000000 */
[----:B------:R-:W-:Y:S01]  /*1400*/  LOP3.LUT R13, R10, 0x40, RZ, 0xfc, !PT ;  /* 0x000000400a0d7812 */ /* 0x000fe200078efcff */
        /* <DEDUP_REMOVED lines=14> */
.L_x_753:
[----:B------:R-:W1:Y:S01]  /*14f0*/  LDCU.64 UR12, c[0x0][0x5c0] ;  /* 0x0000b800ff0c77ac */ /* 0x000e620008000a00 */
[----:B------:R-:W-:-:S05]  /*1500*/  IADD3 R0, PT, PT, R235, R241, RZ ;  /* 0x000000f1eb007210 */ /* 0x000fca0007ffe0ff */
[C---:B-1----:R-:W-:Y:S02]  /*1510*/  IMAD R4, R0.reuse, UR13, RZ ;  /* 0x0000000d00047c24 */ /* 0x042fe4000f8e02ff */
[----:B------:R-:W-:-:S05]  /*1520*/  IMAD.WIDE.U32 R2, R0, UR12, RZ ;  /* 0x0000000c00027c25 */ /* 0x000fca000f8e00ff */
[----:B------:R-:W-:Y:S02]  /*1530*/  IADD3 R6, PT, PT, R3, R4, RZ ;  /* 0x0000000403067210 */ /* 0x000fe40007ffe0ff */
[----:B------:R-:W-:Y:S02]  /*1540*/  MOV R5, R2 ;  /* 0x0000000200057202 */ /* 0x000fe40000000f00 */
.L_x_754:
        /* <DEDUP_REMOVED lines=12> */
.L_x_755:
[----:B------:R-:W1:Y:S01]  /*1610*/  LDCU.64 UR10, c[0x0][0x5c8] ;  /* 0x0000b900ff0a77ac */ /* 0x000e620008000a00 */
[----:B------:R-:W-:-:S05]  /*1620*/  IADD3 R0, PT, PT, R235, R241, RZ ;  /* 0x000000f1eb007210 */ /* 0x000fca0007ffe0ff */
[C---:B-1----:R-:W-:Y:S02]  /*1630*/  IMAD R4, R0.reuse, UR11, RZ ;  /* 0x0000000b00047c24 */ /* 0x042fe4000f8e02ff */
[----:B------:R-:W-:-:S05]  /*1640*/  IMAD.WIDE.U32 R2, R0, UR10, RZ ;  /* 0x0000000a00027c25 */ /* 0x000fca000f8e00ff */
[----:B------:R-:W-:Y:S02]  /*1650*/  IADD3 R9, PT, PT, R3, R4, RZ ;  /* 0x0000000403097210 */ /* 0x000fe40007ffe0ff */
[----:B------:R-:W-:-:S07]  /*1660*/  MOV R8, R2 ;  /* 0x0000000200087202 */ /* 0x000fce0000000f00 */
.L_x_756:
[----:B------:R-:W1:Y:S01]  /*1670*/  LDCU.64 UR8, c[0x0][0x5d8] ;  /* 0x0000bb00ff0877ac */ /* 0x000e620008000a00 */
[----:B------:R-:W-:Y:S01]  /*1680*/  IMAD R0, R27, UR12, RZ ;  /* 0x0000000c1b007c24 */ /* 0x000fe2000f8e02ff */
[----:B------:R-:W-:Y:S01]  /*1690*/  BSSY.RECONVERGENT B0, `(.L_x_757) ;  /* 0x0000019000007945 */ /* 0x000fe20003800200 */
[----:B------:R-:W-:-:S04]  /*16a0*/  IMAD.WIDE.U32 R2, R19, UR12, R10 ;  /* 0x0000000c13027c25 */ /* 0x000fc8000f8e000a */
[C---:B------:R-:W-:Y:S01]  /*16b0*/  IMAD R4, R19.reuse, UR13, R0 ;  /* 0x0000000d13047c24 */ /* 0x040fe2000f8e0200 */
[----:B------:R-:W-:Y:S02]  /*16c0*/  IADD3 R0, PT, PT, -R19, R203, RZ ;  /* 0x000000cb13007210 */ /* 0x000fe40007ffe1ff */
[----:B------:R-:W-:Y:S02]  /*16d0*/  IADD3 R2, P0, PT, R5, R2, RZ ;  /* 0x0000000205027210 */ /* 0x000fe40007f1e0ff */
[-C--:B------:R-:W-:Y:S02]  /*16e0*/  ISETP.GE.AND P5, PT, R228, R0.reuse, PT ;  /* 0x00000000e400720c */ /* 0x080fe40003fa6270 */
[----:B------:R-:W-:Y:S02]  /*16f0*/  IADD3.X R3, PT, PT, R6, R3, R4, P0, !PT ;  /* 0x0000000306037210 */ /* 0x000fe400007fe404 */
[----:B------:R-:W-:Y:S01]  /*1700*/  ISETP.GE.AND P4, PT, R17, R0, PT ;  /* 0x000000001100720c */ /* 0x000fe20003f86270 */
[----:B-1----:R-:W-:-:S04]  /*1710*/  IMAD.WIDE.U32 R4, R35, UR8, R2 ;  /* 0x0000000823047c25 */ /* 0x002fc8000f8e0002 */
[----:B------:R-:W-:-:S04]  /*1720*/  IMAD R0, R35, UR9, R5 ;  /* 0x0000000923007c24 */ /* 0x000fc8000f8e0205 */
        /* <DEDUP_REMOVED lines=15> */
.L_x_758:
[----:B------:R-:W-:Y:S05]  /*1820*/  BSYNC.RECONVERGENT B0 ;  /* 0x0000000000007941 */ /* 0x000fea0003800200 */
.L_x_757:
        /* <DEDUP_REMOVED lines=17> */
.L_x_760:
[----:B------:R-:W-:Y:S05]  /*1940*/  BSYNC.RECONVERGENT B0 ;  /* 0x0000000000007941 */ /* 0x000fea0003800200 */
.L_x_759:
[----:B------:R-:W3:Y:S01]  /*1950*/  LDCU.64 UR8, c[0x0][0x5e0] ;  /* 0x0000bc00ff0877ac */ /* 0x000ee20008000a00 */
[----:B-12---:R-:W-:Y:S01]  /*1960*/  IMAD.WIDE.U32 R2, R19, UR10, R10 ;  /* 0x0000000a13027c25 */ /* 0x006fe2000f8e000a */
[----:B------:R-:W-:Y:S03]  /*1970*/  BSSY.RECONVERGENT B0, `(.L_x_761) ;  /* 0x0000016000007945 */ /* 0x000fe60003800200 */
[----:B------:R-:W-:Y:S01]  /*1980*/  IMAD R0, R27, UR10, RZ ;  /* 0x0000000a1b007c24 */ /* 0x000fe2000f8e02ff */
[----:B------:R-:W-:-:S03]  /*1990*/  IADD3 R2, P0, PT, R8, R2, RZ ;  /* 0x0000000208027210 */ /* 0x000fc60007f1e0ff */
[----:B------:R-:W-:-:S05]  /*19a0*/  IMAD R0, R19, UR11, R0 ;  /* 0x0000000b13007c24 */ /* 0x000fca000f8e0200 */
[----:B------:R-:W-:-:S03]  /*19b0*/  IADD3.X R3, PT, PT, R9, R3, R0, P0, !PT ;  /* 0x0000000309037210 */ /* 0x000fc600007fe400 */
[----:B---3--:R-:W-:-:S04]  /*19c0*/  IMAD.WIDE.U32 R4, R35, UR8, R2 ;  /* 0x0000000823047c25 */ /* 0x008fc8000f8e0002 */
        /* <DEDUP_REMOVED lines=16> */
.L_x_762:
[----:B------:R-:W-:Y:S05]  /*1ad0*/  BSYNC.RECONVERGENT B0 ;  /* 0x0000000000007941 */ /* 0x000fea0003800200 */
.L_x_761:
        /* <DEDUP_REMOVED lines=18> */
.L_x_752:
[C---:B------:R-:W-:Y:S01]  /*1c00*/  IMAD R2, R14.reuse, -0x40, R197 ;  /* 0xffffffc00e027824 */ /* 0x040fe200078e02c5 */
[----:B------:R-:W-:Y:S01]  /*1c10*/  LOP3.LUT R0, R37, 0xd8, RZ, 0xc0, !PT ;  /* 0x000000d825007812 */ /* 0x000fe200078ec0ff */
[----:B------:R-:W-:Y:S01]  /*1c20*/  @P3 BAR.SYNC.DEFER_BLOCKING 0x0 ;  /* 0x0000000000003b1d */ /* 0x000fe20000010000 */
[----:B------:R-:W-:Y:S02]  /*1c30*/  LOP3.LUT R3, R14, 0x80000001, RZ, 0xc0, !PT ;  /* 0x800000010e037812 */ /* 0x000fe400078ec0ff */
[----:B------:R-:W-:Y:S02]  /*1c40*/  ISETP.GE.AND P2, PT, R228, R2, PT ;  /* 0x00000002e400720c */ /* 0x000fe40003f46270 */
[----:B------:R-:W-:Y:S01]  /*1c50*/  LOP3.LUT R0, R0, 0x18, R36, 0x78, !PT ;  /* 0x0000001800007812 */ /* 0x000fe200078e7824 */
[----:B------:R-:W-:Y:S01]  /*1c60*/  BSSY.RECONVERGENT B0, `(.L_x_764) ;  /* 0x000001f000007945 */ /* 0x000fe20003800200 */
[----:B------:R-:W-:Y:S02]  /*1c70*/  ISETP.NE.AND P0, PT, R3, 0x1, PT ;  /* 0x000000010300780c */ /* 0x000fe40003f05270 */
[----:B------:R-:W-:-:S02]  /*1c80*/  LOP3.LUT R0, R0, 0x1f20, R37, 0xf8, !PT ;  /* 0x00001f2000007812 */ /* 0x000fc400078ef825 */
[----:B------:R-:W-:Y:S02]  /*1c90*/  SEL R20, RZ, 0x3000, P0 ;  /* 0x00003000ff147807 */ /* 0x000fe40000000000 */
[----:B------:R-:W-:-:S03]  /*1ca0*/  LEA R0, R0, UR23, 0x1 ;  /* 0x0000001700007c11 */ /* 0x000fc6000f8e08ff */
        /* <DEDUP_REMOVED lines=21> */
.L_x_766:
[----:B------:R2:W-:Y:S01]  /*1e00*/  STS.128 [R0+0x8000], RZ ;  /* 0x008000ff00007388 */ /* 0x0005e20000000c00 */
[----:B------:R-:W-:Y:S05]  /*1e10*/  BRA `(.L_x_767) ;  /* 0x00000000000c7947 */ /* 0x000fea0003800000 */
.L_x_765:
[----:B------:R1:W-:Y:S04]  /*1e20*/  STS.128 [R0+0x6000], RZ ;  /* 0x006000ff00007388 */ /* 0x0003e80000000c00 */
[----:B------:R1:W-:Y:S04]  /*1e30*/  STS.128 [R0+0x7000], RZ ;  /* 0x007000ff00007388 */ /* 0x0003e80000000c00 */
[----:B------:R1:W-:Y:S02]  /*1e40*/  STS.128 [R0+0x8000], RZ ;  /* 0x008000ff00007388 */ /* 0x0003e40000000c00 */
.L_x_767:
[----:B------:R-:W-:Y:S05]  /*1e50*/  BSYNC.RECONVERGENT B0 ;  /* 0x0000000000007941 */ /* 0x000fea0003800200 */
.L_x_764:
        /* <DEDUP_REMOVED lines=23> */
.L_x_770:
[----:B------:R1:W-:Y:S01]  /*1fd0*/  STS.128 [R192+0x2000], RZ ;  /* 0x002000ffc0007388 */ /* 0x0003e20000000c00 */
[----:B------:R-:W-:Y:S05]  /*1fe0*/  BRA `(.L_x_771) ;  /* 0x00000000000c7947 */ /* 0x000fea0003800000 */
.L_x_769:
[----:B------:R4:W-:Y:S04]  /*1ff0*/  STS.128 [R192], RZ ;  /* 0x000000ffc0007388 */ /* 0x0009e80000000c00 */
[----:B------:R4:W-:Y:S04]  /*2000*/  STS.128 [R192+0x1000], RZ ;  /* 0x001000ffc0007388 */ /* 0x0009e80000000c00 */
[----:B------:R4:W-:Y:S02]  /*2010*/  STS.128 [R192+0x2000], RZ ;  /* 0x002000ffc0007388 */ /* 0x0009e40000000c00 */
.L_x_771:
[----:B------:R-:W-:Y:S05]  /*2020*/  BSYNC.RECONVERGENT B0 ;  /* 0x0000000000007941 */ /* 0x000fea0003800200 */
.L_x_768:
        /* <DEDUP_REMOVED lines=10> */
[CC--:B------:R-:W-:Y:S01]  /*20d0*/  ISETP.GE.AND P3, PT, R207.reuse, R2.reuse, PT ;  /* 0x00000002cf00720c */ /* 0x0c0fe20003f66270 */
[----:B------:R-:W-:Y:S01]  /*20e0*/  VIADD R3, R207, 0x28 ;  /* 0x00000028cf037836 */ /* 0x000fe20000000000 */
[-C--:B------:R-:W-:Y:S02]  /*20f0*/  ISETP.GE.AND P1, PT, R4, R2.reuse, PT ;  /* 0x000000020400720c */ /* 0x080fe40003f26270 */
[-C--:B------:R-:W-:Y:S02]  /*2100*/  ISETP.GE.AND P2, PT, R5, R2.reuse, PT ;  /* 0x000000020500720c */ /* 0x080fe40003f46270 */
[----:B------:R-:W-:Y:S01]  /*2110*/  ISETP.GE.AND P0, PT, R3, R2, PT ;  /* 0x000000020300720c */ /* 0x000fe20003f06270 */
[----:B------:R-:W-:-:S04]  /*2120*/  IMAD.WIDE.U32 R2, R207, 0x4, R210 ;  /* 0x00000004cf027825 */ /* 0x000fc800078e00d2 */
[----:B------:R-:W-:Y:S02]  /*2130*/  IMAD R4, R27, UR16, RZ ;  /* 0x000000101b047c24 */ /* 0x000fe4000f8e02ff */
[----:B------:R-:W5:Y:S01]  /*2140*/  @!P3 LDG.E R225, desc[UR26][R2.64] ;  /* 0x0000001a02e1b981 */ /* 0x000f62000c1e1900 */
[----:B------:R-:W-:-:S03]  /*2150*/  IMAD.IADD R9, R203, 0x1, -R19 ;  /* 0x00000001cb097824 */ /* 0x000fc600078e0a13 */
[----:B------:R-:W5:Y:S04]  /*2160*/  @!P2 LDG.E R224, desc[UR26][R2.64+0x20] ;  /* 0x0000201a02e0a981 */ /* 0x000f68000c1e1900 */
[----:B------:R-:W5:Y:S04]  /*2170*/  @!P1 LDG.E R223, desc[UR26][R2.64+0x80] ;  /* 0x0000801a02df9981 */ /* 0x000f68000c1e1900 */
[----:B------:R3:W5:Y:S01]  /*2180*/  @!P0 LDG.E R222, desc[UR26][R2.64+0xa0] ;  /* 0x0000a01a02de8981 */ /* 0x000762000c1e1900 */
[C---:B------:R-:W-:Y:S01]  /*2190*/  IMAD R4, R19.reuse, UR17, R4 ;  /* 0x0000001113047c24 */ /* 0x040fe2000f8e0204 */
[----:B------:R-:W-:Y:S01]  /*21a0*/  ISETP.GE.AND P4, PT, R228, R9, PT ;  /* 0x00000009e400720c */ /* 0x000fe20003f86270 */
[----:B------:R-:W-:Y:S01]  /*21b0*/  BSSY.RECONVERGENT B0, `(.L_x_772) ;  /* 0x0000029000007945 */ /* 0x000fe20003800200 */
[----:B---3--:R-:W-:-:S03]  /*21c0*/  IMAD.WIDE.U32 R2, R19, UR16, R10 ;  /* 0x0000001013027c25 */ /* 0x008fc6000f8e000a */
[----:B------:R-:W-:-:S04]  /*21d0*/  IADD3 R2, P0, PT, R28, R2, RZ ;  /* 0x000000021c027210 */ /* 0x000fc80007f1e0ff */
[----:B------:R-:W-:Y:S01]  /*21e0*/  IADD3.X R3, PT, PT, R30, R3, R4, P0, !PT ;  /* 0x000000031e037210 */ /* 0x000fe200007fe404 */
[----:B--2---:R-:W-:-:S04]  /*21f0*/  IMAD R4, R32, UR8, RZ ;  /* 0x0000000820047c24 */ /* 0x004fc8000f8e02ff */
[C---:B------:R-:W-:Y:S02]  /*2200*/  IMAD R6, R18.reuse, UR9, R4 ;  /* 0x0000000912067c24 */ /* 0x040fe4000f8e0204 */
        /* <DEDUP_REMOVED lines=30> */
.L_x_774:
[----:B------:R3:W-:Y:S01]  /*23f0*/  STS.128 [R0+0xd000], RZ ;  /* 0x00d000ff00007388 */ /* 0x0007e20000000c00 */
[----:B------:R-:W-:Y:S05]  /*2400*/  BRA `(.L_x_775) ;  /* 0x00000000000c7947 */ /* 0x000fea0003800000 */
.L_x_773:
[----:B------:R2:W-:Y:S04]  /*2410*/  STS.128 [R0+0x9000], RZ ;  /* 0x009000ff00007388 */ /* 0x0005e80000000c00 */
[----:B------:R2:W-:Y:S04]  /*2420*/  STS.128 [R0+0xb000], RZ ;  /* 0x00b000ff00007388 */ /* 0x0005e80000000c00 */
[----:B------:R2:W-:Y:S02]  /*2430*/  STS.128 [R0+0xd000], RZ ;  /* 0x00d000ff00007388 */ /* 0x0005e40000000c00 */
.L_x_775:
[----:B------:R-:W-:Y:S05]  /*2440*/  BSYNC.RECONVERGENT B0 ;  /* 0x0000000000007941 */ /* 0x000fea0003800200 */
.L_x_772:
[----:B------:R-:W-:Y:S01]  /*2450*/  ISETP.GE.AND P3, PT, R17, R9, PT ;  /* 0x000000091100720c */ /* 0x000fe20003f66270 */
[----:B------:R-:W-:-:S12]  /*2460*/  BSSY.RECONVERGENT B0, `(.L_x_776) ;  /* 0x0000022000007945 */ /* 0x000fd80003800200 */
[----:B------:R1:W-:Y:S04]  /*2470*/  @P3 STS.128 [R0+0xa000], RZ ;  /* 0x00a000ff00003388 */ /* 0x0003e80000000c00 */
[----:B------:R1:W-:Y:S04]  /*2480*/  @P3 STS.128 [R0+0xc000], RZ ;  /* 0x00c000ff00003388 */ /* 0x0003e80000000c00 */
[----:B------:R1:W-:Y:S01]  /*2490*/  @P3 STS.128 [R0+0xe000], RZ ;  /* 0x00e000ff00003388 */ /* 0x0003e20000000c00 */
[----:B------:R-:W-:Y:S05]  /*24a0*/  @P3 BRA `(.L_x_777) ;  /* 0x0000000000743947 */ /* 0x000fea0003800000 */
[----:B------:R-:W4:Y:S01]  /*24b0*/  LDCU UR10, c[0x0][0x440] ;  /* 0x00008800ff0a77ac */ /* 0x000f220008000800 */
[----:B--23--:R-:W-:Y:S02]  /*24c0*/  IMAD R2, R16, UR16, RZ ;  /* 0x0000001010027c24 */ /* 0x00cfe4000f8e02ff */
[----:B------:R-:W-:Y:S01]  /*24d0*/  IMAD.MOV.U32 R5, RZ, RZ, R8 ;  /* 0x000000ffff057224 */ /* 0x000fe200078e0008 */
[----:B------:R-:W2:Y:S01]  /*24e0*/  LDCU.64 UR8, c[0x0][0x388] ;  /* 0x00007100ff0877ac */ /* 0x000ea20008000a00 */
[C---:B------:R-:W-:Y:S02]  /*24f0*/  IMAD R2, R15.reuse, UR17, R2 ;  /* 0x000000110f027c24 */ /* 0x040fe4000f8e0202 */
[----:B------:R-:W-:-:S04]  /*2500*/  IMAD.WIDE.U32 R4, R15, UR16, R4 ;  /* 0x000000100f047c25 */ /* 0x000fc8000f8e0004 */
[----:B------:R-:W-:Y:S01]  /*2510*/  IMAD.IADD R3, R5, 0x1, R2 ;  /* 0x0000000105037824 */ /* 0x000fe200078e0202 */
[----:B----4-:R-:W-:Y:S02]  /*2520*/  ISETP.GE.AND P1, PT, R10, UR10, PT ;  /* 0x0000000a0a007c0c */ /* 0x010fe4000bf26270 */
        /* <DEDUP_REMOVED lines=20> */
.L_x_778:
[----:B------:R3:W-:Y:S02]  /*2670*/  STS.128 [R0+0xe000], RZ ;  /* 0x00e000ff00007388 */ /* 0x0007e40000000c00 */
.L_x_777:
[----:B------:R-:W-:Y:S05]  /*2680*/  BSYNC.RECONVERGENT B0 ;  /* 0x0000000000007941 */ /* 0x000fea0003800200 */
.L_x_776:
[----:B------:R-:W4:Y:S01]  /*2690*/  LDCU.64 UR8, c[0x0][0x3d8] ;  /* 0x00007b00ff0877ac */ /* 0x000f220008000a00 */
[----:B--23--:R-:W-:Y:S01]  /*26a0*/  IMAD.WIDE.U32 R2, R19, UR14, R10 ;  /* 0x0000000e13027c25 */ /* 0x00cfe2000f8e000a */
[----:B------:R-:W-:Y:S03]  /*26b0*/  BSSY.RECONVERGENT B0, `(.L_x_779) ;  /* 0x000002a000007945 */ /* 0x000fe60003800200 */
[----:B------:R-:W-:Y:S01]  /*26c0*/  IMAD R4, R27, UR14, RZ ;  /* 0x0000000e1b047c24 */ /* 0x000fe2000f8e02ff */
[----:B------:R-:W-:-:S03]  /*26d0*/  IADD3 R2, P0, PT, R29, R2, RZ ;  /* 0x000000021d027210 */ /* 0x000fc60007f1e0ff */
[----:B------:R-:W-:-:S05]  /*26e0*/  IMAD R4, R19, UR15, R4 ;  /* 0x0000000f13047c24 */ /* 0x000fca000f8e0204 */
[----:B------:R-:W-:Y:S01]  /*26f0*/  IADD3.X R3, PT, PT, R31, R3, R4, P0, !PT ;  /* 0x000000031f037210 */ /* 0x000fe200007fe404 */
        /* <DEDUP_REMOVED lines=32> */
.L_x_781:
[----:B------:R4:W-:Y:S01]  /*2900*/  STS.128 [R0+0x13000], RZ ;  /* 0x013000ff00007388 */ /* 0x0009e20000000c00 */
[----:B------:R-:W-:Y:S05]  /*2910*/  BRA `(.L_x_782) ;  /* 0x00000000000c7947 */ /* 0x000fea0003800000 */
.L_x_780:
[----:B------:R2:W-:Y:S04]  /*2920*/  STS.128 [R0+0xf000], RZ ;  /* 0x00f000ff00007388 */ /* 0x0005e80000000c00 */
[----:B------:R2:W-:Y:S04]  /*2930*/  STS.128 [R0+0x11000], RZ ;  /* 0x011000ff00007388 */ /* 0x0005e80000000c00 */
[----:B------:R2:W-:Y:S02]  /*2940*/  STS.128 [R0+0x13000], RZ ;  /* 0x013000ff00007388 */ /* 0x0005e40000000c00 */
.L_x_782:
[----:B------:R-:W-:Y:S05]  /*2950*/  BSYNC.RECONVERGENT B0 ;  /* 0x0000000000007941 */ /* 0x000fea0003800200 */
.L_x_779:
[----:B------:R1:W-:Y:S01]  /*2960*/  @P3 STS.128 [R0+0x10000], RZ ;  /* 0x010000ff00003388 */ /* 0x0003e20000000c00 */
[----:B------:R-:W-:Y:S03]  /*2970*/  BSSY.RECONVERGENT B0, `(.L_x_783) ;  /* 0x000001f000007945 */ /* 0x000fe60003800200 */
        /* <DEDUP_REMOVED lines=12> */
[C---:B--2---:R-:W-:Y:S02]  /*2a40*/  LEA R2, P3, R4.reuse, UR8, 0x1 ;  /* 0x0000000804027c11 */ /* 0x044fe4000f8608ff */
        /* <DEDUP_REMOVED lines=17> */
.L_x_784:
[----:B------:R-:W-:Y:S05]  /*2b60*/  BSYNC.RECONVERGENT B0 ;  /* 0x0000000000007941 */ /* 0x000fea0003800200 */
.L_x_783:
[----:B------:R-:W1:Y:S01]  /*2b70*/  LDCU.64 UR8, c[0x0][0x538] ;  /* 0x0000a700ff0877ac */ /* 0x000e620008000a00 */
[----:B------:R-:W1:Y:S01]  /*2b80*/  LDC.64 R204, c[0x0][0x528] ;  /* 0x00014a00ffcc7b82 */ /* 0x000e620000000a00 */
[----:B------:R-:W1:Y:S01]  /*2b90*/  S2R R182, SR_TID.X ;  /* 0x0000000000b67919 */ /* 0x000e620000002100 */
[C---:B------:R-:W-:Y:S01]  /*2ba0*/  IMAD.SHL.U32 R11, R36.reuse, 0x20, RZ ;  /* 0x00000020240b7824 */ /* 0x040fe200078e00ff */
[----:B-1234-:R-:W-:Y:S01]  /*2bb0*/  IADD3 R0, PT, PT, R229, R207, R203 ;  /* 0x000000cfe5007210 */ /* 0x01efe20007ffe0cb */
[----:B------:R-:W-:Y:S01]  /*2bc0*/  IMAD.SHL.U32 R177, R36, 0x4, RZ ;  /* 0x0000000424b17824 */ /* 0x000fe200078e00ff */
[----:B------:R-:W0:Y:S01]  /*2bd0*/  LDGDEPBAR ;  /* 0x00000000000079af */ /* 0x000e220000000000 */
[--C-:B------:R-:W-:Y:S01]  /*2be0*/  IMAD R10, R34, R33, R35.reuse ;  /* 0x00000021220a7224 */ /* 0x100fe200078e0223 */
[----:B------:R-:W-:Y:S01]  /*2bf0*/  LOP3.LUT P2, RZ, R36, 0x4, RZ, 0xc0, !PT ;  /* 0x0000000424ff7812 */ /* 0x000fe2000784c0ff */
[----:B------:R-:W1:Y:S01]  /*2c00*/  LDC R219, c[0x0][0x44c] ;  /* 0x00011300ffdb7b82 */ /* 0x000e620000000800 */
[----:B------:R-:W2:Y:S01]  /*2c10*/  LDCU UR10, c[0x0][0x440] ;  /* 0x00008800ff0a77ac */ /* 0x000ea20008000800 */
[----:B------:R-:W3:Y:S01]  /*2c20*/  LDCU UR11, c[0x0][0x3e0] ;  /* 0x00007c00ff0b77ac */ /* 0x000ee20008000800 */
[----:B------:R-:W-:Y:S01]  /*2c30*/  ISETP.NE.U32.AND P0, PT, RZ, UR8, PT ;  /* 0x00000008ff007c0c */ /* 0x000fe2000bf05070 */
[----:B------:R-:W4:Y:S03]  /*2c40*/  LDCU UR13, c[0x0][0x45c] ;  /* 0x00008b80ff0d77ac */ /* 0x000f260008000800 */
[----:B------:R-:W-:Y:S01]  /*2c50*/  ISETP.NE.AND.EX P0, PT, RZ, UR9, PT, P0 ;  /* 0x00000009ff007c0c */ /* 0x000fe2000bf05300 */
[----:B------:R-:W1:Y:S01]  /*2c60*/  LDCU.U8 UR12, c[0x0][0x4f8] ;  /* 0x00009f00ff0c77ac */ /* 0x000e620008000000 */
[----:B------:R-:W2:Y:S11]  /*2c70*/  LDG.E.64 R14, desc[UR26][R204.64+0x8] ;  /* 0x0000081acc0e7981 */ /* 0x000eb6000c1e1b00 */
[----:B------:R-:W3:Y:S01]  /*2c80*/  @P0 LDC.64 R4, c[0x0][0x540] ;  /* 0x00015000ff040b82 */ /* 0x000ee20000000a00 */
[----:B------:R-:W-:-:S02]  /*2c90*/  @P0 IMAD.MOV.U32 R2, RZ, RZ, R35 ;  /* 0x000000ffff020224 */ /* 0x000fc400078e0023 */
[----:B------:R-:W-:Y:S01]  /*2ca0*/  @P0 IMAD.MOV.U32 R3, RZ, RZ, RZ ;  /* 0x000000ffff030224 */ /* 0x000fe200078e00ff */
[----:B------:R-:W-:-:S04]  /*2cb0*/  IADD3 R197, PT, PT, R0, -0x1f, -R197 ;  /* 0xffffffe100c57810 */ /* 0x000fc80007ffe8c5 */
[----:B------:R-:W4:Y:S01]  /*2cc0*/  @P0 LDC R8, c[0x0][0x458] ;  /* 0x00011600ff080b82 */ /* 0x000f220000000800 */
[----:B------:R-:W2:Y:S01]  /*2cd0*/  LDG.E.64 R204, desc[UR26][R204.64] ;  /* 0x0000001acccc7981 */ /* 0x000ea2000c1e1b00 */
[----:B---3--:R-:W-:-:S04]  /*2ce0*/  @P0 IMAD.WIDE.U32 R2, R34, R4, R2 ;  /* 0x0000000422020225 */ /* 0x008fc800078e0002 */
[----:B------:R-:W-:Y:S01]  /*2cf0*/  @P0 IMAD R5, R34, R5, R3 ;  /* 0x0000000522050224 */ /* 0x000fe200078e0203 */
[----:B------:R-:W-:Y:S01]  /*2d00*/  @P0 LEA R4, P1, R2, UR8, 0x2 ;  /* 0x0000000802040c11 */ /* 0x000fe2000f8210ff */
[----:B------:R-:W-:Y:S01]  /*2d10*/  IMAD.SHL.U32 R3, R36, 0x10, RZ ;  /* 0x0000001024037824 */ /* 0x000fe200078e00ff */
[----:B------:R-:W-:Y:S02]  /*2d20*/  LOP3.LUT R7, R11, 0x120, RZ, 0xc0, !PT ;  /* 0x000001200b077812 */ /* 0x000fe400078ec0ff */
[----:B------:R-:W-:Y:S01]  /*2d30*/  LOP3.LUT R177, R177, 0x18, RZ, 0xc0, !PT ;  /* 0x00000018b1b17812 */ /* 0x000fe200078ec0ff */
[----:B------:R-:W-:Y:S01]  /*2d40*/  IMAD.SHL.U32 R12, R182, 0x20, RZ ;  /* 0x00000020b60c7824 */ /* 0x000fe200078e00ff */
[----:B------:R-:W-:Y:S01]  /*2d50*/  @P0 LEA.HI.X R5, R2, UR9, R5, 0x2, P1 ;  /* 0x0000000902050c11 */ /* 0x000fe200088f1405 */
[----:B------:R-:W-:Y:S01]  /*2d60*/  IMAD.SHL.U32 R2, R36, 0x2, RZ ;  /* 0x0000000224027824 */ /* 0x000fe200078e00ff */
[----:B------:R-:W-:Y:S01]  /*2d70*/  LOP3.LUT R7, R7, 0x200, R3, 0xf8, !PT ;  /* 0x0000020007077812 */ /* 0x000fe200078ef803 */
[----:B------:R-:W-:Y:S01]  /*2d80*/  IMAD.SHL.U32 R13, R182, 0x4, RZ ;  /* 0x00000004b60d7824 */ /* 0x000fe200078e00ff */
[----:B------:R-:W-:Y:S01]  /*2d90*/  LOP3.LUT R6, R12, 0xc0, RZ, 0xc0, !PT ;  /* 0x000000c00c067812 */ /* 0x000fe200078ec0ff */
[----:B------:R3:W2:Y:S01]  /*2da0*/  @P0 LDG.E R9, desc[UR26][R4.64] ;  /* 0x0000001a04090981 */ /* 0x0006a2000c1e1900 */
[----:B------:R-:W-:Y:S01]  /*2db0*/  LOP3.LUT R2, R2, 0x6, RZ, 0xc0, !PT ;  /* 0x0000000602027812 */ /* 0x000fe200078ec0ff */
[----:B----4-:R-:W4:Y:S01]  /*2dc0*/  @P0 MUFU.RCP R8, R8 ;  /* 0x0000000800080308 */ /* 0x010f220000001000 */
[----:B------:R-:W-:Y:S01]  /*2dd0*/  SHF.R.U32.HI R16, RZ, 0x1, R182 ;  /* 0x00000001ff107819 */ /* 0x000fe200000116b6 */
[----:B------:R-:W1:Y:S01]  /*2de0*/  LDCU UR9, c[0x0][0x3b0] ;  /* 0x00007600ff0977ac */ /* 0x000e620008000800 */
[----:B------:R-:W-:Y:S01]  /*2df0*/  LOP3.LUT R2, R2, 0x1e0, R22, 0xf8, !PT ;  /* 0x000001e002027812 */ /* 0x000fe200078ef816 */
[----:B------:R-:W4:Y:S01]  /*2e00*/  LDCU UR8, c[0x0][0x590] ;  /* 0x0000b200ff0877ac */ /* 0x000f220008000800 */
[----:B---3--:R-:W-:-:S04]  /*2e10*/  LOP3.LUT R4, R11, 0x20, RZ, 0xc0, !PT ;  /* 0x000000200b047812 */ /* 0x008fc800078ec0ff */
[----:B------:R-:W-:Y:S01]  /*2e20*/  LOP3.LUT R0, R4, 0x3c00, R3, 0xf8, !PT ;  /* 0x00003c0004007812 */ /* 0x000fe200078ef803 */
[----:B------:R-:W-:-:S03]  /*2e30*/  IMAD.IADD R5, R19, 0x1, R2 ;  /* 0x0000000113057824 */ /* 0x000fc600078e0202 */
[----:B------:R-:W-:Y:S02]  /*2e40*/  LOP3.LUT R3, R0, 0x100, R3, 0xf8, !PT ;  /* 0x0000010000037812 */ /* 0x000fe400078ef803 */
[----:B------:R-:W-:Y:S02]  /*2e50*/  SHF.R.U32.HI R0, RZ, 0x4, R36 ;  /* 0x00000004ff007819 */ /* 0x000fe40000011624 */
[----:B------:R-:W-:Y:S02]  /*2e60*/  LOP3.LUT R2, R177, 0xc0, R11, 0xf8, !PT ;  /* 0x000000c0b1027812 */ /* 0x000fe400078ef80b */
[----:B------:R-:W-:Y:S02]  /*2e70*/  LOP3.LUT R0, R0, 0x8, RZ, 0xc0, !PT ;  /* 0x0000000800007812 */ /* 0x000fe400078ec0ff */
[----:B------:R-:W-:Y:S02]  /*2e80*/  LOP3.LUT R4, R2, 0x8, R22, 0x78, !PT ;  /* 0x0000000802047812 */ /* 0x000fe400078e7816 */
[----:B------:R-:W-:-:S02]  /*2e90*/  LOP3.LUT R0, R0, 0x10, R36, 0xf8, !PT ;  /* 0x0000001000007812 */ /* 0x000fc400078ef824 */
[----:B------:R-:W-:Y:S02]  /*2ea0*/  LOP3.LUT R2, R2, 0x8, R36, 0x78, !PT ;  /* 0x0000000802027812 */ /* 0x000fe400078e7824 */
[----:B------:R-:W-:Y:S01]  /*2eb0*/  LOP3.LUT R7, R7, R4, RZ, 0xfc, !PT ;  /* 0x0000000407077212 */ /* 0x000fe200078efcff */
[----:B------:R-:W-:Y:S01]  /*2ec0*/  IMAD.SHL.U32 R4, R182, 0x10, RZ ;  /* 0x00000010b6047824 */ /* 0x000fe200078e00ff */
[----:B------:R-:W-:Y:S02]  /*2ed0*/  LOP3.LUT R6, R6, 0x18, R13, 0xf8, !PT ;  /* 0x0000001806067812 */ /* 0x000fe400078ef80d */
[----:B------:R-:W-:Y:S02]  /*2ee0*/  LOP3.LUT R0, R0, 0xc0, R11, 0xf8, !PT ;  /* 0x000000c000007812 */ /* 0x000fe400078ef80b */
[----:B------:R-:W-:Y:S02]  /*2ef0*/  LOP3.LUT R13, R12, 0x20, RZ, 0xc0, !PT ;  /* 0x000000200c0d7812 */ /* 0x000fe400078ec0ff */
[----:B------:R-:W-:-:S02]  /*2f00*/  LOP3.LUT R176, R3, R2, RZ, 0xfc, !PT ;  /* 0x0000000203b07212 */ /* 0x000fc400078efcff */
[----:B------:R-:W-:Y:S02]  /*2f10*/  LOP3.LUT R177, R0, R177, RZ, 0x3c, !PT ;  /* 0x000000b100b17212 */ /* 0x000fe400078e3cff */
[----:B------:R-:W-:Y:S02]  /*2f20*/  LOP3.LUT R2, R12, 0x120, RZ, 0xc0, !PT ;  /* 0x000001200c027812 */ /* 0x000fe400078ec0ff */
[--C-:B------:R-:W-:Y:S02]  /*2f30*/  LOP3.LUT R0, R13, 0x3c00, R4.reuse, 0xf8, !PT ;  /* 0x00003c000d007812 */ /* 0x100fe400078ef804 */
[--C-:B------:R-:W-:Y:S02]  /*2f40*/  LOP3.LUT R2, R2, 0x200, R4.reuse, 0xf8, !PT ;  /* 0x0000020002027812 */ /* 0x100fe400078ef804 */
[----:B------:R-:W-:Y:S02]  /*2f50*/  LOP3.LUT R4, R0, 0x100, R4, 0xf8, !PT ;  /* 0x0000010000047812 */ /* 0x000fe400078ef804 */
[----:B------:R-:W-:-:S04]  /*2f60*/  LOP3.LUT R0, R6, 0x8, R16, 0x78, !PT ;  /* 0x0000000806007812 */ /* 0x000fc800078e7810 */
[----:B------:R-:W-:Y:S01]  /*2f70*/  LOP3.LUT R181, R2, R0, RZ, 0xfc, !PT ;  /* 0x0000000002b57212 */ /* 0x000fe200078efcff */
[----:B------:R-:W-:Y:S01]  /*2f80*/  IMAD.SHL.U32 R2, R10, 0x20, RZ ;  /* 0x000000200a027824 */ /* 0x000fe200078e00ff */
[----:B------:R-:W-:Y:S01]  /*2f90*/  LOP3.LUT R3, R6, 0x8, R182, 0x78, !PT ;  /* 0x0000000806037812 */ /* 0x000fe200078e78b6 */
[----:B------:R-:W-:Y:S01]  /*2fa0*/  IMAD.MOV.U32 R0, RZ, RZ, RZ ;  /* 0x000000ffff007224 */ /* 0x000fe200078e00ff */
[----:B------:R-:W-:Y:S02]  /*2fb0*/  LEA R179, R7, UR23, 0x1 ;  /* 0x0000001707b37c11 */ /* 0x000fe4000f8e08ff */
[----:B------:R-:W-:Y:S01]  /*2fc0*/  LOP3.LUT R238, R4, R3, RZ, 0xfc, !PT ;  /* 0x0000000304ee7212 */ /* 0x000fe200078efcff */
[C---:B------:R-:W-:Y:S02]  /*2fd0*/  VIADD R4, R5.reuse, 0x1 ;  /* 0x0000000105047836 */ /* 0x040fe40000000000 */
[C---:B------:R-:W-:Y:S02]  /*2fe0*/  VIADD R3, R5.reuse, 0x8 ;  /* 0x0000000805037836 */ /* 0x040fe40000000000 */
[----:B------:R-:W-:-:S02]  /*2ff0*/  VIADD R7, R5, 0x10 ;  /* 0x0000001005077836 */ /* 0x000fc40000000000 */
[C---:B------:R-:W-:Y:S02]  /*3000*/  VIADD R10, R5.reuse, 0x11 ;  /* 0x00000011050a7836 */ /* 0x040fe40000000000 */
[C---:B------:R-:W-:Y:S02]  /*3010*/  VIADD R13, R5.reuse, 0x18 ;  /* 0x00000018050d7836 */ /* 0x040fe40000000000 */
[----:B------:R-:W-:Y:S01]  /*3020*/  VIADD R12, R5, 0x19 ;  /* 0x00000019050c7836 */ /* 0x000fe20000000000 */
[----:B------:R-:W-:Y:S01]  /*3030*/  LOP3.LUT R177, R177, 0x120, R11, 0xf8, !PT ;  /* 0x00000120b1b17812 */ /* 0x000fe200078ef80b */
[----:B------:R-:W-:Y:S01]  /*3040*/  IMAD.MOV.U32 R167, RZ, RZ, 0x20 ;  /* 0x00000020ffa77424 */ /* 0x000fe200078e00ff */
[----:B------:R-:W-:Y:S01]  /*3050*/  LOP3.LUT R208, R208, 0x1, RZ, 0xc0, !PT ;  /* 0x00000001d0d07812 */ /* 0x000fe200078ec0ff */
[----:B------:R-:W-:Y:S02]  /*3060*/  IMAD.MOV.U32 R242, RZ, RZ, 0x10 ;  /* 0x00000010fff27424 */ /* 0x000fe400078e00ff */
[----:B------:R-:W-:Y:S01]  /*3070*/  IMAD.SHL.U32 R234, R182, 0x8, RZ ;  /* 0x00000008b6ea7824 */ /* 0x000fe200078e00ff */
[----:B------:R-:W-:Y:S01]  /*3080*/  I2FP.F32.S32 R11, R4 ;  /* 0x00000004000b7245 */ /* 0x000fe20000201400 */
[----:B------:R-:W-:Y:S01]  /*3090*/  IMAD.MOV.U32 R180, RZ, RZ, 0x20 ;  /* 0x00000020ffb47424 */ /* 0x000fe200078e00ff */
[----:B------:R-:W-:Y:S01]  /*30a0*/  I2FP.F32.S32 R4, R10 ;  /* 0x0000000a00047245 */ /* 0x000fe20000201400 */
[----:B------:R-:W-:Y:S01]  /*30b0*/  IMAD R208, R202, 0x4, R208 ;  /* 0x00000004cad07824 */ /* 0x000fe200078e02d0 */
[----:B------:R-:W-:-:S02]  /*30c0*/  LEA R177, R177, UR23, 0x1 ;  /* 0x00000017b1b17c11 */ /* 0x000fc4000f8e08ff */
[----:B------:R-:W-:Y:S02]  /*30d0*/  SEL R167, R167, 0xffffffe0, !P2 ;  /* 0xffffffe0a7a77807 */ /* 0x000fe40005000000 */
[----:B------:R-:W-:Y:S02]  /*30e0*/  LEA R176, R176, UR23, 0x1 ;  /* 0x00000017b0b07c11 */ /* 0x000fe4000f8e08ff */
[----:B------:R-:W-:Y:S01]  /*30f0*/  LOP3.LUT R234, R234, 0x18, RZ, 0xc0, !PT ;  /* 0x00000018eaea7812 */ /* 0x000fe200078ec0ff */
[C---:B------:R-:W-:Y:S01]  /*3100*/  IMAD.IADD R179, R20.reuse, 0x1, R179 ;  /* 0x0000000114b37824 */ /* 0x040fe200078e02b3 */
[----:B------:R-:W-:Y:S01]  /*3110*/  IADD3 R237, PT, PT, R21, 0x80, -R203 ;  /* 0x0000008015ed7810 */ /* 0x000fe20007ffe8cb */
[----:B------:R-:W-:Y:S01]  /*3120*/  IMAD.IADD R177, R20, 0x1, R177 ;  /* 0x0000000114b17824 */ /* 0x000fe200078e02b1 */
[----:B------:R-:W-:Y:S01]  /*3130*/  CS2R R126, SRZ ;  /* 0x00000000007e7805 */ /* 0x000fe2000001ff00 */
[----:B------:R-:W-:Y:S01]  /*3140*/  IMAD.SHL.U32 R232, R232, 0x8, RZ ;  /* 0x00000008e8e87824 */ /* 0x000fe200078e00ff */
[----:B------:R-:W-:Y:S01]  /*3150*/  CS2R R124, SRZ ;  /* 0x00000000007c7805 */ /* 0x000fe2000001ff00 */
[----:B------:R-:W-:Y:S01]  /*3160*/  IMAD.MOV.U32 R206, RZ, RZ, R192 ;  /* 0x000000ffffce7224 */ /* 0x000fe200078e00c0 */
[----:B------:R-:W-:Y:S01]  /*3170*/  CS2R R130, SRZ ;  /* 0x0000000000827805 */ /* 0x000fe2000001ff00 */
[----:B------:R-:W-:Y:S01]  /*3180*/  VIADD R236, R196, 0x19000 ;  /* 0x00019000c4ec7836 */ /* 0x000fe20000000000 */
        /* <DEDUP_REMOVED lines=45> */
[----:B------:R-:W-:Y:S01]  /*3460*/  LOP3.LUT P2, RZ, R182, 0x8, RZ, 0xc0, !PT ;  /* 0x00000008b6ff7812 */ /* 0x000fe2000784c0ff */
[----:B------:R-:W-:Y:S01]  /*3470*/  VIADD R208, R208, 0xfffffffc ;  /* 0xfffffffcd0d07836 */ /* 0x000fe20000000000 */
[C---:B------:R-:W-:Y:S01]  /*3480*/  LOP3.LUT R240, R234.reuse, 0x20, RZ, 0xfc, !PT ;  /* 0x00000020eaf07812 */ /* 0x040fe200078efcff */
[----:B------:R-:W-:Y:S01]  /*3490*/  IMAD.IADD R178, R167, 0x1, R176 ;  /* 0x00000001a7b27824 */ /* 0x000fe200078e02b0 */
[----:B------:R-:W-:Y:S01]  /*34a0*/  LOP3.LUT R239, R234, 0x40, RZ, 0xfc, !PT ;  /* 0x00000040eaef7812 */ /* 0x000fe200078efcff */
[----:B-1----:R-:W-:Y:S02]  /*34b0*/  USHF.L.U32 UR9, UR9, 0x6, URZ ;  /* 0x0000000609097899 */ /* 0x002fe400080006ff */
[----:B----4-:R-:W-:Y:S01]  /*34c0*/  USHF.L.U32 UR8, UR8, 0x6, URZ ;  /* 0x0000000608087899 */ /* 0x010fe200080006ff */
[----:B--2---:R-:W-:-:S02]  /*34d0*/  VIADD R252, R204, 0x3c6ef372 ;  /* 0x3c6ef372ccfc7836 */ /* 0x004fc40000000000 */
[C---:B------:R-:W-:Y:S02]  /*34e0*/  VIADD R251, R205.reuse, 0x76cf5d0a ;  /* 0x76cf5d0acdfb7836 */ /* 0x040fe40000000000 */
[C---:B------:R-:W-:Y:S02]  /*34f0*/  VIADD R250, R204.reuse, 0xdaa66d2b ;  /* 0xdaa66d2bccfa7836 */ /* 0x040fe40000000000 */
[C---:B------:R-:W-:Y:S02]  /*3500*/  VIADD R249, R205.reuse, 0x32370b8f ;  /* 0x32370b8fcdf97836 */ /* 0x040fe40000000000 */
[----:B------:R-:W-:Y:S02]  /*3510*/  VIADD R248, R204, 0x78dde6e4 ;  /* 0x78dde6e4ccf87836 */ /* 0x000fe40000000000 */
[----:B------:R-:W-:Y:S02]  /*3520*/  VIADD R247, R205, 0xed9eba14 ;  /* 0xed9eba14cdf77836 */ /* 0x000fe40000000000 */
[----:B------:R-:W-:Y:S01]  /*3530*/  @P0 FMUL.FTZ R0, R9, R8 ;  /* 0x0000000809000220 */ /* 0x000fe20000410000 */
[----:B------:R-:W-:-:S02]  /*3540*/  IADD3 R220, P1, P0, R2, R14, R220 ;  /* 0x0000000e02dc7210 */ /* 0x000fc4000783e0dc */
[----:B------:R-:W-:Y:S01]  /*3550*/  SHF.R.S32.HI R9, RZ, 0x1f, R2 ;  /* 0x0000001fff097819 */ /* 0x000fe20000011402 */
[----:B------:R-:W-:-:S03]  /*3560*/  VIADD R2, R5, 0x9 ;  /* 0x0000000905027836 */ /* 0x000fc60000000000 */
[----:B------:R-:W-:Y:S02]  /*3570*/  IADD3.X R231, PT, PT, R9, R15, RZ, P1, P0 ;  /* 0x0000000f09e77210 */ /* 0x000fe40000fe04ff */
[----:B------:R-:W-:Y:S02]  /*3580*/  LOP3.LUT P1, RZ, R182, 0x4, RZ, 0xc0, !PT ;  /* 0x00000004b6ff7812 */ /* 0x000fe4000782c0ff */
[----:B------:R-:W-:Y:S02]  /*3590*/  I2FP.F32.S32 R14, R5 ;  /* 0x00000005000e7245 */ /* 0x000fe40000201400 */
[----:B------:R-:W-:Y:S02]  /*35a0*/  I2FP.F32.S32 R8, R3 ;  /* 0x0000000300087245 */ /* 0x000fe40000201400 */
[----:B------:R-:W-:Y:S02]  /*35b0*/  I2FP.F32.S32 R6, R2 ;  /* 0x0000000200067245 */ /* 0x000fe40000201400 */
[----:B------:R-:W-:-:S02]  /*35c0*/  I2FP.F32.S32 R5, R7 ;  /* 0x0000000700057245 */ /* 0x000fc40000201400 */
[----:B------:R-:W-:Y:S02]  /*35d0*/  I2FP.F32.S32 R3, R13 ;  /* 0x0000000d00037245 */ /* 0x000fe40000201400 */
[----:B------:R-:W-:Y:S02]  /*35e0*/  I2FP.F32.S32 R2, R12 ;  /* 0x0000000c00027245 */ /* 0x000fe40000201400 */
[----:B------:R-:W-:Y:S02]  /*35f0*/  SEL R242, R242, 0xfffffff0, !P1 ;  /* 0xfffffff0f2f27807 */ /* 0x000fe40004800000 */
[----:B------:R-:W-:Y:S01]  /*3600*/  LOP3.LUT P0, RZ, R182, 0x2, RZ, 0xc0, !PT ;  /* 0x00000002b6ff7812 */ /* 0x000fe2000780c0ff */
[-C--:B------:R-:W-:Y:S01]  /*3610*/  FMUL.FTZ R218, R11, R0.reuse ;  /* 0x000000000bda7220 */ /* 0x080fe20000410000 */
[-C--:B------:R-:W-:Y:S01]  /*3620*/  FMUL.FTZ R217, R8, R0.reuse ;  /* 0x0000000008d97220 */ /* 0x080fe20000410000 */
[-C--:B------:R-:W-:Y:S01]  /*3630*/  FMUL.FTZ R216, R6, R0.reuse ;  /* 0x0000000006d87220 */ /* 0x080fe20000410000 */
[-C--:B------:R-:W-:Y:S01]  /*3640*/  FMUL.FTZ R215, R5, R0.reuse ;  /* 0x0000000005d77220 */ /* 0x080fe20000410000 */
[-C--:B------:R-:W-:Y:S01]  /*3650*/  FMUL.FTZ R214, R4, R0.reuse ;  /* 0x0000000004d67220 */ /* 0x080fe20000410000 */
[-C--:B------:R-:W-:Y:S01]  /*3660*/  FMUL.FTZ R213, R3, R0.reuse ;  /* 0x0000000003d57220 */ /* 0x080fe20000410000 */
[-C--:B------:R-:W-:Y:S01]  /*3670*/  FMUL.FTZ R212, R14, R0.reuse ;  /* 0x000000000ed47220 */ /* 0x080fe20000410000 */
[----:B------:R-:W-:Y:S01]  /*3680*/  FMUL.FTZ R209, R2, R0 ;  /* 0x0000000002d17220 */ /* 0x000fe20000410000 */
[----:B------:R-:W-:Y:S01]  /*3690*/  SEL R180, R180, 0xffffffe0, !P0 ;  /* 0xffffffe0b4b47807 */ /* 0x000fe20004000000 */
[----:B------:R-:W-:-:S02]  /*36a0*/  VIADD R2, R204, 0x9e3779b9 ;  /* 0x9e3779b9cc027836 */ /* 0x000fc40000000000 */
[C---:B------:R-:W-:Y:S02]  /*36b0*/  VIADD R0, R205.reuse, 0xbb67ae85 ;  /* 0xbb67ae85cd007836 */ /* 0x040fe40000000000 */
[C---:B------:R-:W-:Y:S02]  /*36c0*/  VIADD R246, R204.reuse, 0x1715609d ;  /* 0x1715609dccf67836 */ /* 0x040fe40000000000 */
[C---:B------:R-:W-:Y:S02]  /*36d0*/  VIADD R245, R205.reuse, 0xa9066899 ;  /* 0xa9066899cdf57836 */ /* 0x040fe40000000000 */
[----:B------:R-:W-:Y:S02]  /*36e0*/  VIADD R244, R204, 0xb54cda56 ;  /* 0xb54cda56ccf47836 */ /* 0x000fe40000000000 */
[----:B------:R-:W-:Y:S02]  /*36f0*/  VIADD R243, R205, 0x646e171e ;  /* 0x646e171ecdf37836 */ /* 0x000fe40000000000 */
[----:B------:R-:W-:-:S02]  /*3700*/  IMAD.IADD R193, R196, 0x1, R242 ;  /* 0x00000001c4c17824 */ /* 0x000fc400078e02f2 */
[----:B------:R-:W-:-:S07]  /*3710*/  IMAD.WIDE.U32 R220, R220, -0x2daee0ad, RZ ;  /* 0xd2511f53dcdc7825 */ /* 0x000fce00078e00ff */
.L_x_787:
        /* <DEDUP_REMOVED lines=8> */
[----:B------:R-:W-:Y:S01]  /*37a0*/  FSETP.NEU.FTZ.AND P4, PT, R223, -INF , PT ;  /* 0xff800000df00780b */ /* 0x000fe20003f9d000 */
[----:B------:R-:W-:Y:S01]  /*37b0*/  VIADD R183, R205, 0xbb67ae85 ;  /* 0xbb67ae85cdb77836 */ /* 0x000fe20000000000 */
[----:B------:R-:W-:Y:S01]  /*37c0*/  ISETP.GE.AND P0, PT, R229, R237, PT ;  /* 0x000000ede500720c */ /* 0x000fe20003f06270 */
[----:B------:R-:W-:Y:S01]  /*37d0*/  VIADD R202, R202, 0xffffffff ;  /* 0xffffffffcaca7836 */ /* 0x000fe20000000000 */
[----:B------:R-:W-:Y:S02]  /*37e0*/  LOP3.LUT R2, R205, R2, R221, 0x96, !PT ;  /* 0x00000002cd027212 */ /* 0x000fe400078e96dd */
[----:B------:R-:W-:Y:S03]  /*37f0*/  FSETP.NEU.FTZ.AND P3, PT, R222, -INF , PT ;  /* 0xff800000de00780b */ /* 0x000fe60003f7d000 */
[----:B------:R-:W-:Y:S01]  /*3800*/  IMAD.WIDE.U32 R2, R2, -0x326172a9, RZ ;  /* 0xcd9e8d5702027825 */ /* 0x000fe200078e00ff */
        /* <DEDUP_REMOVED lines=41> */
[----:B------:R3:W4:Y:S07]  /*3aa0*/  LDSM.16.M88.4 R156, [R176+0xd400] ;  /* 0x00d40000b09c783b */ /* 0x00072e0000000200 */
[-C--:B------:R-:W-:Y:S08]  /*3ab0*/  HMMA.16816.F32 R20, R152, R164.reuse, R20 ;  /* 0x000000a49814723c */ /* 0x080ff00000001814 */
[C---:B------:R-:W-:Y:S08]  /*3ac0*/  HMMA.16816.F32 R24, R160.reuse, R164, R24 ;  /* 0x000000a4a018723c */ /* 0x040ff00000001818 */
[-C--:B------:R-:W-:Y:S03]  /*3ad0*/  HMMA.16816.F32 R28, R160, R166.reuse, R28 ;  /* 0x000000a6a01c723c */ /* 0x080fe6000000181c */
[----:B---3--:R-:W-:Y:S05]  /*3ae0*/  LEA R176, R238, UR4, 0x1 ;  /* 0x00000004eeb07c11 */ /* 0x008fea000f8e08ff */
[----:B------:R-:W-:Y:S01]  /*3af0*/  HMMA.16816.F32 R32, R152, R166, R32 ;  /* 0x000000a69820723c */ /* 0x000fe20000001820 */
[----:B------:R-:W-:Y:S03]  /*3b00*/  IMAD.MOV.U32 R167, RZ, RZ, 0x20 ;  /* 0x00000020ffa77424 */ /* 0x000fe600078e00ff */
[C---:B------:R-:W-:Y:S03]  /*3b10*/  IMAD.WIDE.U32 R154, R208.reuse, -0x326172a9, RZ ;  /* 0xcd9e8d57d09a7825 */ /* 0x040fe600078e00ff */
[----:B------:R-:W-:Y:S01]  /*3b20*/  SEL R167, R167, 0xffffffe0, !P1 ;  /* 0xffffffe0a7a77807 */ /* 0x000fe20004800000 */
[-C--:B-1----:R-:W-:Y:S05]  /*3b30*/  HMMA.16816.F32 R4, R132, R140.reuse, R4 ;  /* 0x0000008c8404723c */ /* 0x082fea0000001804 */
[----:B------:R-:W-:Y:S03]  /*3b40*/  VIADD R152, R208, 0x2 ;  /* 0x00000002d0987836 */ /* 0x000fe60000000000 */
[C---:B------:R-:W-:Y:S04]  /*3b50*/  HMMA.16816.F32 R8, R168.reuse, R140, R8 ;  /* 0x0000008ca808723c */ /* 0x040fe80000001808 */
[----:B------:R-:W-:Y:S04]  /*3b60*/  IMAD.WIDE.U32 R152, R152, -0x326172a9, RZ ;  /* 0xcd9e8d5798987825 */ /* 0x000fe800078e00ff */
[-C--:B------:R-:W-:Y:S03]  /*3b70*/  HMMA.16816.F32 R12, R168, R142.reuse, R12 ;  /* 0x0000008ea80c723c */ /* 0x080fe6000000180c */
[----:B------:R-:W-:Y:S05]  /*3b80*/  LOP3.LUT R162, R184, R152, R3, 0x96, !PT ;  /* 0x00000098b8a27212 */ /* 0x000fea00078e9603 */
[C---:B------:R-:W-:Y:S01]  /*3b90*/  HMMA.16816.F32 R16, R132.reuse, R142, R16 ;  /* 0x0000008e8410723c */ /* 0x040fe20000001810 */
[----:B------:R-:W-:Y:S03]  /*3ba0*/  LDSM.16.M88.4 R140, [R178+0xd000] ;  /* 0x00d00000b28c783b */ /* 0x000fe60000000200 */
[----:B------:R-:W-:Y:S04]  /*3bb0*/  IMAD.WIDE.U32 R162, R162, -0x2daee0ad, RZ ;  /* 0xd2511f53a2a27825 */ /* 0x000fe800078e00ff */
[-C--:B------:R-:W-:Y:S08]  /*3bc0*/  HMMA.16816.F32 R20, R132, R172.reuse, R20 ;  /* 0x000000ac8414723c */ /* 0x080ff00000001814 */
[C---:B------:R-:W-:Y:S08]  /*3bd0*/  HMMA.16816.F32 R24, R168.reuse, R172, R24 ;  /* 0x000000aca818723c */ /* 0x040ff00000001818 */
[-C--:B------:R-:W-:Y:S08]  /*3be0*/  HMMA.16816.F32 R28, R168, R174.reuse, R28 ;  /* 0x000000aea81c723c */ /* 0x080ff0000000181c */
[----:B------:R-:W-:Y:S01]  /*3bf0*/  HMMA.16816.F32 R32, R132, R174, R32 ;  /* 0x000000ae8420723c */ /* 0x000fe20000001820 */
[----:B------:R-:W1:Y:S07]  /*3c00*/  LDSM.16.M88.4 R132, [R0+0x2000] ;  /* 0x002000000084783b */ /* 0x000e6e0000000200 */
[-C--:B--2---:R-:W-:Y:S08]  /*3c10*/  HMMA.16816.F32 R4, R136, R144.reuse, R4 ;  /* 0x000000908804723c */ /* 0x084ff00000001804 */
[C---:B----4-:R-:W-:Y:S08]  /*3c20*/  HMMA.16816.F32 R8, R148.reuse, R144, R8 ;  /* 0x000000909408723c */ /* 0x050ff00000001808 */
[-C--:B------:R-:W-:Y:S08]  /*3c30*/  HMMA.16816.F32 R12, R148, R146.reuse, R12 ;  /* 0x00000092940c723c */ /* 0x080ff0000000180c */
[C---:B------:R-:W-:Y:S01]  /*3c40*/  HMMA.16816.F32 R16, R136.reuse, R146, R16 ;  /* 0x000000928810723c */ /* 0x040fe20000001810 */
[----:B------:R2:W3:Y:S07]  /*3c50*/  LDSM.16.M88.4 R144, [R0+0x2800] ;  /* 0x002800000090783b */ /* 0x0004ee0000000200 */
[-C--:B------:R-:W-:Y:S08]  /*3c60*/  HMMA.16816.F32 R20, R136, R156.reuse, R20 ;  /* 0x0000009c8814723c */ /* 0x080ff00000001814 */
[C---:B------:R-:W-:Y:S04]  /*3c70*/  HMMA.16816.F32 R24, R148.reuse, R156, R24 ;  /* 0x0000009c9418723c */ /* 0x040fe80000001818 */
[CC--:B--2---:R-:W-:Y:S04]  /*3c80*/  LOP3.LUT R0, R231.reuse, R204.reuse, R155, 0x96, !PT ;  /* 0x000000cce7007212 */ /* 0x0c4fe800078e969b */
[-C--:B------:R-:W-:Y:S03]  /*3c90*/  HMMA.16816.F32 R28, R148, R158.reuse, R28 ;  /* 0x0000009e941c723c */ /* 0x080fe6000000181c */
[----:B------:R-:W-:Y:S01]  /*3ca0*/  LOP3.LUT R148, R231, R204, R153, 0x96, !PT ;  /* 0x000000cce7947212 */ /* 0x000fe200078e9699 */
[----:B------:R-:W-:Y:S01]  /*3cb0*/  IMAD.WIDE.U32 R150, R0, -0x2daee0ad, RZ ;  /* 0xd2511f5300967825 */ /* 0x000fe200078e00ff */
[----:B------:R-:W-:Y:S02]  /*3cc0*/  LOP3.LUT R149, R184, R154, R3, 0x96, !PT ;  /* 0x0000009ab8957212 */ /* 0x000fe400078e9603 */
[----:B------:R-:W-:Y:S01]  /*3cd0*/  SHF.R.U32.HI R154, RZ, 0x1, R182 ;  /* 0x00000001ff9a7819 */ /* 0x000fe200000116b6 */
[----:B------:R-:W-:Y:S01]  /*3ce0*/  IMAD.SHL.U32 R0, R230, 0x80, RZ ;  /* 0x00000080e6007824 */ /* 0x000fe200078e00ff */
[-C--:B------:R-:W-:Y:S01]  /*3cf0*/  LOP3.LUT R3, R183, R220.reuse, R151, 0x96, !PT ;  /* 0x000000dcb7037212 */ /* 0x080fe200078e9697 */
[----:B------:R-:W-:Y:S04]  /*3d00*/  HMMA.16816.F32 R32, R136, R158, R32 ;  /* 0x0000009e8820723c */ /* 0x000fe80000001820 */
[----:B------:R-:W-:Y:S04]  /*3d10*/  IMAD.WIDE.U32 R136, R148, -0x2daee0ad, RZ ;  /* 0xd2511f5394887825 */ /* 0x000fe800078e00ff */
[----:B------:R-:W-:Y:S01]  /*3d20*/  FMUL.FTZ R151, R225, 1.4426950216293334961 ;  /* 0x3fb8aa3be1977820 */ /* 0x000fe20000410000 */
[----:B------:R-:W-:Y:S01]  /*3d30*/  VIADD R0, R0, 0x80 ;  /* 0x0000008000007836 */ /* 0x000fe20000000000 */
[----:B------:R-:W-:Y:S01]  /*3d40*/  LOP3.LUT R137, R183, R220, R137, 0x96, !PT ;  /* 0x000000dcb7897212 */ /* 0x000fe200078e9689 */
[----:B------:R-:W-:Y:S03]  /*3d50*/  IMAD.WIDE.U32 R148, R149, -0x2daee0ad, RZ ;  /* 0xd2511f5395947825 */ /* 0x000fe600078e00ff */
[----:B------:R-:W-:Y:S01]  /*3d60*/  FSEL R151, R151, RZ, P6 ;  /* 0x000000ff97977208 */ /* 0x000fe20003000000 */
[-C--:B-1----:R-:W-:Y:S05]  /*3d70*/  HMMA.16816.F32 R4, R132, R140.reuse, R4 ;  /* 0x0000008c8404723c */ /* 0x082fea0000001804 */
[-C--:B------:R-:W-:Y:S01]  /*3d80*/  ISETP.LT.AND P0, PT, R0, R203.reuse, P0 ;  /* 0x000000cb0000720c */ /* 0x080fe20000701270 */
[----:B------:R-:W-:Y:S01]  /*3d90*/  IMAD.WIDE.U32 R138, R3, -0x326172a9, RZ ;  /* 0xcd9e8d57038a7825 */ /* 0x000fe200078e00ff */
[C---:B------:R-:W-:Y:S01]  /*3da0*/  LOP3.LUT R158, R251.reuse, R150, R149, 0x96, !PT ;  /* 0x00000096fb9e7212 */ /* 0x040fe200078e9695 */
[C---:B---3--:R-:W-:Y:S04]  /*3db0*/  HMMA.16816.F32 R8, R144.reuse, R140, R8 ;  /* 0x0000008c9008723c */ /* 0x048fe80000001808 */
[----:B------:R-:W-:Y:S01]  /*3dc0*/  LOP3.LUT R0, R251, R136, R163, 0x96, !PT ;  /* 0x00000088fb007212 */ /* 0x000fe200078e96a3 */
[----:B------:R-:W-:Y:S01]  /*3dd0*/  IMAD.WIDE.U32 R136, R137, -0x326172a9, RZ ;  /* 0xcd9e8d5789887825 */ /* 0x000fe200078e00ff */
[CC--:B------:R-:W-:Y:S02]  /*3de0*/  LOP3.LUT R3, R252.reuse, R2.reuse, R139, 0x96, !PT ;  /* 0x00000002fc037212 */ /* 0x0c0fe400078e968b */
[-C--:B------:R-:W-:Y:S03]  /*3df0*/  HMMA.16816.F32 R12, R144, R142.reuse, R12 ;  /* 0x0000008e900c723c */ /* 0x080fe6000000180c */
[----:B------:R-:W-:Y:S01]  /*3e00*/  LOP3.LUT R163, R252, R2, R137, 0x96, !PT ;  /* 0x00000002fca37212 */ /* 0x000fe200078e9689 */
[----:B------:R-:W-:Y:S01]  /*3e10*/  IMAD.WIDE.U32 R158, R158, -0x326172a9, RZ ;  /* 0xcd9e8d579e9e7825 */ /* 0x000fe200078e00ff */
[C-C-:B------:R-:W-:Y:S02]  /*3e20*/  @!P0 VIADDMNMX R141, R197.reuse, 0xffffffe0, R203.reuse, PT ;  /* 0xffffffe0c58d8846 */ /* 0x140fe400038001cb */
[C---:B------:R-:W-:Y:S01]  /*3e30*/  @!P0 VIADDMNMX R140, R197.reuse, 0xffffffe8, R203, PT ;  /* 0xffffffe8c58c8846 */ /* 0x040fe200038001cb */
[----:B------:R-:W-:Y:S01]  /*3e40*/  IMAD.WIDE.U32 R160, R0, -0x326172a9, RZ ;  /* 0xcd9e8d5700a07825 */ /* 0x000fe200078e00ff */
[C---:B------:R-:W-:Y:S01]  /*3e50*/  LOP3.LUT R159, R250.reuse, R138, R159, 0x96, !PT ;  /* 0x0000008afa9f7212 */ /* 0x040fe200078e969f */
[C---:B------:R-:W-:Y:S04]  /*3e60*/  HMMA.16816.F32 R16, R132.reuse, R142, R16 ;  /* 0x0000008e8410723c */ /* 0x040fe80000001810 */
[----:B------:R-:W-:Y:S01]  /*3e70*/  LOP3.LUT R161, R250, R136, R161, 0x96, !PT ;  /* 0x00000088faa17212 */ /* 0x000fe200078e96a1 */
[----:B------:R-:W-:Y:S01]  /*3e80*/  @!P0 IMAD.SHL.U32 R0, R182, 0x2, RZ ;  /* 0x00000002b6008824 */ /* 0x000fe200078e00ff */
[----:B------:R-:W-:Y:S01]  /*3e90*/  @!P0 VIADDMNMX R2, R197, 0x8, R203, PT ;  /* 0x00000008c5028846 */ /* 0x000fe200038001cb */
[----:B------:R1:W2:Y:S01]  /*3ea0*/  LDSM.16.M88.4 R136, [R178+0xd400] ;  /* 0x00d40000b288783b */ /* 0x0002a20000000200 */
[----:B------:R-:W-:Y:S01]  /*3eb0*/  IMAD.WIDE.U32 R164, R3, -0x2daee0ad, RZ ;  /* 0xd2511f5303a47825 */ /* 0x000fe200078e00ff */
[----:B------:R-:W-:Y:S02]  /*3ec0*/  @!P0 VIMNMX R3, PT, PT, R197, R203, PT ;  /* 0x000000cbc5038248 */ /* 0x000fe40003fe0100 */
[----:B------:R-:W-:Y:S01]  /*3ed0*/  @!P0 LOP3.LUT R0, R0, 0x6, RZ, 0xc0, !PT ;  /* 0x0000000600008812 */ /* 0x000fe200078ec0ff */
[----:B------:R-:W-:Y:S01]  /*3ee0*/  FMUL.FTZ R150, R224, 1.4426950216293334961 ;  /* 0x3fb8aa3be0967820 */ /* 0x000fe20000410000 */
[----:B------:R-:W-:Y:S01]  /*3ef0*/  LOP3.LUT R165, R249, R148, R165, 0x96, !PT ;  /* 0x00000094f9a57212 */ /* 0x000fe200078e96a5 */
[----:B------:R-:W-:Y:S01]  /*3f00*/  FMUL.FTZ R149, R223, 1.4426950216293334961 ;  /* 0x3fb8aa3bdf957820 */ /* 0x000fe20000410000 */
[----:B------:R-:W-:Y:S01]  /*3f10*/  @!P0 LOP3.LUT R0, R0, 0x1e0, R154, 0xf8, !PT ;  /* 0x000001e000008812 */ /* 0x000fe200078ef89a */
[----:B------:R-:W-:Y:S01]  /*3f20*/  FMUL.FTZ R148, R222, 1.4426950216293334961 ;  /* 0x3fb8aa3bde947820 */ /* 0x000fe20000410000 */
[----:B------:R-:W-:Y:S01]  /*3f30*/  FSEL R150, R150, RZ, P5 ;  /* 0x000000ff96967208 */ /* 0x000fe20002800000 */
[----:B------:R-:W-:Y:S01]  /*3f40*/  FADD.FTZ R153, R212, R4 ;  /* 0x00000004d4997221 */ /* 0x000fe20000010000 */
[----:B------:R-:W-:Y:S01]  /*3f50*/  FSEL R149, R149, RZ, P4 ;  /* 0x000000ff95957208 */ /* 0x000fe20002000000 */
[----:B------:R-:W-:Y:S01]  /*3f60*/  @!P0 IMAD R0, R230, 0x80, R0 ;  /* 0x00000080e6008824 */ /* 0x000fe200078e0200 */
[----:B------:R-:W-:Y:S01]  /*3f70*/  FSEL R148, R148, RZ, P3 ;  /* 0x000000ff94947208 */ /* 0x000fe20001800000 */
[----:B------:R-:W-:Y:S01]  /*3f80*/  FADD.FTZ R143, R216, R17 ;  /* 0x00000011d88f7221 */ /* 0x000fe20000010000 */
[C---:B------:R-:W-:Y:S01]  /*3f90*/  FADD.FTZ R12, R217.reuse, R12 ;  /* 0x0000000cd90c7221 */ /* 0x040fe20000010000 */
[C---:B------:R-:W-:Y:S01]  /*3fa0*/  @!P0 VIADD R152, R0.reuse, 0x1 ;  /* 0x0000000100988836 */ /* 0x040fe20000000000 */
[CC--:B------:R-:W-:Y:S01]  /*3fb0*/  @!P0 ISETP.GE.AND P5, PT, R0.reuse, R141.reuse, PT ;  /* 0x0000008d0000820c */ /* 0x0c0fe20003fa6270 */
[----:B------:R-:W-:Y:S02]  /*3fc0*/  @!P0 VIADD R4, R0, 0x9 ;  /* 0x0000000900048836 */ /* 0x000fe40000000000 */
[----:B------:R-:W-:Y:S01]  /*3fd0*/  FADD.FTZ R142, R216, R13 ;  /* 0x0000000dd88e7221 */ /* 0x000fe20000010000 */
[----:B------:R-:W-:Y:S01]  /*3fe0*/  FADD.FTZ R156, R217, R14 ;  /* 0x0000000ed99c7221 */ /* 0x000fe20000010000 */
[----:B------:R-:W-:Y:S01]  /*3ff0*/  @!P0 FSEL R153, R153, -INF , !P5 ;  /* 0xff80000099998808 */ /* 0x000fe20006800000 */
[----:B-1----:R-:W-:Y:S01]  /*4000*/  IMAD.IADD R178, R167, 0x1, R176 ;  /* 0x00000001a7b27824 */ /* 0x002fe200078e02b0 */
[----:B------:R-:W-:Y:S01]  /*4010*/  @!P0 ISETP.GE.AND P6, PT, R152, R141, PT ;  /* 0x0000008d9800820c */ /* 0x000fe20003fc6270 */
[----:B------:R-:W-:Y:S01]  /*4020*/  FADD.FTZ R157, R216, R15 ;  /* 0x0000000fd89d7221 */ /* 0x000fe20000010000 */
[C---:B------:R-:W-:Y:S01]  /*4030*/  @!P0 ISETP.GE.AND P4, PT, R152.reuse, R140, PT ;  /* 0x0000008c9800820c */ /* 0x040fe20003f86270 */
[----:B------:R-:W-:Y:S01]  /*4040*/  FFMA.FTZ R153, R153, UR13, -R151 ;  /* 0x0000000d99997c23 */ /* 0x000fe20008010897 */
[CC--:B------:R-:W-:Y:S01]  /*4050*/  @!P0 ISETP.GE.AND P3, PT, R152.reuse, R3.reuse, PT ;  /* 0x000000039800820c */ /* 0x0c0fe20003f66270 */
[C---:B------:R-:W-:Y:S01]  /*4060*/  FADD.FTZ R155, R217.reuse, R16 ;  /* 0x00000010d99b7221 */ /* 0x040fe20000010000 */
[----:B------:R-:W-:Y:S01]  /*4070*/  @!P0 ISETP.GE.AND P5, PT, R152, R2, PT ;  /* 0x000000029800820c */ /* 0x000fe20003fa6270 */
[----:B------:R-:W-:Y:S01]  /*4080*/  FADD.FTZ R152, R218, R5 ;  /* 0x00000005da987221 */ /* 0x000fe20000010000 */
[----:B------:R-:W-:Y:S01]  /*4090*/  @!P0 VIADD R5, R0, 0x8 ;  /* 0x0000000800058836 */ /* 0x000fe20000000000 */
[----:B------:R-:W1:Y:S01]  /*40a0*/  MUFU.EX2 R174, R153 ;  /* 0x0000009900ae7308 */ /* 0x000e620000000800 */
[----:B------:R-:W-:Y:S01]  /*40b0*/  FADD.FTZ R19, R216, R19 ;  /* 0x00000013d8137221 */ /* 0x000fe20000010000 */
[----:B------:R-:W-:Y:S01]  /*40c0*/  FADD.FTZ R18, R217, R18 ;  /* 0x00000012d9127221 */ /* 0x000fe20000010000 */
[----:B------:R-:W-:Y:S01]  /*40d0*/  @!P0 FSEL R152, R152, -INF , !P6 ;  /* 0xff80000098988808 */ /* 0x000fe20007000000 */
[----:B------:R-:W-:Y:S01]  /*40e0*/  FADD.FTZ R6, R212, R6 ;  /* 0x00000006d4067221 */ /* 0x000fe20000010000 */
[----:B------:R-:W-:Y:S01]  /*40f0*/  @!P0 ISETP.GE.AND P6, PT, R0, R140, PT ;  /* 0x0000008c0000820c */ /* 0x000fe20003fc6270 */
[----:B------:R-:W-:Y:S01]  /*4100*/  FADD.FTZ R7, R218, R7 ;  /* 0x00000007da077221 */ /* 0x000fe20000010000 */
[-C--:B--2---:R-:W-:Y:S03]  /*4110*/  HMMA.16816.F32 R20, R132, R136.reuse, R20 ;  /* 0x000000888414723c */ /* 0x084fe60000001814 */
[----:B------:R-:W-:Y:S01]  /*4120*/  @!P0 FSEL R6, R6, -INF , !P6 ;  /* 0xff80000006068808 */ /* 0x000fe20007000000 */
[----:B------:R-:W-:Y:S01]  /*4130*/  FADD.FTZ R8, R212, R8 ;  /* 0x00000008d4087221 */ /* 0x000fe20000010000 */
[-C--:B------:R-:W-:Y:S01]  /*4140*/  @!P0 ISETP.GE.AND P6, PT, R0, R3.reuse, PT ;  /* 0x000000030000820c */ /* 0x080fe20003fc6270 */
[----:B------:R-:W-:Y:S01]  /*4150*/  FADD.FTZ R9, R218, R9 ;  /* 0x00000009da097221 */ /* 0x000fe20000010000 */
[----:B------:R-:W-:Y:S01]  /*4160*/  @!P0 FSEL R7, R7, -INF , !P4 ;  /* 0xff80000007078808 */ /* 0x000fe20006000000 */
[C---:B------:R-:W-:Y:S04]  /*4170*/  HMMA.16816.F32 R24, R144.reuse, R136, R24 ;  /* 0x000000889018723c */ /* 0x040fe80000001818 */
[----:B------:R-:W-:Y:S01]  /*4180*/  @!P0 FSEL R8, R8, -INF , !P6 ;  /* 0xff80000008088808 */ /* 0x000fe20007000000 */
[----:B------:R-:W-:Y:S01]  /*4190*/  FFMA.FTZ R6, R6, UR13, -R150 ;  /* 0x0000000d06067c23 */ /* 0x000fe20008010896 */
[----:B------:R-:W-:Y:S01]  /*41a0*/  @!P0 FSEL R9, R9, -INF , !P3 ;  /* 0xff80000009098808 */ /* 0x000fe20005800000 */
[----:B------:R-:W-:Y:S01]  /*41b0*/  FADD.FTZ R10, R212, R10 ;  /* 0x0000000ad40a7221 */ /* 0x000fe20000010000 */
[-C--:B------:R-:W-:Y:S01]  /*41c0*/  @!P0 ISETP.GE.AND P4, PT, R0, R2.reuse, PT ;  /* 0x000000020000820c */ /* 0x080fe20003f86270 */
[----:B------:R-:W-:Y:S01]  /*41d0*/  FADD.FTZ R154, R218, R11 ;  /* 0x0000000bda9a7221 */ /* 0x000fe20000010000 */
[-C--:B------:R-:W-:Y:S01]  /*41e0*/  @!P0 ISETP.GE.AND P6, PT, R5, R3.reuse, PT ;  /* 0x000000030500820c */ /* 0x080fe20003fc6270 */
[-C--:B------:R-:W-:Y:S01]  /*41f0*/  HMMA.16816.F32 R28, R144, R138.reuse, R28 ;  /* 0x0000008a901c723c */ /* 0x080fe2000000181c */
[----:B------:R-:W-:Y:S02]  /*4200*/  MUFU.EX2 R168, R6 ;  /* 0x0000000600a87308 */ /* 0x000fe40000000800 */
[----:B------:R-:W-:Y:S01]  /*4210*/  @!P0 ISETP.GE.AND P3, PT, R4, R3, PT ;  /* 0x000000030400820c */ /* 0x000fe20003f66270 */
[--C-:B------:R-:W-:Y:S01]  /*4220*/  FFMA.FTZ R8, R8, UR13, -R149.reuse ;  /* 0x0000000d08087c23 */ /* 0x100fe20008010895 */
[----:B------:R-:W-:Y:S01]  /*4230*/  @!P0 FSEL R10, R10, -INF , !P4 ;  /* 0xff8000000a0a8808 */ /* 0x000fe20006000000 */
[----:B------:R-:W-:Y:S01]  /*4240*/  FFMA.FTZ R9, R9, UR13, -R149 ;  /* 0x0000000d09097c23 */ /* 0x000fe20008010895 */
[----:B------:R-:W-:Y:S01]  /*4250*/  @!P0 FSEL R154, R154, -INF , !P5 ;  /* 0xff8000009a9a8808 */ /* 0x000fe20006800000 */
[----:B------:R-:W-:Y:S03]  /*4260*/  HMMA.16816.F32 R32, R132, R138, R32 ;  /* 0x0000008a8420723c */ /* 0x000fe60000001820 */
[----:B------:R-:W-:Y:S01]  /*4270*/  MUFU.EX2 R190, R8 ;  /* 0x0000000800be7308 */ /* 0x000fe20000000800 */
[----:B------:R-:W-:Y:S01]  /*4280*/  @!P0 FSEL R12, R12, -INF , !P6 ;  /* 0xff8000000c0c8808 */ /* 0x000fe20007000000 */
[----:B------:R-:W-:Y:S01]  /*4290*/  FFMA.FTZ R7, R7, UR13, -R150 ;  /* 0x0000000d07077c23 */ /* 0x000fe20008010896 */
[----:B------:R-:W-:Y:S01]  /*42a0*/  @!P0 FSEL R142, R142, -INF , !P3 ;  /* 0xff8000008e8e8808 */ /* 0x000fe20005800000 */
[----:B------:R-:W-:Y:S01]  /*42b0*/  FFMA.FTZ R152, R152, UR13, -R151 ;  /* 0x0000000d98987c23 */ /* 0x000fe20008010897 */
[CC--:B------:R-:W-:Y:S01]  /*42c0*/  @!P0 ISETP.GE.AND P4, PT, R5.reuse, R2.reuse, PT ;  /* 0x000000020500820c */ /* 0x0c0fe20003f86270 */
[--C-:B------:R-:W-:Y:S01]  /*42d0*/  FFMA.FTZ R12, R12, UR13, -R149.reuse ;  /* 0x0000000d0c0c7c23 */ /* 0x100fe20008010895 */
[----:B------:R-:W-:Y:S01]  /*42e0*/  @!P0 ISETP.GE.AND P5, PT, R4, R2, PT ;  /* 0x000000020400820c */ /* 0x000fe20003fa6270 */
[----:B------:R-:W-:Y:S01]  /*42f0*/  FFMA.FTZ R142, R142, UR13, -R149 ;  /* 0x0000000d8e8e7c23 */ /* 0x000fe20008010895 */
[-C--:B------:R-:W-:Y:S01]  /*4300*/  @!P0 ISETP.GE.AND P6, PT, R5, R141.reuse, PT ;  /* 0x0000008d0500820c */ /* 0x080fe20003fc6270 */
[----:B------:R-:W-:Y:S01]  /*4310*/  FADD.FTZ R29, R209, R29 ;  /* 0x0000001dd11d7221 */ /* 0x000fe20000010000 */
[-C--:B------:R-:W-:Y:S01]  /*4320*/  @!P0 ISETP.GE.AND P3, PT, R5, R140.reuse, PT ;  /* 0x0000008c0500820c */ /* 0x080fe20003f66270 */
[----:B------:R-:W-:Y:S01]  /*4330*/  @!P0 VIADD R5, R0, 0x10 ;  /* 0x0000001000058836 */ /* 0x000fe20000000000 */
[----:B------:R-:W-:Y:S01]  /*4340*/  @!P0 FSEL R156, R156, -INF , !P4 ;  /* 0xff8000009c9c8808 */ /* 0x000fe20006000000 */
[----:B------:R-:W-:Y:S01]  /*4350*/  MUFU.EX2 R184, R142 ;  /* 0x0000008e00b87308 */ /* 0x000fe20000000800 */
[----:B------:R-:W-:Y:S01]  /*4360*/  @!P0 FSEL R157, R157, -INF , !P5 ;  /* 0xff8000009d9d8808 */ /* 0x000fe20006800000 */
[C---:B------:R-:W-:Y:S01]  /*4370*/  FADD.FTZ R31, R209.reuse, R31 ;  /* 0x0000001fd11f7221 */ /* 0x040fe20000010000 */
[CC--:B------:R-:W-:Y:S01]  /*4380*/  @!P0 ISETP.GE.AND P4, PT, R4.reuse, R141.reuse, PT ;  /* 0x0000008d0400820c */ /* 0x0c0fe20003f86270 */
[----:B------:R-:W-:Y:S01]  /*4390*/  FADD.FTZ R33, R209, R33 ;  /* 0x00000021d1217221 */ /* 0x000fe20000010000 */
[-C--:B------:R-:W-:Y:S01]  /*43a0*/  @!P0 ISETP.GE.AND P5, PT, R4, R140.reuse, PT ;  /* 0x0000008c0400820c */ /* 0x080fe20003fa6270 */
[----:B------:R-:W-:Y:S01]  /*43b0*/  @!P0 VIADD R4, R0, 0x11 ;  /* 0x0000001100048836 */ /* 0x000fe20000000000 */
[----:B------:R-:W-:Y:S01]  /*43c0*/  @!P0 FSEL R155, R155, -INF , !P6 ;  /* 0xff8000009b9b8808 */ /* 0x000fe20007000000 */
[----:B------:R-:W-:Y:S01]  /*43d0*/  FADD.FTZ R20, R215, R20 ;  /* 0x00000014d7147221 */ /* 0x000fe20000010000 */
[-C--:B------:R-:W-:Y:S01]  /*43e0*/  @!P0 ISETP.GE.AND P6, PT, R5, R141.reuse, PT ;  /* 0x0000008d0500820c */ /* 0x080fe20003fc6270 */
[----:B------:R-:W-:Y:S01]  /*43f0*/  FADD.FTZ R35, R209, R35 ;  /* 0x00000023d1237221 */ /* 0x000fe20000010000 */
[----:B------:R-:W-:Y:S01]  /*4400*/  @!P0 FSEL R143, R143, -INF , !P4 ;  /* 0xff8000008f8f8808 */ /* 0x000fe20006000000 */
[--C-:B------:R-:W-:Y:S01]  /*4410*/  FFMA.FTZ R154, R154, UR13, -R148.reuse ;  /* 0x0000000d9a9a7c23 */ /* 0x100fe20008010894 */
[----:B------:R-:W-:Y:S01]  /*4420*/  @!P0 FSEL R20, R20, -INF , !P6 ;  /* 0xff80000014148808 */ /* 0x000fe20007000000 */
[----:B------:R-:W-:Y:S01]  /*4430*/  FADD.FTZ R21, R214, R21 ;  /* 0x00000015d6157221 */ /* 0x000fe20000010000 */
[----:B------:R-:W-:Y:S01]  /*4440*/  @!P0 ISETP.GE.AND P6, PT, R4, R141, PT ;  /* 0x0000008d0400820c */ /* 0x000fe20003fc6270 */
[----:B------:R-:W-:Y:S01]  /*4450*/  FFMA.FTZ R143, R143, UR13, -R151 ;  /* 0x0000000d8f8f7c23 */ /* 0x000fe20008010897 */
[-C--:B------:R-:W-:Y:S01]  /*4460*/  @!P0 ISETP.GE.AND P4, PT, R5, R140.reuse, PT ;  /* 0x0000008c0500820c */ /* 0x080fe20003f86270 */
[----:B------:R-:W-:Y:S01]  /*4470*/  FFMA.FTZ R156, R156, UR13, -R148 ;  /* 0x0000000d9c9c7c23 */ /* 0x000fe20008010894 */
[----:B------:R-:W-:Y:S01]  /*4480*/  @!P0 FSEL R21, R21, -INF , !P6 ;  /* 0xff80000015158808 */ /* 0x000fe20007000000 */
[----:B------:R-:W-:Y:S01]  /*4490*/  FADD.FTZ R22, R215, R22 ;  /* 0x00000016d7167221 */ /* 0x000fe20000010000 */
[----:B------:R-:W-:Y:S01]  /*44a0*/  @!P0 ISETP.GE.AND P6, PT, R4, R140, PT ;  /* 0x0000008c0400820c */ /* 0x000fe20003fc6270 */
[----:B------:R-:W-:Y:S01]  /*44b0*/  FADD.FTZ R23, R214, R23 ;  /* 0x00000017d6177221 */ /* 0x000fe20000010000 */
[----:B------:R-:W-:Y:S01]  /*44c0*/  @!P0 FSEL R19, R19, -INF , !P5 ;  /* 0xff80000013138808 */ /* 0x000fe20006800000 */
[----:B------:R-:W-:Y:S01]  /*44d0*/  FFMA.FTZ R157, R157, UR13, -R148 ;  /* 0x0000000d9d9d7c23 */ /* 0x000fe20008010894 */
[----:B------:R-:W-:Y:S01]  /*44e0*/  @!P0 FSEL R22, R22, -INF , !P4 ;  /* 0xff80000016168808 */ /* 0x000fe20006000000 */
[--C-:B------:R-:W-:Y:S01]  /*44f0*/  FFMA.FTZ R155, R155, UR13, -R151.reuse ;  /* 0x0000000d9b9b7c23 */ /* 0x100fe20008010897 */
[----:B------:R-:W-:Y:S01]  /*4500*/  @!P0 FSEL R23, R23, -INF , !P6 ;  /* 0xff80000017178808 */ /* 0x000fe20007000000 */
[----:B------:R-:W-:Y:S01]  /*4510*/  FFMA.FTZ R19, R19, UR13, -R150 ;  /* 0x0000000d13137c23 */ /* 0x000fe20008010896 */
[-C--:B------:R-:W-:Y:S01]  /*4520*/  @!P0 ISETP.GE.AND P4, PT, R4, R3.reuse, PT ;  /* 0x000000030400820c */ /* 0x080fe20003f86270 */
[----:B------:R-:W-:Y:S01]  /*4530*/  FFMA.FTZ R20, R20, UR13, -R151 ;  /* 0x0000000d14147c23 */ /* 0x000fe20008010897 */
[-C--:B------:R-:W-:Y:S01]  /*4540*/  @!P0 ISETP.GE.AND P6, PT, R4, R2.reuse, PT ;  /* 0x000000020400820c */ /* 0x080fe20003fc6270 */
[----:B------:R-:W-:Y:S01]  /*4550*/  @!P0 VIADD R4, R0, 0x18 ;  /* 0x0000001800048836 */ /* 0x000fe20000000000 */
[-C--:B------:R-:W-:Y:S01]  /*4560*/  @!P0 ISETP.GE.AND P5, PT, R5, R2.reuse, PT ;  /* 0x000000020500820c */ /* 0x080fe20003fa6270 */
[----:B------:R-:W-:Y:S01]  /*4570*/  FADD.FTZ R26, R215, R26 ;  /* 0x0000001ad71a7221 */ /* 0x000fe20000010000 */
[----:B------:R-:W-:Y:S01]  /*4580*/  @!P0 FSEL R18, R18, -INF , !P3 ;  /* 0xff80000012128808 */ /* 0x000fe20005800000 */
[----:B------:R-:W-:Y:S01]  /*4590*/  FADD.FTZ R27, R214, R27 ;  /* 0x0000001bd61b7221 */ /* 0x000fe20000010000 */
[-C--:B------:R-:W-:Y:S01]  /*45a0*/  @!P0 ISETP.GE.AND P3, PT, R5, R3.reuse, PT ;  /* 0x000000030500820c */ /* 0x080fe20003f66270 */
[----:B------:R-:W-:Y:S01]  /*45b0*/  @!P0 VIADD R0, R0, 0x19 ;  /* 0x0000001900008836 */ /* 0x000fe20000000000 */
[----:B------:R-:W-:Y:S01]  /*45c0*/  @!P0 FSEL R26, R26, -INF , !P5 ;  /* 0xff8000001a1a8808 */ /* 0x000fe20006800000 */
[----:B------:R2:W-:Y:S01]  /*45d0*/  MUFU.EX2 R188, R9 ;  /* 0x0000000900bc7308 */ /* 0x0005e20000000800 */
[----:B------:R-:W-:Y:S01]  /*45e0*/  @!P0 FSEL R27, R27, -INF , !P6 ;  /* 0xff8000001b1b8808 */ /* 0x000fe20007000000 */
[--C-:B------:R-:W-:Y:S01]  /*45f0*/  FFMA.FTZ R18, R18, UR13, -R150.reuse ;  /* 0x0000000d12127c23 */ /* 0x100fe20008010896 */
[-C--:B------:R-:W-:Y:S01]  /*4600*/  @!P0 ISETP.GE.AND P5, PT, R4, R2.reuse, PT ;  /* 0x000000020400820c */ /* 0x080fe20003fa6270 */
[----:B------:R-:W-:Y:S01]  /*4610*/  FFMA.FTZ R23, R23, UR13, -R150 ;  /* 0x0000000d17177c23 */ /* 0x000fe20008010896 */
[----:B------:R-:W-:Y:S01]  /*4620*/  @!P0 ISETP.GE.AND P6, PT, R0, R2, PT ;  /* 0x000000020000820c */ /* 0x000fe20003fc6270 */
[----:B------:R-:W-:Y:S01]  /*4630*/  FFMA.FTZ R2, R10, UR13, -R148 ;  /* 0x0000000d0a027c23 */ /* 0x000fe20008010894 */
[----:B------:R-:W-:Y:S03]  /*4640*/  FADD.FTZ R24, R215, R24 ;  /* 0x00000018d7187221 */ /* 0x000fe60000010000 */
[----:B------:R3:W4:Y:S01]  /*4650*/  MUFU.EX2 R186, R7 ;  /* 0x0000000700ba7308 */ /* 0x0007220000000800 */
[----:B------:R-:W-:Y:S01]  /*4660*/  @!P0 FSEL R31, R31, -INF , !P6 ;  /* 0xff8000001f1f8808 */ /* 0x000fe20007000000 */
[----:B------:R-:W-:Y:S01]  /*4670*/  FFMA.FTZ R21, R21, UR13, -R151 ;  /* 0x0000000d15157c23 */ /* 0x000fe20008010897 */
[-C--:B------:R-:W-:Y:S01]  /*4680*/  @!P0 ISETP.GE.AND P6, PT, R0, R140.reuse, PT ;  /* 0x0000008c0000820c */ /* 0x080fe20003fc6270 */
[C---:B------:R-:W-:Y:S01]  /*4690*/  FADD.FTZ R28, R213.reuse, R28 ;  /* 0x0000001cd51c7221 */ /* 0x040fe20000010000 */
[----:B------:R-:W-:Y:S01]  /*46a0*/  @!P0 FSEL R24, R24, -INF , !P3 ;  /* 0xff80000018188808 */ /* 0x000fe20005800000 */
[----:B------:R-:W-:Y:S01]  /*46b0*/  FADD.FTZ R30, R213, R30 ;  /* 0x0000001ed51e7221 */ /* 0x000fe20000010000 */
[----:B------:R-:W-:Y:S03]  /*46c0*/  @!P0 ISETP.GE.AND P3, PT, R4, R3, PT ;  /* 0x000000030400820c */ /* 0x000fe60003f66270 */
[----:B------:R1:W-:Y:S01]  /*46d0*/  MUFU.EX2 R189, R2 ;  /* 0x0000000200bd7308 */ /* 0x0003e20000000800 */
[----:B--2---:R-:W-:Y:S04]  /*46e0*/  IMAD.WIDE.U32 R8, R163, -0x2daee0ad, RZ ;  /* 0xd2511f53a3087825 */ /* 0x004fe800078e00ff */
[----:B------:R-:W-:Y:S01]  /*46f0*/  FADD.FTZ R25, R214, R25 ;  /* 0x00000019d6197221 */ /* 0x000fe20000010000 */
[----:B------:R-:W-:Y:S01]  /*4700*/  @!P0 FSEL R28, R28, -INF , !P3 ;  /* 0xff8000001c1c8808 */ /* 0x000fe20005800000 */
[----:B------:R-:W-:Y:S01]  /*4710*/  IMAD.WIDE.U32 R10, R165, -0x326172a9, RZ ;  /* 0xcd9e8d57a50a7825 */ /* 0x000fe200078e00ff */
[----:B------:R-:W-:Y:S02]  /*4720*/  @!P0 FSEL R30, R30, -INF , !P5 ;  /* 0xff8000001e1e8808 */ /* 0x000fe40006800000 */
[----:B------:R2:W-:Y:S01]  /*4730*/  MUFU.EX2 R185, R12 ;  /* 0x0000000c00b97308 */ /* 0x0005e20000000800 */
[C---:B------:R-:W-:Y:S01]  /*4740*/  @!P0 ISETP.GE.AND P3, PT, R4.reuse, R141, PT ;  /* 0x0000008d0400820c */ /* 0x040fe20003f66270 */
[----:B---3--:R-:W-:Y:S01]  /*4750*/  IMAD.WIDE.U32 R6, R161, -0x2daee0ad, RZ ;  /* 0xd2511f53a1067825 */ /* 0x008fe200078e00ff */
[----:B------:R-:W-:Y:S02]  /*4760*/  @!P0 ISETP.GE.AND P5, PT, R4, R140, PT ;  /* 0x0000008c0400820c */ /* 0x000fe40003fa6270 */
[----:B------:R-:W-:Y:S01]  /*4770*/  LOP3.LUT R4, R249, R162, R9, 0x96, !PT ;  /* 0x000000a2f9047212 */ /* 0x000fe200078e9609 */
[----:B------:R-:W-:Y:S01]  /*4780*/  FADD.FTZ R32, R213, R32 ;  /* 0x00000020d5207221 */ /* 0x000fe20000010000 */
[----:B------:R-:W-:Y:S01]  /*4790*/  @!P0 FSEL R25, R25, -INF , !P4 ;  /* 0xff80000019198808 */ /* 0x000fe20006000000 */
[----:B------:R-:W-:Y:S01]  /*47a0*/  FADD.FTZ R34, R213, R34 ;  /* 0x00000022d5227221 */ /* 0x000fe20000010000 */
[----:B------:R-:W-:Y:S01]  /*47b0*/  @!P0 ISETP.GE.AND P4, PT, R0, R3, PT ;  /* 0x000000030000820c */ /* 0x000fe20003f86270 */
[----:B-1----:R-:W-:Y:S01]  /*47c0*/  IMAD.WIDE.U32 R2, R159, -0x2daee0ad, RZ ;  /* 0xd2511f539f027825 */ /* 0x002fe200078e00ff */
[----:B------:R-:W-:Y:S01]  /*47d0*/  LOP3.LUT R16, R248, R158, R11, 0x96, !PT ;  /* 0x0000009ef8107212 */ /* 0x000fe200078e960b */
[----:B------:R-:W1:Y:S01]  /*47e0*/  MUFU.EX2 R169, R152 ;  /* 0x0000009800a97308 */ /* 0x000e620000000800 */
[C---:B------:R-:W-:Y:S01]  /*47f0*/  LOP3.LUT R14, R247.reuse, R8, R7, 0x96, !PT ;  /* 0x00000008f70e7212 */ /* 0x040fe200078e9607 */
[----:B------:R-:W-:Y:S01]  /*4800*/  IMAD.WIDE.U32 R4, R4, -0x326172a9, RZ ;  /* 0xcd9e8d5704047825 */ /* 0x000fe200078e00ff */
[----:B------:R-:W-:Y:S02]  /*4810*/  LOP3.LUT R3, R247, R164, R3, 0x96, !PT ;  /* 0x000000a4f7037212 */ /* 0x000fe400078e9603 */
[----:B------:R-:W-:Y:S01]  /*4820*/  @!P0 FSEL R29, R29, -INF , !P4 ;  /* 0xff8000001d1d8808 */ /* 0x000fe20006000000 */
[----:B------:R-:W-:Y:S01]  /*4830*/  IMAD.WIDE.U32 R16, R16, -0x2daee0ad, RZ ;  /* 0xd2511f5310107825 */ /* 0x000fe200078e00ff */
[----:B------:R-:W-:Y:S03]  /*4840*/  LOP3.LUT R13, R248, R160, R5, 0x96, !PT ;  /* 0x000000a0f80d7212 */ /* 0x000fe600078e9605 */
[----:B------:R-:W3:Y:S01]  /*4850*/  MUFU.EX2 R187, R154 ;  /* 0x0000009a00bb7308 */ /* 0x000ee20000000800 */
[----:B------:R-:W-:Y:S01]  /*4860*/  @!P0 ISETP.GE.AND P4, PT, R0, R141, PT ;  /* 0x0000008d0000820c */ /* 0x000fe20003f86270 */
[----:B------:R-:W-:Y:S01]  /*4870*/  IMAD.WIDE.U32 R14, R14, -0x326172a9, RZ ;  /* 0xcd9e8d570e0e7825 */ /* 0x000fe200078e00ff */
[----:B------:R-:W-:Y:S02]  /*4880*/  LOP3.LUT R8, R245, R2, R17, 0x96, !PT ;  /* 0x00000002f5087212 */ /* 0x000fe400078e9611 */
[----:B------:R-:W-:Y:S01]  /*4890*/  @!P0 FSEL R32, R32, -INF , !P3 ;  /* 0xff80000020208808 */ /* 0x000fe20005800000 */
[----:B------:R-:W-:Y:S01]  /*48a0*/  IMAD.WIDE.U32 R2, R3, -0x326172a9, RZ ;  /* 0xcd9e8d5703027825 */ /* 0x000fe200078e00ff */
[C---:B------:R-:W-:Y:S03]  /*48b0*/  LOP3.LUT R4, R246.reuse, R4, R15, 0x96, !PT ;  /* 0x00000004f6047212 */ /* 0x040fe600078e960f */
[----:B------:R-:W3:Y:S01]  /*48c0*/  MUFU.EX2 R183, R156 ;  /* 0x0000009c00b77308 */ /* 0x000ee20000000800 */
[----:B------:R-:W-:Y:S01]  /*48d0*/  @!P0 FSEL R33, R33, -INF , !P4 ;  /* 0xff80000021218808 */ /* 0x000fe20006000000 */
[----:B--2---:R-:W-:Y:S01]  /*48e0*/  IMAD.WIDE.U32 R12, R13, -0x2daee0ad, RZ ;  /* 0xd2511f530d0c7825 */ /* 0x004fe200078e00ff */
        /* <DEDUP_REMOVED lines=8> */
[C---:B------:R-:W-:Y:S01]  /*4970*/  PRMT R132, R8.reuse, 0x7770, RZ ;  /* 0x0000777008847816 */ /* 0x040fe200000000ff */
[----:B------:R-:W-:Y:S01]  /*4980*/  IMAD.WIDE.U32 R2, R3, -0x326172a9, RZ ;  /* 0xcd9e8d5703027825 */ /* 0x000fe200078e00ff */
[C---:B------:R-:W-:Y:S03]  /*4990*/  PRMT R17, R8.reuse, 0x7771, RZ ;  /* 0x0000777108117816 */ /* 0x040fe600000000ff */
[----:B------:R-:W2:Y:S01]  /*49a0*/  MUFU.EX2 R162, R155 ;  /* 0x0000009b00a27308 */ /* 0x000ea20000000800 */
[----:B------:R-:W-:Y:S01]  /*49b0*/  LOP3.LUT R0, R243, R12, R5, 0x96, !PT ;  /* 0x0000000cf3007212 */ /* 0x000fe200078e9605 */
[----:B------:R-:W-:Y:S01]  /*49c0*/  IMAD.WIDE.U32 R6, R7, -0x2daee0ad, RZ ;  /* 0xd2511f5307067825 */ /* 0x000fe200078e00ff */
[C---:B------:R-:W-:Y:S02]  /*49d0*/  PRMT R15, R8.reuse, 0x7772, RZ ;  /* 0x00007772080f7816 */ /* 0x040fe400000000ff */
[----:B------:R-:W-:Y:S01]  /*49e0*/  PRMT R13, R8, 0x7773, RZ ;  /* 0x00007773080d7816 */ /* 0x000fe200000000ff */
[--C-:B------:R-:W-:Y:S01]  /*49f0*/  FFMA.FTZ R22, R22, UR13, -R150.reuse ;  /* 0x0000000d16167c23 */ /* 0x100fe20008010896 */
[C---:B------:R-:W-:Y:S03]  /*4a00*/  PRMT R8, R2.reuse, 0x7770, RZ ;  /* 0x0000777002087816 */ /* 0x040fe600000000ff */
[----:B------:R-:W2:Y:S01]  /*4a10*/  MUFU.EX2 R161, R143 ;  /* 0x0000008f00a17308 */ /* 0x000ea20000000800 */
[----:B------:R-:W-:Y:S01]  /*4a20*/  PRMT R10, R2, 0x7771, RZ ;  /* 0x00007771020a7816 */ /* 0x000fe200000000ff */
[--C-:B------:R-:W-:Y:S01]  /*4a30*/  FFMA.FTZ R32, R32, UR13, -R151.reuse ;  /* 0x0000000d20207c23 */ /* 0x100fe20008010897 */
[C---:B------:R-:W-:Y:S01]  /*4a40*/  PRMT R11, R2.reuse, 0x7772, RZ ;  /* 0x00007772020b7816 */ /* 0x040fe200000000ff */
[----:B------:R-:W-:Y:S01]  /*4a50*/  FFMA.FTZ R151, R33, UR13, -R151 ;  /* 0x0000000d21977c23 */ /* 0x000fe20008010897 */
[----:B------:R-:W-:Y:S01]  /*4a60*/  PRMT R12, R2, 0x7773, RZ ;  /* 0x00007773020c7816 */ /* 0x000fe200000000ff */
[--C-:B------:R-:W-:Y:S01]  /*4a70*/  FFMA.FTZ R24, R24, UR13, -R149.reuse ;  /* 0x0000000d18187c23 */ /* 0x100fe20008010895 */
[C---:B------:R-:W-:Y:S03]  /*4a80*/  LOP3.LUT R5, R9.reuse, 0xff, RZ, 0xc0, !PT ;  /* 0x000000ff09057812 */ /* 0x040fe600078ec0ff */
[----:B------:R-:W-:Y:S01]  /*4a90*/  MUFU.EX2 R173, R18 ;  /* 0x0000001200ad7308 */ /* 0x000fe20000000800 */
[----:B------:R-:W-:Y:S01]  /*4aa0*/  LOP3.LUT R2, R9, 0xffff, RZ, 0xc0, !PT ;  /* 0x0000ffff09027812 */ /* 0x000fe200078ec0ff */
[----:B------:R-:W-:Y:S01]  /*4ab0*/  FFMA.FTZ R25, R25, UR13, -R149 ;  /* 0x0000000d19197c23 */ /* 0x000fe20008010895 */
[----:B------:R-:W-:Y:S01]  /*4ac0*/  ISETP.LE.U32.AND P3, PT, R5, UR12, PT ;  /* 0x0000000c05007c0c */ /* 0x000fe2000bf63070 */
[----:B------:R-:W-:Y:S01]  /*4ad0*/  FFMA.FTZ R34, R34, UR13, -R150 ;  /* 0x0000000d22227c23 */ /* 0x000fe20008010896 */
[----:B------:R-:W-:Y:S01]  /*4ae0*/  SHF.R.U32.HI R5, RZ, 0x8, R2 ;  /* 0x00000008ff057819 */ /* 0x000fe20000011602 */
[----:B------:R-:W-:Y:S01]  /*4af0*/  FFMA.FTZ R150, R35, UR13, -R150 ;  /* 0x0000000d23967c23 */ /* 0x000fe20008010896 */
[----:B------:R-:W-:Y:S03]  /*4b00*/  SHF.R.U32.HI R2, RZ, 0x18, R9 ;  /* 0x00000018ff027819 */ /* 0x000fe60000011609 */
[----:B------:R-:W2:Y:S01]  /*4b10*/  MUFU.EX2 R172, R19 ;  /* 0x0000001300ac7308 */ /* 0x000ea20000000800 */
[----:B------:R-:W-:Y:S01]  /*4b20*/  LOP3.LUT R3, R244, R14, R3, 0x96, !PT ;  /* 0x0000000ef4037212 */ /* 0x000fe200078e9603 */
[--C-:B------:R-:W-:Y:S01]  /*4b30*/  FFMA.FTZ R26, R26, UR13, -R148.reuse ;  /* 0x0000000d1a1a7c23 */ /* 0x100fe20008010894 */
[----:B------:R-:W-:Y:S01]  /*4b40*/  ISETP.LE.U32.AND P4, PT, R2, UR12, PT ;  /* 0x0000000c02007c0c */ /* 0x000fe2000bf83070 */
[----:B------:R-:W-:Y:S01]  /*4b50*/  FFMA.FTZ R27, R27, UR13, -R148 ;  /* 0x0000000d1b1b7c23 */ /* 0x000fe20008010894 */
[----:B------:R-:W-:Y:S01]  /*4b60*/  PRMT R9, R9, 0x7632, R9 ;  /* 0x0000763209097816 */ /* 0x000fe20000000009 */
[--C-:B------:R-:W-:Y:S01]  /*4b70*/  FFMA.FTZ R28, R28, UR13, -R149.reuse ;  /* 0x0000000d1c1c7c23 */ /* 0x100fe20008010895 */
[----:B------:R-:W-:Y:S01]  /*4b80*/  LOP3.LUT R2, R3, 0xffff, RZ, 0xc0, !PT ;  /* 0x0000ffff03027812 */ /* 0x000fe200078ec0ff */
[----:B------:R-:W-:Y:S01]  /*4b90*/  @!P3 FADD.FTZ R174, -R174, -RZ ;  /* 0x800000ffaeaeb221 */ /* 0x000fe20000010100 */
[----:B------:R-:W-:Y:S01]  /*4ba0*/  LOP3.LUT R9, R9, 0xff, RZ, 0xc0, !PT ;  /* 0x000000ff09097812 */ /* 0x000fe200078ec0ff */
[----:B------:R-:W-:Y:S01]  /*4bb0*/  MUFU.EX2 R164, R23 ;  /* 0x0000001700a47308 */ /* 0x000fe20000000800 */
[----:B------:R-:W-:Y:S01]  /*4bc0*/  SHF.R.U32.HI R2, RZ, 0x8, R2 ;  /* 0x00000008ff027819 */ /* 0x000fe20000011602 */
[----:B------:R-:W-:Y:S01]  /*4bd0*/  FFMA.FTZ R149, R29, UR13, -R149 ;  /* 0x0000000d1d957c23 */ /* 0x000fe20008010895 */
[----:B------:R-:W-:Y:S01]  /*4be0*/  ISETP.LE.U32.AND P6, PT, R9, UR12, PT ;  /* 0x0000000c09007c0c */ /* 0x000fe2000bfc3070 */
[--C-:B------:R-:W-:Y:S01]  /*4bf0*/  FFMA.FTZ R30, R30, UR13, -R148.reuse ;  /* 0x0000000d1e1e7c23 */ /* 0x100fe20008010894 */
[----:B------:R-:W-:Y:S01]  /*4c00*/  LOP3.LUT R5, R5, 0xffff, RZ, 0xc0, !PT ;  /* 0x0000ffff05057812 */ /* 0x000fe200078ec0ff */
[----:B----4-:R-:W-:Y:S01]  /*4c10*/  @!P4 FADD.FTZ R186, -R186, -RZ ;  /* 0x800000ffbabac221 */ /* 0x010fe20000010100 */
[----:B------:R-:W-:Y:S03]  /*4c20*/  LOP3.LUT R2, R2, 0xffff, RZ, 0xc0, !PT ;  /* 0x0000ffff02027812 */ /* 0x000fe600078ec0ff */
[----:B------:R-:W4:Y:S01]  /*4c30*/  MUFU.EX2 R155, R20 ;  /* 0x00000014009b7308 */ /* 0x000f220000000800 */
[----:B------:R-:W-:Y:S01]  /*4c40*/  ISETP.LE.U32.AND P5, PT, R5, UR12, PT ;  /* 0x0000000c05007c0c */ /* 0x000fe2000bfa3070 */
[----:B------:R-:W-:Y:S01]  /*4c50*/  FFMA.FTZ R148, R31, UR13, -R148 ;  /* 0x0000000d1f947c23 */ /* 0x000fe20008010894 */
[----:B------:R-:W-:Y:S02]  /*4c60*/  ISETP.LE.U32.AND P3, PT, R2, UR12, PT ;  /* 0x0000000c02007c0c */ /* 0x000fe4000bf63070 */
[C---:B------:R-:W-:Y:S02]  /*4c70*/  PRMT R2, R3.reuse, 0x7632, R2 ;  /* 0x0000763203027816 */ /* 0x040fe40000000002 */
[----:B------:R-:W-:Y:S01]  /*4c80*/  LOP3.LUT R5, R3, 0xff, RZ, 0xc0, !PT ;  /* 0x000000ff03057812 */ /* 0x000fe200078ec0ff */
[----:B------:R-:W-:Y:S01]  /*4c90*/  @!P6 FADD.FTZ R168, -R168, -RZ ;  /* 0x800000ffa8a8e221 */ /* 0x000fe20000010100 */
[----:B------:R-:W-:Y:S01]  /*4ca0*/  SHF.R.U32.HI R3, RZ, 0x18, R3 ;  /* 0x00000018ff037819 */ /* 0x000fe20000011603 */
[----:B------:R-:W-:Y:S01]  /*4cb0*/  MUFU.EX2 R154, R21 ;  /* 0x00000015009a7308 */ /* 0x000fe20000000800 */
[----:B------:R-:W-:Y:S02]  /*4cc0*/  LOP3.LUT R2, R2, 0xff, RZ, 0xc0, !PT ;  /* 0x000000ff02027812 */ /* 0x000fe400078ec0ff */
[----:B------:R-:W-:Y:S01]  /*4cd0*/  ISETP.LE.U32.AND P0, PT, R5, UR12, PT ;  /* 0x0000000c05007c0c */ /* 0x000fe2000bf03070 */
[----:B-1----:R-:W-:Y:S01]  /*4ce0*/  @!P5 FADD.FTZ R169, -R169, -RZ ;  /* 0x800000ffa9a9d221 */ /* 0x002fe20000010100 */
[----:B------:R-:W-:Y:S01]  /*4cf0*/  ISETP.LE.U32.AND P4, PT, R3, UR12, PT ;  /* 0x0000000c03007c0c */ /* 0x000fe2000bf83070 */
[----:B------:R-:W-:Y:S01]  /*4d00*/  @!P3 FADD.FTZ R188, -R188, -RZ ;  /* 0x800000ffbcbcb221 */ /* 0x000fe20000010100 */
[----:B------:R-:W-:Y:S03]  /*4d10*/  ISETP.LE.U32.AND P6, PT, R2, UR12, PT ;  /* 0x0000000c02007c0c */ /* 0x000fe6000bfc3070 */
[----:B------:R-:W-:Y:S01]  /*4d20*/  MUFU.EX2 R166, R22 ;  /* 0x0000001600a67308 */ /* 0x000fe20000000800 */
[----:B------:R-:W-:Y:S02]  /*4d30*/  ISETP.LE.U32.AND P5, PT, R8, UR12, PT ;  /* 0x0000000c08007c0c */ /* 0x000fe4000bfa3070 */
[----:B------:R-:W-:Y:S02]  /*4d40*/  ISETP.GT.U32.AND P3, PT, R11, UR12, PT ;  /* 0x0000000c0b007c0c */ /* 0x000fe4000bf64070 */
[----:B------:R-:W-:Y:S02]  /*4d50*/  LOP3.LUT R7, R243, R16, R7, 0x96, !PT ;  /* 0x00000010f3077212 */ /* 0x000fe400078e9607 */
[----:B------:R-:W-:Y:S01]  /*4d60*/  PRMT R3, R6, 0x7770, RZ ;  /* 0x0000777006037816 */ /* 0x000fe200000000ff */
[----:B------:R-:W-:Y:S01]  /*4d70*/  @!P0 FADD.FTZ R190, -R190, -RZ ;  /* 0x800000ffbebe8221 */ /* 0x000fe20000010100 */
[----:B------:R-:W-:Y:S01]  /*4d80*/  ISETP.GT.U32.AND P0, PT, R10, UR12, PT ;  /* 0x0000000c0a007c0c */ /* 0x000fe2000bf04070 */
[----:B---3--:R-:W-:Y:S01]  /*4d90*/  @!P4 FADD.FTZ R187, -R187, -RZ ;  /* 0x800000ffbbbbc221 */ /* 0x008fe20000010100 */
[----:B------:R-:W-:Y:S01]  /*4da0*/  ISETP.LE.U32.AND P4, PT, R132, UR12, PT ;  /* 0x0000000c84007c0c */ /* 0x000fe2000bf83070 */
[----:B------:R-:W-:Y:S01]  /*4db0*/  @!P6 FADD.FTZ R189, -R189, -RZ ;  /* 0x800000ffbdbde221 */ /* 0x000fe20000010100 */
[----:B------:R-:W-:Y:S01]  /*4dc0*/  ISETP.GT.U32.AND P6, PT, R12, UR12, PT ;  /* 0x0000000c0c007c0c */ /* 0x000fe2000bfc4070 */
[----:B------:R-:W-:Y:S01]  /*4dd0*/  @!P5 FADD.FTZ R185, -R185, -RZ ;  /* 0x800000ffb9b9d221 */ /* 0x000fe20000010100 */
[----:B------:R-:W-:Y:S01]  /*4de0*/  ISETP.GT.U32.AND P5, PT, R17, UR12, PT ;  /* 0x0000000c11007c0c */ /* 0x000fe2000bfa4070 */
[----:B------:R-:W-:Y:S01]  /*4df0*/  @P3 FADD.FTZ R183, -R183, -RZ ;  /* 0x800000ffb7b73221 */ /* 0x000fe20000010100 */
[----:B------:R-:W-:Y:S01]  /*4e00*/  LOP3.LUT R2, R7, 0xff, RZ, 0xc0, !PT ;  /* 0x000000ff07027812 */ /* 0x000fe200078ec0ff */
[----:B------:R-:W1:Y:S01]  /*4e10*/  MUFU.EX2 R153, R32 ;  /* 0x0000002000997308 */ /* 0x000e620000000800 */
[----:B------:R-:W-:Y:S02]  /*4e20*/  ISETP.GT.U32.AND P3, PT, R13, UR12, PT ;  /* 0x0000000c0d007c0c */ /* 0x000fe4000bf64070 */
[----:B------:R-:W-:Y:S01]  /*4e30*/  PRMT R8, R6, 0x7771, RZ ;  /* 0x0000777106087816 */ /* 0x000fe200000000ff */
[----:B------:R-:W-:Y:S01]  /*4e40*/  @P0 FADD.FTZ R184, -R184, -RZ ;  /* 0x800000ffb8b80221 */ /* 0x000fe20000010100 */
[----:B------:R-:W-:Y:S01]  /*4e50*/  ISETP.GT.U32.AND P0, PT, R15, UR12, PT ;  /* 0x0000000c0f007c0c */ /* 0x000fe2000bf04070 */
[----:B--2---:R-:W-:Y:S01]  /*4e60*/  @!P4 FADD.FTZ R162, -R162, -RZ ;  /* 0x800000ffa2a2c221 */ /* 0x004fe20000010100 */
[----:B------:R-:W-:Y:S01]  /*4e70*/  ISETP.LE.U32.AND P4, PT, R2, UR12, PT ;  /* 0x0000000c02007c0c */ /* 0x000fe2000bf83070 */
[----:B------:R-:W-:Y:S01]  /*4e80*/  @P6 FADD.FTZ R175, -R175, -RZ ;  /* 0x800000ffafaf6221 */ /* 0x000fe20000010100 */
[----:B------:R-:W-:Y:S01]  /*4e90*/  ISETP.LE.U32.AND P6, PT, R3, UR12, PT ;  /* 0x0000000c03007c0c */ /* 0x000fe2000bfc3070 */
[----:B------:R-:W-:Y:S01]  /*4ea0*/  @P5 FADD.FTZ R161, -R161, -RZ ;  /* 0x800000ffa1a15221 */ /* 0x000fe20000010100 */
[--C-:B------:R-:W-:Y:S01]  /*4eb0*/  SHF.R.U32.HI R3, RZ, 0x18, R7.reuse ;  /* 0x00000018ff037819 */ /* 0x100fe20000011607 */
[----:B------:R-:W2:Y:S01]  /*4ec0*/  MUFU.EX2 R152, R151 ;  /* 0x0000009700987308 */ /* 0x000ea20000000800 */
[----:B------:R-:W-:Y:S01]  /*4ed0*/  LOP3.LUT R2, R7, 0xffff, RZ, 0xc0, !PT ;  /* 0x0000ffff07027812 */ /* 0x000fe200078ec0ff */
[----:B------:R-:W-:Y:S01]  /*4ee0*/  @P3 FADD.FTZ R172, -R172, -RZ ;  /* 0x800000ffacac3221 */ /* 0x000fe20000010100 */
[----:B------:R-:W-:Y:S02]  /*4ef0*/  ISETP.LE.U32.AND P5, PT, R3, UR12, PT ;  /* 0x0000000c03007c0c */ /* 0x000fe4000bfa3070 */
[----:B------:R-:W-:Y:S01]  /*4f00*/  SHF.R.U32.HI R2, RZ, 0x8, R2 ;  /* 0x00000008ff027819 */ /* 0x000fe20000011602 */
[----:B------:R-:W-:Y:S01]  /*4f10*/  @P0 FADD.FTZ R173, -R173, -RZ ;  /* 0x800000ffadad0221 */ /* 0x000fe20000010100 */
[----:B------:R-:W-:Y:S01]  /*4f20*/  PRMT R7, R7, 0x7632, R7 ;  /* 0x0000763207077816 */ /* 0x000fe20000000007 */
[----:B----4-:R-:W-:Y:S01]  /*4f30*/  @!P4 FADD.FTZ R155, -R155, -RZ ;  /* 0x800000ff9b9bc221 */ /* 0x010fe20000010100 */
[----:B------:R-:W-:Y:S01]  /*4f40*/  LOP3.LUT R2, R2, 0xffff, RZ, 0xc0, !PT ;  /* 0x0000ffff02027812 */ /* 0x000fe200078ec0ff */
[----:B-1----:R-:W-:Y:S01]  /*4f50*/  @!P6 FADD.FTZ R153, -R153, -RZ ;  /* 0x800000ff9999e221 */ /* 0x002fe20000010100 */
[----:B------:R-:W-:Y:S01]  /*4f60*/  LOP3.LUT R7, R7, 0xff, RZ, 0xc0, !PT ;  /* 0x000000ff07077812 */ /* 0x000fe200078ec0ff */
[----:B------:R-:W1:Y:S01]  /*4f70*/  MUFU.EX2 R170, R24 ;  /* 0x0000001800aa7308 */ /* 0x000e620000000800 */
[----:B------:R-:W-:Y:S02]  /*4f80*/  ISETP.LE.U32.AND P0, PT, R2, UR12, PT ;  /* 0x0000000c02007c0c */ /* 0x000fe4000bf03070 */
[----:B------:R-:W-:Y:S01]  /*4f90*/  ISETP.LE.U32.AND P3, PT, R7, UR12, PT ;  /* 0x0000000c07007c0c */ /* 0x000fe2000bf63070 */
[----:B------:R-:W-:Y:S01]  /*4fa0*/  @!P5 FADD.FTZ R164, -R164, -RZ ;  /* 0x800000ffa4a4d221 */ /* 0x000fe20000010100 */
[C---:B------:R-:W-:Y:S02]  /*4fb0*/  LOP3.LUT R5, R0.reuse, 0xffff, RZ, 0xc0, !PT ;  /* 0x0000ffff00057812 */ /* 0x040fe400078ec0ff */
[C---:B------:R-:W-:Y:S03]  /*4fc0*/  LOP3.LUT R3, R0.reuse, 0xff, RZ, 0xc0, !PT ;  /* 0x000000ff00037812 */ /* 0x040fe600078ec0ff */
[----:B------:R-:W3:Y:S01]  /*4fd0*/  MUFU.EX2 R165, R25 ;  /* 0x0000001900a57308 */ /* 0x000ee20000000800 */
[----:B------:R-:W-:Y:S02]  /*4fe0*/  PRMT R2, R0, 0x7632, R2 ;  /* 0x0000763200027816 */ /* 0x000fe40000000002 */
[----:B------:R-:W-:Y:S02]  /*4ff0*/  ISETP.GT.U32.AND P5, PT, R8, UR12, PT ;  /* 0x0000000c08007c0c */ /* 0x000fe4000bfa4070 */
[----:B------:R-:W-:Y:S01]  /*5000*/  SHF.R.U32.HI R5, RZ, 0x8, R5 ;  /* 0x00000008ff057819 */ /* 0x000fe20000011605 */
[----:B------:R-:W-:Y:S01]  /*5010*/  @!P0 FADD.FTZ R154, -R154, -RZ ;  /* 0x800000ff9a9a8221 */ /* 0x000fe20000010100 */
[----:B------:R-:W-:Y:S01]  /*5020*/  ISETP.LE.U32.AND P4, PT, R3, UR12, PT ;  /* 0x0000000c03007c0c */ /* 0x000fe2000bf83070 */
[----:B------:R-:W-:Y:S01]  /*5030*/  @!P3 FADD.FTZ R166, -R166, -RZ ;  /* 0x800000ffa6a6b221 */ /* 0x000fe20000010100 */
[----:B------:R-:W-:Y:S01]  /*5040*/  LOP3.LUT R3, R2, 0xff, RZ, 0xc0, !PT ;  /* 0x000000ff02037812 */ /* 0x000fe200078ec0ff */
[----:B------:R-:W-:Y:S01]  /*5050*/  MUFU.EX2 R160, R34 ;  /* 0x0000002200a07308 */ /* 0x000fe20000000800 */
[----:B------:R-:W-:Y:S02]  /*5060*/  LOP3.LUT R2, R5, 0xffff, RZ, 0xc0, !PT ;  /* 0x0000ffff05027812 */ /* 0x000fe400078ec0ff */
[----:B------:R-:W-:Y:S02]  /*5070*/  ISETP.LE.U32.AND P0, PT, R3, UR12, PT ;  /* 0x0000000c03007c0c */ /* 0x000fe4000bf03070 */
[----:B------:R-:W-:Y:S01]  /*5080*/  PRMT R3, R4, 0x7771, RZ ;  /* 0x0000777104037816 */ /* 0x000fe200000000ff */
[----:B--2---:R-:W-:Y:S01]  /*5090*/  @P5 FADD.FTZ R152, -R152, -RZ ;  /* 0x800000ff98985221 */ /* 0x004fe20000010100 */
[----:B------:R-:W-:Y:S03]  /*50a0*/  ISETP.LE.U32.AND P3, PT, R2, UR12, PT ;  /* 0x0000000c02007c0c */ /* 0x000fe6000bf63070 */
[----:B------:R2:W-:Y:S01]  /*50b0*/  MUFU.EX2 R157, R150 ;  /* 0x00000096009d7308 */ /* 0x0005e20000000800 */
[----:B------:R-:W-:Y:S01]  /*50c0*/  PRMT R2, R4, 0x7772, RZ ;  /* 0x0000777204027816 */ /* 0x000fe200000000ff */
[----:B-1----:R-:W-:Y:S01]  /*50d0*/  @!P4 FADD.FTZ R170, -R170, -RZ ;  /* 0x800000ffaaaac221 */ /* 0x002fe20000010100 */
[----:B------:R-:W-:Y:S02]  /*50e0*/  ISETP.GT.U32.AND P6, PT, R3, UR12, PT ;  /* 0x0000000c03007c0c */ /* 0x000fe4000bfc4070 */
[----:B------:R-:W-:Y:S02]  /*50f0*/  SHF.R.U32.HI R3, RZ, 0x18, R0 ;  /* 0x00000018ff037819 */ /* 0x000fe40000011600 */
[----:B------:R-:W-:Y:S03]  /*5100*/  ISETP.GT.U32.AND P5, PT, R2, UR12, PT ;  /* 0x0000000c02007c0c */ /* 0x000fe6000bfa4070 */
[----:B------:R-:W1:Y:S01]  /*5110*/  MUFU.EX2 R171, R26 ;  /* 0x0000001a00ab7308 */ /* 0x000e620000000800 */
[----:B------:R-:W-:Y:S02]  /*5120*/  F2FP.RELU.F16.F32.PACK_AB R0, R186, R168 ;  /* 0x000000a8ba00723e */ /* 0x000fe400000008ff */
[----:B------:R-:W-:Y:S01]  /*5130*/  F2FP.RELU.F16.F32.PACK_AB R2, R169, R174 ;  /* 0x000000aea902723e */ /* 0x000fe200000008ff */
[----:B---3--:R-:W-:Y:S01]  /*5140*/  @!P3 FADD.FTZ R165, -R165, -RZ ;  /* 0x800000ffa5a5b221 */ /* 0x008fe20000010100 */
[C---:B------:R-:W-:Y:S01]  /*5150*/  PRMT R9, R6.reuse, 0x7772, RZ ;  /* 0x0000777206097816 */ /* 0x040fe200000000ff */
[----:B------:R3:W-:Y:S01]  /*5160*/  STS [R196+0x19400], R0 ;  /* 0x01940000c4007388 */ /* 0x0007e20000000800 */
[----:B------:R-:W-:Y:S03]  /*5170*/  PRMT R6, R6, 0x7773, RZ ;  /* 0x0000777306067816 */ /* 0x000fe600000000ff */
[----:B------:R-:W-:Y:S01]  /*5180*/  MUFU.EX2 R163, R27 ;  /* 0x0000001b00a37308 */ /* 0x000fe20000000800 */
[----:B------:R-:W-:Y:S01]  /*5190*/  ISETP.GT.U32.AND P4, PT, R9, UR12, PT ;  /* 0x0000000c09007c0c */ /* 0x000fe2000bf84070 */
[----:B------:R4:W-:Y:S01]  /*51a0*/  STS [R196+0x19000], R2 ;  /* 0x01900002c4007388 */ /* 0x0009e20000000800 */
[----:B------:R-:W-:Y:S01]  /*51b0*/  ISETP.GT.U32.AND P3, PT, R6, UR12, PT ;  /* 0x0000000c06007c0c */ /* 0x000fe2000bf64070 */
[----:B--2---:R-:W-:Y:S01]  /*51c0*/  VIADD R150, R196, 0x19020 ;  /* 0x00019020c4967836 */ /* 0x004fe20000000000 */
[----:B------:R-:W-:Y:S01]  /*51d0*/  PRMT R5, R4, 0x7770, RZ ;  /* 0x0000777004057816 */ /* 0x000fe200000000ff */
[----:B------:R-:W-:Y:S01]  /*51e0*/  @P2 VIADD R150, R236, 0xffffffe0 ;  /* 0xffffffe0ec962836 */ /* 0x000fe20000000000 */
[----:B------:R-:W-:Y:S03]  /*51f0*/  PRMT R4, R4, 0x7773, RZ ;  /* 0x0000777304047816 */ /* 0x000fe600000000ff */
[----:B------:R-:W2:Y:S01]  /*5200*/  MUFU.EX2 R158, R28 ;  /* 0x0000001c009e7308 */ /* 0x000ea20000000800 */
[----:B-1----:R-:W-:Y:S01]  /*5210*/  @!P0 FADD.FTZ R171, -R171, -RZ ;  /* 0x800000ffabab8221 */ /* 0x002fe20000010100 */
[----:B------:R-:W-:Y:S01]  /*5220*/  ISETP.LE.U32.AND P0, PT, R5, UR12, PT ;  /* 0x0000000c05007c0c */ /* 0x000fe2000bf03070 */
[----:B------:R-:W-:Y:S01]  /*5230*/  IMAD.IADD R151, R242, 0x1, R150 ;  /* 0x00000001f2977824 */ /* 0x000fe200078e0296 */
[----:B------:R-:W-:Y:S01]  /*5240*/  F2FP.RELU.F16.F32.PACK_AB R5, R184, R185 ;  /* 0x000000b9b805723e */ /* 0x000fe200000008ff */
[----:B------:R-:W-:Y:S01]  /*5250*/  @P4 FADD.FTZ R160, -R160, -RZ ;  /* 0x800000ffa0a04221 */ /* 0x000fe20000010100 */
[----:B------:R-:W-:Y:S01]  /*5260*/  ISETP.GT.U32.AND P4, PT, R4, UR12, PT ;  /* 0x0000000c04007c0c */ /* 0x000fe2000bf84070 */
[----:B------:R-:W-:Y:S01]  /*5270*/  @P3 FADD.FTZ R157, -R157, -RZ ;  /* 0x800000ff9d9d3221 */ /* 0x000fe20000010100 */
[----:B------:R-:W-:Y:S02]  /*5280*/  F2FP.RELU.F16.F32.PACK_AB R4, R188, R190 ;  /* 0x000000bebc04723e */ /* 0x000fe400000008ff */
[----:B------:R-:W1:Y:S01]  /*5290*/  MUFU.EX2 R159, R30 ;  /* 0x0000001e009f7308 */ /* 0x000e620000000800 */
[----:B------:R-:W-:Y:S02]  /*52a0*/  ISETP.LE.U32.AND P3, PT, R3, UR12, PT ;  /* 0x0000000c03007c0c */ /* 0x000fe4000bf63070 */
[----:B------:R-:W-:Y:S02]  /*52b0*/  F2FP.RELU.F16.F32.PACK_AB R3, R187, R189 ;  /* 0x000000bdbb03723e */ /* 0x000fe400000008ff */
[----:B---3--:R-:W-:Y:S01]  /*52c0*/  F2FP.RELU.F16.F32.PACK_AB R0, R172, R173 ;  /* 0x000000adac00723e */ /* 0x008fe200000008ff */
[----:B--2---:R-:W-:Y:S04]  /*52d0*/  @!P0 FADD.FTZ R158, -R158, -RZ ;  /* 0x800000ff9e9e8221 */ /* 0x004fe80000010100 */
[----:B------:R-:W2:Y:S01]  /*52e0*/  MUFU.EX2 R149, R149 ;  /* 0x0000009500957308 */ /* 0x000ea20000000800 */
[----:B----4-:R-:W-:Y:S01]  /*52f0*/  F2FP.RELU.F16.F32.PACK_AB R2, R161, R162 ;  /* 0x000000a2a102723e */ /* 0x010fe200000008ff */
[----:B------:R3:W-:Y:S04]  /*5300*/  STS [R193+0x19400], R0 ;  /* 0x01940000c1007388 */ /* 0x0007e80000000800 */
[----:B------:R4:W-:Y:S01]  /*5310*/  STS [R193+0x19000], R2 ;  /* 0x01900002c1007388 */ /* 0x0009e20000000800 */
[----:B------:R-:W-:Y:S03]  /*5320*/  @!P3 FADD.FTZ R163, -R163, -RZ ;  /* 0x800000ffa3a3b221 */ /* 0x000fe60000010100 */
[----:B------:R-:W3:Y:S01]  /*5330*/  MUFU.EX2 R156, R148 ;  /* 0x00000094009c7308 */ /* 0x000ee20000000800 */
[----:B-1----:R-:W-:Y:S01]  /*5340*/  @P5 FADD.FTZ R159, -R159, -RZ ;  /* 0x800000ff9f9f5221 */ /* 0x002fe20000010100 */
[----:B------:R1:W-:Y:S01]  /*5350*/  STS [R196+0x1a000], R4 ;  /* 0x01a00004c4007388 */ /* 0x0003e20000000800 */
[----:B------:R-:W-:Y:S02]  /*5360*/  FSETP.GE.FTZ.AND P3, PT, R169, RZ, PT ;  /* 0x000000ffa900720b */ /* 0x000fe40003f76000 */
[----:B------:R-:W-:Y:S01]  /*5370*/  FSETP.GE.FTZ.AND P5, PT, R161, RZ, PT ;  /* 0x000000ffa100720b */ /* 0x000fe20003fb6000 */
[----:B------:R1:W-:Y:S01]  /*5380*/  STS [R196+0x1a400], R3 ;  /* 0x01a40003c4007388 */ /* 0x0003e20000000800 */
[----:B--2---:R-:W-:Y:S03]  /*5390*/  @P6 FADD.FTZ R149, -R149, -RZ ;  /* 0x800000ff95956221 */ /* 0x004fe60000010100 */
[----:B------:R-:W-:Y:S01]  /*53a0*/  STS [R193+0x1a000], R5 ;  /* 0x01a00005c1007388 */ /* 0x000fe20000000800 */
[----:B------:R-:W-:Y:S01]  /*53b0*/  FSETP.GE.FTZ.AND P6, PT, R172, RZ, PT ;  /* 0x000000ffac00720b */ /* 0x000fe20003fd6000 */
[----:B---3--:R-:W-:Y:S01]  /*53c0*/  @P4 FADD.FTZ R156, -R156, -RZ ;  /* 0x800000ff9c9c4221 */ /* 0x008fe20000010100 */
[----:B------:R-:W-:Y:S01]  /*53d0*/  FSETP.GE.FTZ.AND P4, PT, R174, RZ, PT ;  /* 0x000000ffae00720b */ /* 0x000fe20003f96000 */
[----:B------:R-:W-:Y:S01]  /*53e0*/  IMAD.SHL.U32 R148, R182, 0x40, RZ ;  /* 0x00000040b6947824 */ /* 0x000fe200078e00ff */
[----:B------:R-:W-:Y:S02]  /*53f0*/  F2FP.RELU.F16.F32.PACK_AB R0, R152, R153 ;  /* 0x000000999800723e */ /* 0x000fe400000008ff */
[----:B----4-:R-:W-:Y:S02]  /*5400*/  F2FP.RELU.F16.F32.PACK_AB R2, R164, R166 ;  /* 0x000000a6a402723e */ /* 0x010fe400000008ff */
[----:B-1----:R-:W-:Y:S02]  /*5410*/  F2FP.RELU.F16.F32.PACK_AB R4, R175, R183 ;  /* 0x000000b7af04723e */ /* 0x002fe400000008ff */
[----:B------:R-:W-:Y:S03]  /*5420*/  F2FP.RELU.F16.F32.PACK_AB R3, R154, R155 ;  /* 0x0000009b9a03723e */ /* 0x000fe600000008ff */
[----:B------:R1:W-:Y:S04]  /*5430*/  STS [R193+0x1a400], R4 ;  /* 0x01a40004c1007388 */ /* 0x0003e80000000800 */
[----:B------:R2:W-:Y:S04]  /*5440*/  STS [R150], R3 ;  /* 0x0000000396007388 */ /* 0x0005e80000000800 */
[----:B------:R3:W-:Y:S04]  /*5450*/  STS [R150+0x400], R2 ;  /* 0x0004000296007388 */ /* 0x0007e80000000800 */
[----:B------:R4:W-:Y:S01]  /*5460*/  STS [R151], R0 ;  /* 0x0000000097007388 */ /* 0x0009e20000000800 */
[----:B-1----:R-:W-:Y:S02]  /*5470*/  F2FP.RELU.F16.F32.PACK_AB R4, R163, R171 ;  /* 0x000000aba304723e */ /* 0x002fe400000008ff */
[----:B--2---:R-:W-:Y:S02]  /*5480*/  F2FP.RELU.F16.F32.PACK_AB R3, R149, R158 ;  /* 0x0000009e9503723e */ /* 0x004fe400000008ff */
[----:B---3--:R-:W-:Y:S02]  /*5490*/  F2FP.RELU.F16.F32.PACK_AB R2, R165, R170 ;  /* 0x000000aaa502723e */ /* 0x008fe400000008ff */
[----:B----4-:R-:W-:Y:S05]  /*54a0*/  F2FP.RELU.F16.F32.PACK_AB R0, R157, R160 ;  /* 0x000000a09d00723e */ /* 0x010fea00000008ff */
[----:B------:R1:W-:Y:S04]  /*54b0*/  STS [R151+0x400], R0 ;  /* 0x0004000097007388 */ /* 0x0003e80000000800 */
[----:B------:R2:W-:Y:S04]  /*54c0*/  STS [R150+0x1000], R2 ;  /* 0x0010000296007388 */ /* 0x0005e80000000800 */
[----:B------:R-:W-:Y:S04]  /*54d0*/  STS [R150+0x1400], R4 ;  /* 0x0014000496007388 */ /* 0x000fe80000000800 */
[----:B------:R-:W-:Y:S01]  /*54e0*/  STS [R151+0x1000], R3 ;  /* 0x0010000397007388 */ /* 0x000fe20000000800 */
[----:B-1----:R-:W-:Y:S02]  /*54f0*/  LEA R0, R181, UR4, 0x1 ;  /* 0x00000004b5007c11 */ /* 0x002fe4000f8e08ff */
[----:B--2---:R-:W-:Y:S05]  /*5500*/  F2FP.RELU.F16.F32.PACK_AB R2, R156, R159 ;  /* 0x0000009f9c02723e */ /* 0x004fea00000008ff */
        /* <DEDUP_REMOVED lines=8> */
[-C--:B--2---:R-:W-:Y:S08]  /*5590*/  HMMA.16816.F32 R4, R32, R16.reuse, RZ ;  /* 0x000000102004723c */ /* 0x084ff000000018ff */
[C---:B---3--:R-:W-:Y:S08]  /*55a0*/  HMMA.16816.F32 R8, R28.reuse, R16, RZ ;  /* 0x000000101c08723c */ /* 0x048ff000000018ff */
[-C--:B------:R-:W-:Y:S08]  /*55b0*/  HMMA.16816.F32 R12, R28, R18.reuse, RZ ;  /* 0x000000121c0c723c */ /* 0x080ff000000018ff */
[C---:B------:R-:W-:Y:S08]  /*55c0*/  HMMA.16816.F32 R16, R32.reuse, R18, RZ ;  /* 0x000000122010723c */ /* 0x040ff000000018ff */
[-C--:B-1----:R-:W-:Y:S08]  /*55d0*/  HMMA.16816.F32 R20, R32, R132.reuse, RZ ;  /* 0x000000842014723c */ /* 0x082ff000000018ff */
[C---:B------:R-:W-:Y:S08]  /*55e0*/  HMMA.16816.F32 R24, R28.reuse, R132, RZ ;  /* 0x000000841c18723c */ /* 0x040ff000000018ff */
[-C--:B------:R-:W-:Y:S08]  /*55f0*/  HMMA.16816.F32 R28, R28, R134.reuse, RZ ;  /* 0x000000861c1c723c */ /* 0x080ff000000018ff */
[----:B------:R-:W-:Y:S01]  /*5600*/  HMMA.16816.F32 R32, R32, R134, RZ ;  /* 0x000000862020723c */ /* 0x000fe200000018ff */
[----:B------:R-:W1:Y:S07]  /*5610*/  LDSM.16.M88.4 R132, [R2+0x6800] ;  /* 0x006800000284783b */ /* 0x000e6e0000000200 */
[-C--:B----4-:R-:W-:Y:S08]  /*5620*/  HMMA.16816.F32 R4, R136, R140.reuse, R4 ;  /* 0x0000008c8804723c */ /* 0x090ff00000001804 */
[C---:B-1----:R-:W-:Y:S08]  /*5630*/  HMMA.16816.F32 R8, R132.reuse, R140, R8 ;  /* 0x0000008c8408723c */ /* 0x042ff00000001808 */
        /* <DEDUP_REMOVED lines=9> */
[----:B------:R-:W2:Y:S01]  /*56d0*/  LDSM.16.M88.4 R140, [R0+0x7800] ;  /* 0x00780000008c783b */ /* 0x000ea20000000200 */
        /* <DEDUP_REMOVED lines=30> */
[C---:B------:R-:W-:Y:S04]  /*58c0*/  HMMA.16816.F32 R24, R140.reuse, R132, R24 ;  /* 0x000000848c18723c */ /* 0x040fe80000001818 */
[----:B------:R-:W-:Y:S02]  /*58d0*/  IMAD.MOV.U32 R132, RZ, RZ, R227 ;  /* 0x000000ffff847224 */ /* 0x000fe400078e00e3 */
[----:B------:R-:W-:Y:S02]  /*58e0*/  IMAD.MOV.U32 R133, RZ, RZ, R226 ;  /* 0x000000ffff857224 */ /* 0x000fe400078e00e2 */
[-C--:B------:R-:W-:Y:S01]  /*58f0*/  HMMA.16816.F32 R28, R140, R134.reuse, R28 ;  /* 0x000000868c1c723c */ /* 0x080fe2000000181c */
[----:B------:R-:W-:Y:S02]  /*5900*/  LDSM.16.M88.4 R140, [R2+0x8800] ;  /* 0x00880000028c783b */ /* 0x000fe40000000200 */
[C---:B------:R-:W-:Y:S04]  /*5910*/  LEA R146, P0, R207.reuse, R132, 0x2 ;  /* 0x00000084cf927211 */ /* 0x040fe800078010ff */
[----:B------:R-:W-:Y:S01]  /*5920*/  LEA.HI.X R147, R207, R133, RZ, 0x2, P0 ;  /* 0x00000085cf937211 */ /* 0x000fe200000f14ff */
[----:B------:R-:W-:Y:S01]  /*5930*/  HMMA.16816.F32 R32, R136, R134, R32 ;  /* 0x000000868820723c */ /* 0x000fe20000001820 */
[----:B------:R1:W-:Y:S03]  /*5940*/  LDSM.16.M88.4 R132, [R2+0x8000] ;  /* 0x008000000284783b */ /* 0x0003e60000000200 */
[----:B------:R-:W-:Y:S05]  /*5950*/  FSETP.GE.FTZ.AND P0, PT, R168, RZ, PT ;  /* 0x000000ffa800720b */ /* 0x000fea0003f16000 */
[----:B------:R-:W2:Y:S04]  /*5960*/  LDG.E R145, desc[UR26][R146.64] ;  /* 0x0000001a92917981 */ /* 0x000ea8000c1e1900 */
[----:B------:R-:W3:Y:S08]  /*5970*/  LDSM.16.M88.4 R136, [R178+0x13000] ;  /* 0x01300000b288783b */ /* 0x000ef00000000200 */
[----:B------:R-:W4:Y:S01]  /*5980*/  LDG.E R144, desc[UR26][R146.64+0x20] ;  /* 0x0000201a92907981 */ /* 0x000f22000c1e1900 */
[----:B-1----:R-:W-:Y:S01]  /*5990*/  LOP3.LUT R2, R148, 0x400, RZ, 0xc0, !PT ;  /* 0x0000040094027812 */ /* 0x002fe200078ec0ff */
[-C--:B---3--:R-:W-:Y:S08]  /*59a0*/  HMMA.16816.F32 R4, R132, R136.reuse, R4 ;  /* 0x000000888404723c */ /* 0x088ff00000001804 */
[C---:B------:R-:W-:Y:S08]  /*59b0*/  HMMA.16816.F32 R8, R140.reuse, R136, R8 ;  /* 0x000000888c08723c */ /* 0x040ff00000001808 */
[-C--:B------:R-:W-:Y:S08]  /*59c0*/  HMMA.16816.F32 R12, R140, R138.reuse, R12 ;  /* 0x0000008a8c0c723c */ /* 0x080ff0000000180c */
[C---:B------:R-:W-:Y:S01]  /*59d0*/  HMMA.16816.F32 R16, R132.reuse, R138, R16 ;  /* 0x0000008a8410723c */ /* 0x040fe20000001810 */
[----:B------:R-:W1:Y:S07]  /*59e0*/  LDSM.16.M88.4 R136, [R178+0x13400] ;  /* 0x01340000b288783b */ /* 0x000e6e0000000200 */
[-C--:B-1----:R-:W-:Y:S08]  /*59f0*/  HMMA.16816.F32 R20, R132, R136.reuse, R20 ;  /* 0x000000888414723c */ /* 0x082ff00000001814 */
[C---:B------:R-:W-:Y:S08]  /*5a00*/  HMMA.16816.F32 R24, R140.reuse, R136, R24 ;  /* 0x000000888c18723c */ /* 0x040ff00000001818 */
[-C--:B------:R-:W-:Y:S08]  /*5a10*/  HMMA.16816.F32 R28, R140, R138.reuse, R28 ;  /* 0x0000008a8c1c723c */ /* 0x080ff0000000181c */
[----:B------:R-:W-:Y:S04]  /*5a20*/  HMMA.16816.F32 R32, R132, R138, R32 ;  /* 0x0000008a8420723c */ /* 0x000fe80000001820 */
[C---:B--2---:R-:W-:Y:S01]  /*5a30*/  FADD.FTZ R4, -R145.reuse, R4 ;  /* 0x0000000491047221 */ /* 0x044fe20000010100 */
[C---:B------:R-:W-:Y:S01]  /*5a40*/  FADD.FTZ R3, -R145.reuse, R5 ;  /* 0x0000000591037221 */ /* 0x040fe20000010100 */
[C---:B------:R-:W-:Y:S01]  /*5a50*/  FADD.FTZ R16, -R145.reuse, R16 ;  /* 0x0000001091107221 */ /* 0x040fe20000010100 */
[----:B------:R-:W2:Y:S01]  /*5a60*/  LDG.E R5, desc[UR26][R146.64+0xa0] ;  /* 0x0000a01a92057981 */ /* 0x000ea2000c1e1900 */
[C---:B------:R-:W-:Y:S01]  /*5a70*/  FADD.FTZ R21, -R145.reuse, R21 ;  /* 0x0000001591157221 */ /* 0x040fe20000010100 */
[-C--:B------:R-:W-:Y:S01]  /*5a80*/  FSEL R4, R4, R145.reuse, P4 ;  /* 0x0000009104047208 */ /* 0x080fe20002000000 */
[----:B------:R-:W-:Y:S01]  /*5a90*/  FADD.FTZ R17, -R145, R17 ;  /* 0x0000001191117221 */ /* 0x000fe20000010100 */
[-C--:B------:R-:W-:Y:S01]  /*5aa0*/  FSEL R3, R3, R145.reuse, P3 ;  /* 0x0000009103037208 */ /* 0x080fe20001800000 */
[----:B------:R-:W-:Y:S01]  /*5ab0*/  FADD.FTZ R20, -R145, R20 ;  /* 0x0000001491147221 */ /* 0x000fe20000010100 */
[----:B------:R-:W-:Y:S01]  /*5ac0*/  FSETP.GE.FTZ.AND P3, PT, R162, RZ, PT ;  /* 0x000000ffa200720b */ /* 0x000fe20003f76000 */
[----:B------:R-:W-:Y:S01]  /*5ad0*/  FMUL.FTZ R174, R174, R4 ;  /* 0x00000004aeae7220 */ /* 0x000fe20000410000 */
[----:B------:R-:W-:Y:S01]  /*5ae0*/  FSETP.GE.FTZ.AND P4, PT, R155, RZ, PT ;  /* 0x000000ff9b00720b */ /* 0x000fe20003f96000 */
[----:B------:R-:W3:Y:S01]  /*5af0*/  LDG.E R4, desc[UR26][R146.64+0x80] ;  /* 0x0000801a92047981 */ /* 0x000ee2000c1e1900 */
[-C--:B------:R-:W-:Y:S01]  /*5b00*/  FSEL R16, R16, R145.reuse, P3 ;  /* 0x0000009110107208 */ /* 0x080fe20001800000 */
[----:B----4-:R-:W-:Y:S01]  /*5b10*/  FADD.FTZ R0, -R144, R6 ;  /* 0x0000000690007221 */ /* 0x010fe20000010100 */
[----:B------:R-:W-:Y:S01]  /*5b20*/  FSETP.GE.FTZ.AND P3, PT, R154, RZ, PT ;  /* 0x000000ff9a00720b */ /* 0x000fe20003f76000 */
[----:B------:R-:W-:Y:S01]  /*5b30*/  FADD.FTZ R32, -R145, R32 ;  /* 0x0000002091207221 */ /* 0x000fe20000010100 */
[-C--:B------:R-:W-:Y:S01]  /*5b40*/  FSEL R17, R17, R145.reuse, P5 ;  /* 0x0000009111117208 */ /* 0x080fe20002800000 */
[----:B------:R-:W-:Y:S01]  /*5b50*/  FADD.FTZ R7, -R144, R7 ;  /* 0x0000000790077221 */ /* 0x000fe20000010100 */
[----:B------:R-:W-:Y:S01]  /*5b60*/  FSEL R0, R0, R144, P0 ;  /* 0x0000009000007208 */ /* 0x000fe20000000000 */
[----:B------:R-:W-:Y:S01]  /*5b70*/  FADD.FTZ R18, -R144, R18 ;  /* 0x0000001290127221 */ /* 0x000fe20000010100 */
[----:B------:R-:W-:Y:S01]  /*5b80*/  FSETP.GE.FTZ.AND P0, PT, R152, RZ, PT ;  /* 0x000000ff9800720b */ /* 0x000fe20003f16000 */
[C---:B------:R-:W-:Y:S01]  /*5b90*/  FADD.FTZ R19, -R144.reuse, R19 ;  /* 0x0000001390137221 */ /* 0x040fe20000010100 */
[-C--:B------:R-:W-:Y:S01]  /*5ba0*/  FSEL R21, R21, R145.reuse, P3 ;  /* 0x0000009115157208 */ /* 0x080fe20001800000 */
[C---:B------:R-:W-:Y:S01]  /*5bb0*/  FADD.FTZ R22, -R144.reuse, R22 ;  /* 0x0000001690167221 */ /* 0x040fe20000010100 */
[----:B------:R-:W-:Y:S01]  /*5bc0*/  FSETP.GE.FTZ.AND P3, PT, R153, RZ, PT ;  /* 0x000000ff9900720b */ /* 0x000fe20003f76000 */
[----:B------:R-:W-:Y:S01]  /*5bd0*/  FADD.FTZ R23, -R144, R23 ;  /* 0x0000001790177221 */ /* 0x000fe20000010100 */
[-C--:B------:R-:W-:Y:S01]  /*5be0*/  FSEL R20, R20, R145.reuse, P4 ;  /* 0x0000009114147208 */ /* 0x080fe20002000000 */
[----:B------:R-:W-:Y:S01]  /*5bf0*/  FADD.FTZ R34, -R144, R34 ;  /* 0x0000002290227221 */ /* 0x000fe20000010100 */
[----:B------:R-:W-:Y:S01]  /*5c00*/  FSEL R32, R32, R145, P3 ;  /* 0x0000009120207208 */ /* 0x000fe20001800000 */
[----:B------:R-:W-:Y:S01]  /*5c10*/  FMUL.FTZ R6, R169, R3 ;  /* 0x00000003a9067220 */ /* 0x000fe20000410000 */
[----:B------:R-:W-:Y:S01]  /*5c20*/  FSETP.GE.FTZ.AND P4, PT, R186, RZ, PT ;  /* 0x000000ffba00720b */ /* 0x000fe20003f96000 */
[----:B------:R-:W-:Y:S01]  /*5c30*/  FMUL.FTZ R191, R168, R0 ;  /* 0x00000000a8bf7220 */ /* 0x000fe20000410000 */
[----:B------:R-:W-:Y:S01]  /*5c40*/  FSETP.GE.FTZ.AND P3, PT, R173, RZ, PT ;  /* 0x000000ffad00720b */ /* 0x000fe20003f76000 */
[----:B------:R-:W-:Y:S01]  /*5c50*/  IMAD.SHL.U32 R168, R182, 0x8, RZ ;  /* 0x00000008b6a87824 */ /* 0x000fe200078e00ff */
[----:B------:R-:W-:Y:S01]  /*5c60*/  FSEL R7, R7, R144, P4 ;  /* 0x0000009007077208 */ /* 0x000fe20002000000 */
[----:B------:R-:W-:Y:S01]  /*5c70*/  @P0 FADD.FTZ R145, -R145, R33 ;  /* 0x0000002191910221 */ /* 0x000fe20000010100 */
[----:B------:R-:W-:Y:S01]  /*5c80*/  FSETP.GE.FTZ.AND P0, PT, R157, RZ, PT ;  /* 0x000000ff9d00720b */ /* 0x000fe20003f16000 */
[----:B------:R-:W-:Y:S01]  /*5c90*/  FMUL.FTZ R153, R153, R32 ;  /* 0x0000002099997220 */ /* 0x000fe20000410000 */
[----:B------:R-:W-:Y:S01]  /*5ca0*/  FSEL R133, R18, R144, P3 ;  /* 0x0000009012857208 */ /* 0x000fe20001800000 */
[----:B------:R-:W-:Y:S01]  /*5cb0*/  FMUL.FTZ R20, R155, R20 ;  /* 0x000000149b147220 */ /* 0x000fe20000410000 */
[----:B------:R-:W-:Y:S01]  /*5cc0*/  FSETP.GE.FTZ.AND P5, PT, R166, RZ, PT ;  /* 0x000000ffa600720b */ /* 0x000fe20003fb6000 */
[----:B------:R-:W-:Y:S01]  /*5cd0*/  FMUL.FTZ R145, R152, R145 ;  /* 0x0000009198917220 */ /* 0x000fe20000410000 */
[----:B------:R-:W-:Y:S02]  /*5ce0*/  FSETP.GE.FTZ.AND P4, PT, R164, RZ, PT ;  /* 0x000000ffa400720b */ /* 0x000fe40003f96000 */
[----:B------:R-:W-:Y:S02]  /*5cf0*/  FSETP.GE.FTZ.AND P3, PT, R160, RZ, PT ;  /* 0x000000ffa000720b */ /* 0x000fe40003f76000 */
[-C--:B------:R-:W-:Y:S02]  /*5d00*/  FSEL R33, R19, R144.reuse, P6 ;  /* 0x0000009013217208 */ /* 0x080fe40003000000 */
[-C--:B------:R-:W-:Y:S02]  /*5d10*/  FSEL R32, R22, R144.reuse, P5 ;  /* 0x0000009016207208 */ /* 0x080fe40002800000 */
[-C--:B------:R-:W-:Y:S02]  /*5d20*/  FSEL R23, R23, R144.reuse, P4 ;  /* 0x0000009017177208 */ /* 0x080fe40002000000 */
[----:B------:R-:W-:Y:S01]  /*5d30*/  FSEL R34, R34, R144, P3 ;  /* 0x0000009022227208 */ /* 0x000fe20001800000 */
[----:B------:R-:W-:Y:S01]  /*5d40*/  @P0 FADD.FTZ R144, -R144, R35 ;  /* 0x0000002390900221 */ /* 0x000fe20000010100 */
[----:B------:R-:W-:Y:S02]  /*5d50*/  FSETP.GE.FTZ.AND P0, PT, R190, RZ, PT ;  /* 0x000000ffbe00720b */ /* 0x000fe40003f16000 */
[--C-:B------:R-:W-:Y:S02]  /*5d60*/  SHF.R.U32.HI R169, RZ, 0x1, R182.reuse ;  /* 0x00000001ffa97819 */ /* 0x100fe400000116b6 */
[----:B------:R-:W-:Y:S02]  /*5d70*/  FSETP.GE.FTZ.AND P4, PT, R188, RZ, PT ;  /* 0x000000ffbc00720b */ /* 0x000fe40003f96000 */
[----:B------:R-:W-:Y:S02]  /*5d80*/  LOP3.LUT R0, R169, 0x30, RZ, 0xc0, !PT ;  /* 0x00000030a9007812 */ /* 0x000fe400078ec0ff */
[----:B------:R-:W-:Y:S02]  /*5d90*/  FSETP.GE.FTZ.AND P3, PT, R185, RZ, PT ;  /* 0x000000ffb900720b */ /* 0x000fe40003f76000 */
[----:B------:R-:W-:Y:S02]  /*5da0*/  LOP3.LUT R0, R0, 0x8, R182, 0xf8, !PT ;  /* 0x0000000800007812 */ /* 0x000fe400078ef8b6 */
[----:B------:R-:W-:Y:S02]  /*5db0*/  FSETP.GE.FTZ.AND P6, PT, R184, RZ, PT ;  /* 0x000000ffb800720b */ /* 0x000fe40003fd6000 */
[----:B------:R-:W-:Y:S02]  /*5dc0*/  LOP3.LUT R0, R0, 0x1c0, R148, 0xf8, !PT ;  /* 0x000001c000007812 */ /* 0x000fe400078ef894 */
[----:B------:R-:W-:Y:S02]  /*5dd0*/  FSETP.GE.FTZ.AND P5, PT, R170, RZ, PT ;  /* 0x000000ffaa00720b */ /* 0x000fe40003fb6000 */
[----:B------:R-:W-:Y:S01]  /*5de0*/  LOP3.LUT R3, R0, 0x38, R168, 0x78, !PT ;  /* 0x0000003800037812 */ /* 0x000fe200078e78a8 */
[----:B------:R-:W-:Y:S01]  /*5df0*/  FMUL.FTZ R0, R162, R16 ;  /* 0x00000010a2007220 */ /* 0x000fe20000410000 */
[----:B------:R-:W-:Y:S01]  /*5e00*/  F2FP.F16.F32.PACK_AB R6, R6, R174 ;  /* 0x000000ae0606723e */ /* 0x000fe200000000ff */
[----:B------:R-:W-:Y:S01]  /*5e10*/  FMUL.FTZ R16, R161, R17 ;  /* 0x00000011a1107220 */ /* 0x000fe20000410000 */
[----:B------:R-:W-:Y:S01]  /*5e20*/  FMUL.FTZ R17, R154, R21 ;  /* 0x000000159a117220 */ /* 0x000fe20000410000 */
[----:B------:R-:W-:Y:S03]  /*5e30*/  IMAD R3, R3, 0x2, R2 ;  /* 0x0000000203037824 */ /* 0x000fe600078e0202 */
[----:B------:R-:W-:Y:S02]  /*5e40*/  F2FP.F16.F32.PACK_AB R16, R16, R0 ;  /* 0x000000001010723e */ /* 0x000fe400000000ff */
[----:B------:R-:W-:Y:S01]  /*5e50*/  F2FP.F16.F32.PACK_AB R17, R17, R20 ;  /* 0x000000141111723e */ /* 0x000fe200000000ff */
[C---:B--2---:R-:W-:Y:S01]  /*5e60*/  FADD.FTZ R10, -R5.reuse, R10 ;  /* 0x0000000a050a7221 */ /* 0x044fe20000010100 */
[C---:B------:R-:W-:Y:S01]  /*5e70*/  FADD.FTZ R11, -R5.reuse, R11 ;  /* 0x0000000b050b7221 */ /* 0x040fe20000010100 */
[C---:B------:R-:W-:Y:S01]  /*5e80*/  FADD.FTZ R14, -R5.reuse, R14 ;  /* 0x0000000e050e7221 */ /* 0x040fe20000010100 */
[C---:B------:R-:W-:Y:S01]  /*5e90*/  FADD.FTZ R15, -R5.reuse, R15 ;  /* 0x0000000f050f7221 */ /* 0x040fe20000010100 */
[C---:B------:R-:W-:Y:S01]  /*5ea0*/  FADD.FTZ R26, -R5.reuse, R26 ;  /* 0x0000001a051a7221 */ /* 0x040fe20000010100 */
[C---:B------:R-:W-:Y:S01]  /*5eb0*/  FADD.FTZ R27, -R5.reuse, R27 ;  /* 0x0000001b051b7221 */ /* 0x040fe20000010100 */
[----:B------:R-:W-:Y:S01]  /*5ec0*/  FADD.FTZ R30, -R5, R30 ;  /* 0x0000001e051e7221 */ /* 0x000fe20000010100 */
[C---:B---3--:R-:W-:Y:S01]  /*5ed0*/  FADD.FTZ R8, -R4.reuse, R8 ;  /* 0x0000000804087221 */ /* 0x048fe20000010100 */
[C---:B------:R-:W-:Y:S01]  /*5ee0*/  FADD.FTZ R9, -R4.reuse, R9 ;  /* 0x0000000904097221 */ /* 0x040fe20000010100 */
[C---:B------:R-:W-:Y:S01]  /*5ef0*/  FADD.FTZ R12, -R4.reuse, R12 ;  /* 0x0000000c040c7221 */ /* 0x040fe20000010100 */
[C---:B------:R-:W-:Y:S01]  /*5f00*/  FADD.FTZ R13, -R4.reuse, R13 ;  /* 0x0000000d040d7221 */ /* 0x040fe20000010100 */
[----:B------:R-:W-:Y:S01]  /*5f10*/  FADD.FTZ R25, -R4, R25 ;  /* 0x0000001904197221 */ /* 0x000fe20000010100 */
[-C--:B------:R-:W-:Y:S01]  /*5f20*/  FSEL R132, R8, R4.reuse, P0 ;  /* 0x0000000408847208 */ /* 0x080fe20000000000 */
[C---:B------:R-:W-:Y:S01]  /*5f30*/  FADD.FTZ R28, -R4.reuse, R28 ;  /* 0x0000001c041c7221 */ /* 0x040fe20000010100 */
[----:B------:R-:W-:Y:S01]  /*5f40*/  FSETP.GE.FTZ.AND P0, PT, R149, RZ, PT ;  /* 0x000000ff9500720b */ /* 0x000fe20003f16000 */
[----:B------:R-:W-:Y:S01]  /*5f50*/  FADD.FTZ R24, -R4, R24 ;  /* 0x0000001804187221 */ /* 0x000fe20000010100 */
[-C--:B------:R-:W-:Y:S01]  /*5f60*/  FSEL R35, R9, R4.reuse, P4 ;  /* 0x0000000409237208 */ /* 0x080fe20002000000 */
[----:B------:R-:W-:Y:S01]  /*5f70*/  FMUL.FTZ R8, R186, R7 ;  /* 0x00000007ba087220 */ /* 0x000fe20000410000 */
[-C--:B------:R-:W-:Y:S02]  /*5f80*/  FSEL R22, R12, R4.reuse, P3 ;  /* 0x000000040c167208 */ /* 0x080fe40001800000 */
[----:B------:R-:W-:Y:S02]  /*5f90*/  FSETP.GE.FTZ.AND P4, PT, R165, RZ, PT ;  /* 0x000000ffa500720b */ /* 0x000fe40003f96000 */
[----:B------:R-:W-:Y:S02]  /*5fa0*/  FSETP.GE.FTZ.AND P3, PT, R158, RZ, PT ;  /* 0x000000ff9e00720b */ /* 0x000fe40003f76000 */
[-C--:B------:R-:W-:Y:S02]  /*5fb0*/  FSEL R9, R13, R4.reuse, P6 ;  /* 0x000000040d097208 */ /* 0x080fe40003000000 */
[-C--:B------:R-:W-:Y:S02]  /*5fc0*/  FSEL R25, R25, R4.reuse, P4 ;  /* 0x0000000419197208 */ /* 0x080fe40002000000 */
[-C--:B------:R-:W-:Y:S02]  /*5fd0*/  FSEL R28, R28, R4.reuse, P3 ;  /* 0x000000041c1c7208 */ /* 0x080fe40001800000 */
[----:B------:R-:W-:Y:S01]  /*5fe0*/  FSEL R13, R24, R4, P5 ;  /* 0x00000004180d7208 */ /* 0x000fe20002800000 */
[----:B------:R-:W-:Y:S01]  /*5ff0*/  @P0 FADD.FTZ R4, -R4, R29 ;  /* 0x0000001d04040221 */ /* 0x000fe20000010100 */
[----:B------:R-:W-:Y:S02]  /*6000*/  ISETP.GT.AND P4, PT, R202, R233, PT ;  /* 0x000000e9ca00720c */ /* 0x000fe40003f84270 */
[----:B------:R-:W-:Y:S02]  /*6010*/  FSETP.GE.FTZ.AND P3, PT, R189, RZ, PT ;  /* 0x000000ffbd00720b */ /* 0x000fe40003f76000 */
[----:B------:R-:W-:Y:S02]  /*6020*/  FSETP.GE.FTZ.AND P0, PT, R156, RZ, PT ;  /* 0x000000ff9c00720b */ /* 0x000fe40003f16000 */
[-C--:B------:R-:W-:Y:S02]  /*6030*/  FSEL R19, R10, R5.reuse, P3 ;  /* 0x000000050a137208 */ /* 0x080fe40001800000 */
[----:B------:R-:W-:Y:S02]  /*6040*/  FSETP.GE.FTZ.AND P6, PT, R187, RZ, PT ;  /* 0x000000ffbb00720b */ /* 0x000fe40003fd6000 */
[----:B------:R-:W-:Y:S02]  /*6050*/  FSETP.GE.FTZ.AND P5, PT, R183, RZ, PT ;  /* 0x000000ffb700720b */ /* 0x000fe40003fb6000 */
[----:B------:R-:W-:Y:S02]  /*6060*/  FSETP.GE.FTZ.AND P3, PT, R175, RZ, PT ;  /* 0x000000ffaf00720b */ /* 0x000fe40003f76000 */
[-C--:B------:R-:W-:Y:S02]  /*6070*/  FSEL R18, R11, R5.reuse, P6 ;  /* 0x000000050b127208 */ /* 0x080fe40003000000 */
[-C--:B------:R-:W-:Y:S02]  /*6080*/  FSEL R21, R14, R5.reuse, P5 ;  /* 0x000000050e157208 */ /* 0x080fe40002800000 */
[-C--:B------:R-:W-:Y:S02]  /*6090*/  FSEL R20, R15, R5.reuse, P3 ;  /* 0x000000050f147208 */ /* 0x080fe40001800000 */
[----:B------:R-:W-:Y:S02]  /*60a0*/  FSETP.GE.FTZ.AND P6, PT, R171, RZ, PT ;  /* 0x000000ffab00720b */ /* 0x000fe40003fd6000 */
[----:B------:R-:W-:Y:S02]  /*60b0*/  FSETP.GE.FTZ.AND P5, PT, R163, RZ, PT ;  /* 0x000000ffa300720b */ /* 0x000fe40003fb6000 */
[----:B------:R-:W-:Y:S02]  /*60c0*/  FSETP.GE.FTZ.AND P3, PT, R159, RZ, PT ;  /* 0x000000ff9f00720b */ /* 0x000fe40003f76000 */
[-C--:B------:R-:W-:Y:S02]  /*60d0*/  FSEL R15, R26, R5.reuse, P6 ;  /* 0x000000051a0f7208 */ /* 0x080fe40003000000 */
[-C--:B------:R-:W-:Y:S02]  /*60e0*/  FSEL R27, R27, R5.reuse, P5 ;  /* 0x000000051b1b7208 */ /* 0x080fe40002800000 */
[----:B------:R-:W-:Y:S01]  /*60f0*/  FSEL R30, R30, R5, P3 ;  /* 0x000000051e1e7208 */ /* 0x000fe20001800000 */
[----:B------:R-:W-:Y:S01]  /*6100*/  @P0 FADD.FTZ R5, -R5, R31 ;  /* 0x0000001f05050221 */ /* 0x000fe20000010100 */
[----:B------:R-:W-:Y:S06]  /*6110*/  @!P4 BRA `(.L_x_785) ;  /* 0x000000000090c947 */ /* 0x000fec0003800000 */
[----:B------:R-:W-:Y:S01]  /*6120*/  IADD3 R0, P0, PT, RZ, -UR5, RZ ;  /* 0x80000005ff007c10 */ /* 0x000fe2000ff1e0ff */
[----:B------:R-:W-:Y:S01]  /*6130*/  IMAD.MOV.U32 R10, RZ, RZ, -0x3000 ;  /* 0xffffd000ff0a7424 */ /* 0x000fe200078e00ff */
[----:B------:R-:W-:Y:S02]  /*6140*/  LOP3.LUT R7, R202, 0x1, RZ, 0xc0, !PT ;  /* 0x00000001ca077812 */ /* 0x000fe400078ec0ff */
[----:B------:R-:W-:Y:S01]  /*6150*/  ISETP.GE.AND P5, PT, R234, UR10, PT ;  /* 0x0000000aea007c0c */ /* 0x000fe2000bfa6270 */
[----:B------:R-:W-:Y:S01]  /*6160*/  IMAD.X R2, RZ, RZ, ~UR9, P0 ;  /* 0x80000009ff027e24 */ /* 0x000fe200080e06ff */
[----:B------:R-:W-:Y:S02]  /*6170*/  ISETP.NE.U32.AND P0, PT, R7, 0x1, PT ;  /* 0x000000010700780c */ /* 0x000fe40003f05070 */
[----:B------:R-:W-:Y:S02]  /*6180*/  ISETP.GE.AND P3, PT, R240, UR10, PT ;  /* 0x0000000af0007c0c */ /* 0x000fe4000bf66270 */
[----:B------:R-:W-:Y:S04]  /*6190*/  SHF.R.S64 R0, R0, 0x1f, R2 ;  /* 0x0000001f00007819 */ /* 0x000fe80000001002 */
[----:B------:R-:W-:Y:S02]  /*61a0*/  IADD3 R7, P6, PT, R200, R0, RZ ;  /* 0x00000000c8077210 */ /* 0x000fe40007fde0ff */
[----:B------:R-:W-:Y:S02]  /*61b0*/  SEL R0, R10, 0x3000, !P0 ;  /* 0x000030000a007807 */ /* 0x000fe40004000000 */
[----:B------:R-:W-:Y:S01]  /*61c0*/  LEA.HI.X.SX32 R2, R2, R201, 0x1, P6 ;  /* 0x000000c902027211 */ /* 0x000fe200030f0eff */
[----:B------:R-:W-:Y:S01]  /*61d0*/  IMAD.MOV.U32 R200, RZ, RZ, R7 ;  /* 0x000000ffffc87224 */ /* 0x000fe200078e0007 */
[----:B------:R-:W-:Y:S01]  /*61e0*/  ISETP.GE.AND P0, PT, R239, UR10, PT ;  /* 0x0000000aef007c0c */ /* 0x000fe2000bf06270 */
[----:B------:R-:W-:Y:S02]  /*61f0*/  IMAD.IADD R206, R206, 0x1, R0 ;  /* 0x00000001cece7824 */ /* 0x000fe400078e0200 */
[----:B------:R-:W-:Y:S02]  /*6200*/  IMAD.MOV.U32 R201, RZ, RZ, R2 ;  /* 0x000000ffffc97224 */ /* 0x000fe400078e0002 */
[--C-:B------:R-:W-:Y:S02]  /*6210*/  IMAD.IADD R192, R192, 0x1, R0.reuse ;  /* 0x00000001c0c07824 */ /* 0x100fe400078e0200 */
[----:B------:R-:W-:Y:S01]  /*6220*/  IMAD.IADD R179, R179, 0x1, R0 ;  /* 0x00000001b3b37824 */ /* 0x000fe200078e0200 */
        /* <DEDUP_REMOVED lines=19> */
.L_x_785:
[----:B------:R2:W-:Y:S01]  /*6360*/  STS [R196+0x15000], R6 ;  /* 0x01500006c4007388 */ /* 0x0005e20000000800 */
[----:B------:R-:W-:Y:S01]  /*6370*/  FMUL.FTZ R0, R172, R33 ;  /* 0x00000021ac007220 */ /* 0x000fe20000410000 */
[----:B------:R-:W-:Y:S01]  /*6380*/  F2FP.F16.F32.PACK_AB R2, R8, R191 ;  /* 0x000000bf0802723e */ /* 0x000fe200000000ff */
[----:B------:R-:W-:Y:S01]  /*6390*/  FMUL.FTZ R7, R166, R32 ;  /* 0x00000020a6077220 */ /* 0x000fe20000410000 */
[----:B------:R-:W-:Y:S01]  /*63a0*/  FMUL.FTZ R12, R164, R23 ;  /* 0x00000017a40c7220 */ /* 0x000fe20000410000 */
[----:B------:R-:W-:Y:S01]  /*63b0*/  FMUL.FTZ R8, R160, R34 ;  /* 0x00000022a0087220 */ /* 0x000fe20000410000 */
[----:B------:R-:W-:Y:S01]  /*63c0*/  FMUL.FTZ R10, R157, R144 ;  /* 0x000000909d0a7220 */ /* 0x000fe20000410000 */
[----:B------:R3:W-:Y:S01]  /*63d0*/  STS [R196+0x15400], R2 ;  /* 0x01540002c4007388 */ /* 0x0007e20000000800 */
[----:B------:R-:W-:Y:S01]  /*63e0*/  FMUL.FTZ R13, R170, R13 ;  /* 0x0000000daa0d7220 */ /* 0x000fe20000410000 */
[----:B------:R-:W-:Y:S01]  /*63f0*/  F2FP.F16.F32.PACK_AB R12, R12, R7 ;  /* 0x000000070c0c723e */ /* 0x000fe200000000ff */
[----:B------:R-:W-:Y:S02]  /*6400*/  FMUL.FTZ R7, R184, R9 ;  /* 0x00000009b8077220 */ /* 0x000fe40000410000 */
[----:B------:R4:W-:Y:S01]  /*6410*/  STS [R193+0x15000], R16 ;  /* 0x01500010c1007388 */ /* 0x0009e20000000800 */
[----:B------:R-:W-:Y:S01]  /*6420*/  F2FP.F16.F32.PACK_AB R10, R10, R8 ;  /* 0x000000080a0a723e */ /* 0x000fe200000000ff */
[----:B------:R-:W-:Y:S01]  /*6430*/  FMUL.FTZ R8, R165, R25 ;  /* 0x00000019a5087220 */ /* 0x000fe20000410000 */
[----:B------:R-:W-:Y:S01]  /*6440*/  FMUL.FTZ R9, R149, R4 ;  /* 0x0000000495097220 */ /* 0x000fe20000410000 */
[----:B------:R-:W-:Y:S01]  /*6450*/  FMUL.FTZ R4, R175, R20 ;  /* 0x00000014af047220 */ /* 0x000fe20000410000 */
[----:B------:R-:W-:Y:S01]  /*6460*/  FMUL.FTZ R14, R158, R28 ;  /* 0x0000001c9e0e7220 */ /* 0x000fe20000410000 */
[----:B------:R-:W-:Y:S01]  /*6470*/  FMUL.FTZ R15, R171, R15 ;  /* 0x0000000fab0f7220 */ /* 0x000fe20000410000 */
[----:B------:R-:W-:Y:S01]  /*6480*/  F2FP.F16.F32.PACK_AB R8, R8, R13 ;  /* 0x0000000d0808723e */ /* 0x000fe200000000ff */
[----:B------:R-:W-:Y:S01]  /*6490*/  FMUL.FTZ R13, R183, R21 ;  /* 0x00000015b70d7220 */ /* 0x000fe20000410000 */
[----:B------:R-:W-:Y:S01]  /*64a0*/  F2FP.F16.F32.PACK_AB R11, R145, R153 ;  /* 0x00000099910b723e */ /* 0x000fe200000000ff */
[----:B------:R-:W-:Y:S01]  /*64b0*/  FMUL.FTZ R5, R156, R5 ;  /* 0x000000059c057220 */ /* 0x000fe20000410000 */
[----:B------:R-:W-:Y:S01]  /*64c0*/  F2FP.F16.F32.PACK_AB R9, R9, R14 ;  /* 0x0000000e0909723e */ /* 0x000fe200000000ff */
[----:B------:R-:W-:Y:S01]  /*64d0*/  FMUL.FTZ R14, R163, R27 ;  /* 0x0000001ba30e7220 */ /* 0x000fe20000410000 */
[C---:B------:R-:W-:Y:S01]  /*64e0*/  SHF.L.U32 R149, R182.reuse, 0x5, RZ ;  /* 0x00000005b6957819 */ /* 0x040fe200000006ff */
[----:B--2---:R-:W-:Y:S01]  /*64f0*/  FMUL.FTZ R6, R173, R133 ;  /* 0x00000085ad067220 */ /* 0x004fe20000410000 */
[----:B------:R-:W-:Y:S01]  /*6500*/  SHF.L.U32 R171, R182, 0x2, RZ ;  /* 0x00000002b6ab7819 */ /* 0x000fe200000006ff */
[----:B------:R-:W-:Y:S03]  /*6510*/  IMAD R183, R219, UR11, RZ ;  /* 0x0000000bdbb77c24 */ /* 0x000fe6000f8e02ff */
[----:B------:R-:W-:Y:S01]  /*6520*/  F2FP.F16.F32.PACK_AB R0, R0, R6 ;  /* 0x000000060000723e */ /* 0x000fe200000000ff */
[----:B------:R-:W-:Y:S01]  /*6530*/  FMUL.FTZ R6, R185, R22 ;  /* 0x00000016b9067220 */ /* 0x000fe20000410000 */
[----:B---3--:R-:W-:Y:S03]  /*6540*/  FMUL.FTZ R2, R190, R132 ;  /* 0x00000084be027220 */ /* 0x008fe60000410000 */
[----:B------:R2:W-:Y:S01]  /*6550*/  STS [R193+0x15400], R0 ;  /* 0x01540000c1007388 */ /* 0x0005e20000000800 */
[----:B------:R-:W-:Y:S01]  /*6560*/  F2FP.F16.F32.PACK_AB R7, R7, R6 ;  /* 0x000000060707723e */ /* 0x000fe200000000ff */
[----:B------:R-:W-:Y:S01]  /*6570*/  FMUL.FTZ R6, R187, R18 ;  /* 0x00000012bb067220 */ /* 0x000fe20000410000 */
[----:B----4-:R-:W-:Y:S05]  /*6580*/  FMUL.FTZ R16, R159, R30 ;  /* 0x0000001e9f107220 */ /* 0x010fea0000410000 */
[----:B------:R-:W-:Y:S01]  /*6590*/  F2FP.F16.F32.PACK_AB R5, R5, R16 ;  /* 0x000000100505723e */ /* 0x000fe200000000ff */
[----:B--2---:R-:W-:Y:S05]  /*65a0*/  FMUL.FTZ R0, R188, R35 ;  /* 0x00000023bc007220 */ /* 0x004fea0000410000 */
[----:B------:R-:W-:Y:S01]  /*65b0*/  F2FP.F16.F32.PACK_AB R0, R0, R2 ;  /* 0x000000020000723e */ /* 0x000fe200000000ff */
[----:B------:R-:W-:Y:S04]  /*65c0*/  FMUL.FTZ R2, R189, R19 ;  /* 0x00000013bd027220 */ /* 0x000fe80000410000 */
[----:B------:R2:W-:Y:S01]  /*65d0*/  STS [R196+0x16000], R0 ;  /* 0x01600000c4007388 */ /* 0x0005e20000000800 */
[----:B------:R-:W-:Y:S02]  /*65e0*/  F2FP.F16.F32.PACK_AB R6, R6, R2 ;  /* 0x000000020606723e */ /* 0x000fe400000000ff */
[----:B------:R-:W-:Y:S02]  /*65f0*/  F2FP.F16.F32.PACK_AB R2, R4, R13 ;  /* 0x0000000d0402723e */ /* 0x000fe400000000ff */
[----:B------:R-:W-:Y:S01]  /*6600*/  F2FP.F16.F32.PACK_AB R4, R14, R15 ;  /* 0x0000000f0e04723e */ /* 0x000fe200000000ff */
[----:B------:R-:W-:Y:S05]  /*6610*/  STS [R196+0x16400], R6 ;  /* 0x01640006c4007388 */ /* 0x000fea0000000800 */
[----:B------:R-:W-:Y:S05]  /*6620*/  STS [R193+0x16000], R7 ;  /* 0x01600007c1007388 */ /* 0x000fea0000000800 */
[----:B------:R3:W-:Y:S05]  /*6630*/  STS [R193+0x16400], R2 ;  /* 0x01640002c1007388 */ /* 0x0007ea0000000800 */
[----:B------:R-:W-:Y:S05]  /*6640*/  STS [R150+-0x4000], R17 ;  /* 0xffc0001196007388 */ /* 0x000fea0000000800 */
[----:B------:R-:W-:Y:S01]  /*6650*/  STS [R150+-0x3c00], R12 ;  /* 0xffc4000c96007388 */ /* 0x000fe20000000800 */
[--C-:B--2---:R-:W-:Y:S04]  /*6660*/  SHF.R.U32.HI R0, RZ, 0x4, R182.reuse ;  /* 0x00000004ff007819 */ /* 0x104fe800000116b6 */
[----:B------:R-:W-:Y:S01]  /*6670*/  STS [R151+-0x4000], R11 ;  /* 0xffc0000b97007388 */ /* 0x000fe20000000800 */
[----:B------:R-:W-:Y:S04]  /*6680*/  LOP3.LUT R170, R0, 0x8, RZ, 0xc0, !PT ;  /* 0x0000000800aa7812 */ /* 0x000fe800078ec0ff */
[----:B------:R-:W-:Y:S01]  /*6690*/  STS [R151+-0x3c00], R10 ;  /* 0xffc4000a97007388 */ /* 0x000fe20000000800 */
[----:B------:R-:W-:Y:S04]  /*66a0*/  LOP3.LUT R0, R170, 0x10, R182, 0xf8, !PT ;  /* 0x00000010aa007812 */ /* 0x000fe800078ef8b6 */
[----:B------:R-:W-:Y:S01]  /*66b0*/  STS [R150+-0x3000], R8 ;  /* 0xffd0000896007388 */ /* 0x000fe20000000800 */
[----:B------:R-:W-:Y:S04]  /*66c0*/  LOP3.LUT R0, R0, 0xc0, R149, 0xf8, !PT ;  /* 0x000000c000007812 */ /* 0x000fe800078ef895 */
[----:B------:R-:W-:Y:S01]  /*66d0*/  STS [R150+-0x2c00], R4 ;  /* 0xffd4000496007388 */ /* 0x000fe20000000800 */
[----:B---3--:R-:W-:Y:S01]  /*66e0*/  IMAD.U32 R2, R183, -0x40, RZ ;  /* 0xffffffc0b7027824 */ /* 0x008fe200078e00ff */
[----:B------:R-:W-:Y:S03]  /*66f0*/  LOP3.LUT R0, R0, 0x18, R171, 0x78, !PT ;  /* 0x0000001800007812 */ /* 0x000fe600078e78ab */
[----:B------:R-:W-:Y:S01]  /*6700*/  STS [R151+-0x3000], R9 ;  /* 0xffd0000997007388 */ /* 0x000fe20000000800 */
[----:B------:R-:W-:Y:S04]  /*6710*/  LOP3.LUT R0, R0, 0x120, R149, 0xf8, !PT ;  /* 0x0000012000007812 */ /* 0x000fe800078ef895 */
[----:B------:R-:W-:Y:S01]  /*6720*/  STS [R151+-0x2c00], R5 ;  /* 0xffd4000597007388 */ /* 0x000fe20000000800 */
[----:B------:R-:W-:Y:S01]  /*6730*/  LEA R0, R0, UR4, 0x1 ;  /* 0x0000000400007c11 */ /* 0x000fe2000f8e08ff */
[----:B------:R-:W-:Y:S06]  /*6740*/  BAR.SYNC.DEFER_BLOCKING 0x0 ;  /* 0x0000000000007b1d */ /* 0x000fec0000010000 */
[----:B------:R-:W-:Y:S05]  /*6750*/  LDSM.16.MT88.4 R4, [R3+UR4+0x19000] ;  /* 0x019000040304783b */ /* 0x000fea0008004200 */
[----:B------:R-:W2:Y:S05]  /*6760*/  LDSM.16.MT88.4 R8, [R0+0x6000] ;  /* 0x006000000008783b */ /* 0x000eaa0000004200 */
[----:B------:R-:W3:Y:S05]  /*6770*/  LDSM.16.MT88.4 R12, [R3+UR4+0x1b000] ;  /* 0x01b00004030c783b */ /* 0x000eea0008004200 */
[----:B------:R-:W4:Y:S05]  /*6780*/  LDSM.16.MT88.4 R16, [R0+0x7000] ;  /* 0x007000000010783b */ /* 0x000f2a0000004200 */
[----:B------:R-:W5:Y:S05]  /*6790*/  LDSM.16.MT88.4 R20, [R0+0x8000] ;  /* 0x008000000014783b */ /* 0x000f6a0000004200 */
        /* <DEDUP_REMOVED lines=17> */
[-C--:B-----5:R-:W-:Y:S08]  /*68b0*/  HMMA.16816.F32 R68, R4, R20.reuse, R68 ;  /* 0x000000140444723c */ /* 0x0a0ff00000001844 */
[C---:B------:R-:W-:Y:S08]  /*68c0*/  HMMA.16816.F32 R72, R12.reuse, R20, R72 ;  /* 0x000000140c48723c */ /* 0x040ff00000001848 */
[-C--:B------:R-:W-:Y:S01]  /*68d0*/  HMMA.16816.F32 R76, R12, R22.reuse, R76 ;  /* 0x000000160c4c723c */ /* 0x080fe2000000184c */
[----:B------:R-:W-:Y:S07]  /*68e0*/  LDSM.16.MT88.4 R12, [R0+0x6800] ;  /* 0x00680000000c783b */ /* 0x000fee0000004200 */
[----:B------:R-:W-:Y:S01]  /*68f0*/  HMMA.16816.F32 R80, R4, R22, R80 ;  /* 0x000000160450723c */ /* 0x000fe20000001850 */
[----:B------:R-:W3:Y:S05]  /*6900*/  LDSM.16.MT88.4 R4, [R3+UR4+0x1a000] ;  /* 0x01a000040304783b */ /* 0x000eea0008004200 */
[----:B------:R-:W4:Y:S02]  /*6910*/  LDSM.16.MT88.4 R20, [R0+0x7800] ;  /* 0x007800000014783b */ /* 0x000f240000004200 */
        /* <DEDUP_REMOVED lines=9> */
[----:B------:R-:W5:Y:S07]  /*69b0*/  LDSM.16.MT88.4 R132, [R3+UR4+0x1a800] ;  /* 0x01a800040384783b */ /* 0x000f6e0008004200 */
[-C--:B--2---:R-:W-:Y:S08]  /*69c0*/  HMMA.16816.F32 R68, R24, R8.reuse, R68 ;  /* 0x000000081844723c */ /* 0x084ff00000001844 */
[C---:B------:R-:W-:Y:S08]  /*69d0*/  HMMA.16816.F32 R72, R32.reuse, R8, R72 ;  /* 0x000000082048723c */ /* 0x040ff00000001848 */
[-C--:B------:R-:W-:Y:S01]  /*69e0*/  HMMA.16816.F32 R76, R32, R10.reuse, R76 ;  /* 0x0000000a204c723c */ /* 0x080fe2000000184c */
[----:B------:R-:W2:Y:S01]  /*69f0*/  LDSM.16.MT88.4 R32, [R0+0x8c00] ;  /* 0x008c00000020783b */ /* 0x000ea20000004200 */
[----:B------:R-:W-:Y:S06]  /*6a00*/  BAR.SYNC.DEFER_BLOCKING 0x0 ;  /* 0x0000000000007b1d */ /* 0x000fec0000010000 */
        /* <DEDUP_REMOVED lines=13> */
[C---:B------:R-:W-:Y:S04]  /*6ae0*/  LEA R5, P0, R2.reuse, R194, 0x2 ;  /* 0x000000c202057211 */ /* 0x040fe800078010ff */
[-C--:B-----5:R-:W-:Y:S05]  /*6af0*/  HMMA.16816.F32 R36, R132, R136.reuse, R36 ;  /* 0x000000888424723c */ /* 0x0a0fea0000001824 */
[----:B------:R-:W-:Y:S02]  /*6b00*/  LEA.HI.X.SX32 R4, R2, R195, 0x2, P0 ;  /* 0x000000c302047211 */ /* 0x000fe400000f16ff */
[----:B------:R-:W-:Y:S01]  /*6b10*/  LOP3.LUT R2, R148, 0x1c0, RZ, 0xc0, !PT ;  /* 0x000001c094027812 */ /* 0x000fe200078ec0ff */
[C---:B------:R-:W-:Y:S04]  /*6b20*/  HMMA.16816.F32 R40, R140.reuse, R136, R40 ;  /* 0x000000888c28723c */ /* 0x040fe80000001828 */
[----:B------:R-:W-:Y:S01]  /*6b30*/  MOV R194, R5 ;  /* 0x0000000500c27202 */ /* 0x000fe20000000f00 */
[----:B------:R-:W-:Y:S03]  /*6b40*/  IMAD.MOV.U32 R195, RZ, RZ, R4 ;  /* 0x000000ffffc37224 */ /* 0x000fe600078e0004 */
        /* <DEDUP_REMOVED lines=12> */
[----:B------:R-:W-:Y:S02]  /*6c10*/  IADD3 R5, P0, PT, RZ, -UR25, RZ ;  /* 0x80000019ff057c10 */ /* 0x000fe4000ff1e0ff */
[----:B------:R-:W-:Y:S02]  /*6c20*/  LOP3.LUT R7, R168, 0xd8, RZ, 0xc0, !PT ;  /* 0x000000d8a8077812 */ /* 0x000fe400078ec0ff */
[----:B------:R-:W-:Y:S01]  /*6c30*/  ISETP.GE.AND P5, PT, R234, UR10, PT ;  /* 0x0000000aea007c0c */ /* 0x000fe2000bfa6270 */
[----:B------:R-:W-:Y:S01]  /*6c40*/  IMAD.X R4, RZ, RZ, ~UR8, P0 ;  /* 0x80000008ff047e24 */ /* 0x000fe200080e06ff */
[----:B------:R-:W-:Y:S02]  /*6c50*/  ISETP.GE.AND P3, PT, R240, UR10, PT ;  /* 0x0000000af0007c0c */ /* 0x000fe4000bf66270 */
[----:B------:R-:W-:Y:S02]  /*6c60*/  ISETP.GE.AND P0, PT, R239, UR10, PT ;  /* 0x0000000aef007c0c */ /* 0x000fe4000bf06270 */
        /* <DEDUP_REMOVED lines=24> */
.L_x_786:
[----:B-1----:R-:W-:Y:S01]  /*6df0*/  LOP3.LUT R4, R148, 0x200, RZ, 0xc0, !PT ;  /* 0x0000020094047812 */ /* 0x002fe200078ec0ff */
[----:B------:R-:W-:Y:S01]  /*6e00*/  LDSM.16.MT88.4 R8, [R0+0x9000] ;  /* 0x009000000008783b */ /* 0x000fe20000004200 */
[----:B------:R-:W-:Y:S01]  /*6e10*/  LOP3.LUT R2, R2, 0x38, R168, 0xf8, !PT ;  /* 0x0000003802027812 */ /* 0x000fe200078ef8a8 */
[----:B------:R-:W-:Y:S01]  /*6e20*/  VIADD R197, R197, 0xffffffc0 ;  /* 0xffffffc0c5c57836 */ /* 0x000fe20000000000 */
[----:B------:R-:W-:Y:S01]  /*6e30*/  LOP3.LUT R4, R4, 0xc00, R149, 0xf8, !PT ;  /* 0x00000c0004047812 */ /* 0x000fe200078ef895 */
[----:B------:R-:W-:Y:S01]  /*6e40*/  LDSM.16.MT88.4 R16, [R0+0xb000] ;  /* 0x00b000000010783b */ /* 0x000fe20000004200 */
[----:B------:R-:W-:Y:S01]  /*6e50*/  LOP3.LUT R2, R2, 0x8, R169, 0x78, !PT ;  /* 0x0000000802027812 */ /* 0x000fe200078e78a9 */
[----:B------:R-:W-:Y:S01]  /*6e60*/  VIADD R208, R208, 0xfffffffc ;  /* 0xfffffffcd0d07836 */ /* 0x000fe20000000000 */
[----:B------:R-:W-:Y:S01]  /*6e70*/  LEA R184, P0, R232, R194, 0x2 ;  /* 0x000000c2e8b87211 */ /* 0x000fe200078010ff */
[----:B------:R-:W-:Y:S01]  /*6e80*/  LDSM.16.MT88.4 R28, [R0+0xd000] ;  /* 0x00d00000001c783b */ /* 0x000fe20000004200 */
[----:B------:R-:W-:Y:S02]  /*6e90*/  LOP3.LUT R2, R4, R2, RZ, 0xfc, !PT ;  /* 0x0000000204027212 */ /* 0x000fe400078efcff */
[----:B------:R-:W-:Y:S01]  /*6ea0*/  LEA.HI.X.SX32 R185, R232, R195, 0x2, P0 ;  /* 0x000000c3e8b97211 */ /* 0x000fe200000f16ff */
[----:B------:R-:W-:Y:S01]  /*6eb0*/  LDSM.16.MT88.4 R132, [R0+0x9400] ;  /* 0x009400000084783b */ /* 0x000fe20000004200 */
[----:B------:R-:W-:Y:S02]  /*6ec0*/  LEA R2, R2, UR4, 0x1 ;  /* 0x0000000402027c11 */ /* 0x000fe4000f8e08ff */
[C---:B------:R-:W-:Y:S01]  /*6ed0*/  LEA R174, P0, R183.reuse, R184, 0x5 ;  /* 0x000000b8b7ae7211 */ /* 0x040fe200078028ff */
[----:B------:R-:W-:Y:S01]  /*6ee0*/  LDSM.16.MT88.4 R136, [R0+0xb400] ;  /* 0x00b400000088783b */ /* 0x000fe20000004200 */
[----:B------:R-:W-:Y:S01]  /*6ef0*/  @P4 SHF.R.U32.HI R228, RZ, 0x2, R182 ;  /* 0x00000002ffe44819 */ /* 0x000fe200000116b6 */
[C---:B------:R-:W-:Y:S01]  /*6f00*/  IMAD.IADD R165, R2.reuse, 0x1, R180 ;  /* 0x0000000102a57824 */ /* 0x040fe200078e02b4 */
[C---:B------:R-:W-:Y:S01]  /*6f10*/  LEA.HI.X.SX32 R175, R183.reuse, R185, 0x5, P0 ;  /* 0x000000b9b7af7211 */ /* 0x040fe200000f2eff */
[----:B------:R-:W1:Y:S01]  /*6f20*/  LDSM.16.M88.4 R24, [R2+0x15000] ;  /* 0x015000000218783b */ /* 0x000e620000000200 */
[C---:B------:R-:W-:Y:S01]  /*6f30*/  LEA R172, P0, R183.reuse, R174, 0x5 ;  /* 0x000000aeb7ac7211 */ /* 0x040fe200078028ff */
[----:B------:R-:W-:Y:S01]  /*6f40*/  VIADD R20, R2, 0x15000 ;  /* 0x0001500002147836 */ /* 0x000fe20000000000 */
[----:B------:R-:W-:Y:S01]  /*6f50*/  ISETP.GT.AND P3, PT, R202, R233, PT ;  /* 0x000000e9ca00720c */ /* 0x000fe20003f64270 */
[----:B------:R-:W2:Y:S01]  /*6f60*/  LDSM.16.M88.4 R32, [R165+0x15000] ;  /* 0x01500000a520783b */ /* 0x000ea20000000200 */
[----:B------:R-:W-:Y:S01]  /*6f70*/  LEA.HI.X.SX32 R173, R183, R175, 0x5, P0 ;  /* 0x000000afb7ad7211 */ /* 0x000fe200000f2eff */
[----:B------:R-:W-:Y:S01]  /*6f80*/  VIADD R164, R2, 0x15040 ;  /* 0x0001504002a47836 */ /* 0x000fe20000000000 */
[----:B------:R-:W-:Y:S01]  /*6f90*/  @P4 IADD3 R227, P5, PT, R227, -0x100, RZ ;  /* 0xffffff00e3e34810 */ /* 0x000fe20007fbe0ff */
[----:B------:R-:W3:Y:S01]  /*6fa0*/  LDSM.16.MT88.4 R140, [R0+0xd400] ;  /* 0x00d40000008c783b */ /* 0x000ee20000004200 */
[----:B------:R-:W-:Y:S02]  /*6fb0*/  @P1 VIADD R164, R20, 0xffffffc0 ;  /* 0xffffffc014a41836 */ /* 0x000fe40000000000 */
[----:B------:R-:W-:Y:S01]  /*6fc0*/  @P4 IADD3.X R226, PT, PT, R226, -0x1, RZ, P5, !PT ;  /* 0xffffffffe2e24810 */ /* 0x000fe20002ffe4ff */
[----:B------:R-:W-:Y:S01]  /*6fd0*/  LDSM.16.MT88.4 R148, [R0+0x9800] ;  /* 0x009800000094783b */ /* 0x000fe20000004200 */
[----:B------:R-:W-:Y:S03]  /*6fe0*/  IMAD.IADD R166, R180, 0x1, R164 ;  /* 0x00000001b4a67824 */ /* 0x000fe600078e02a4 */
        /* <DEDUP_REMOVED lines=16> */
[----:B------:R-:W-:Y:S07]  /*70f0*/  LDSM.16.MT88.4 R136, [R0+0x9c00] ;  /* 0x009c00000088783b */ /* 0x000fee0000004200 */
[C---:B---3--:R-:W-:Y:S08]  /*7100*/  HMMA.16816.F32 R20, R32.reuse, R140, R20 ;  /* 0x0000008c2014723c */ /* 0x048ff00000001814 */
[----:B------:R-:W-:Y:S01]  /*7110*/  HMMA.16816.F32 R24, R32, R142, R24 ;  /* 0x0000008e2018723c */ /* 0x000fe20000001818 */
[----:B------:R-:W3:Y:S04]  /*7120*/  LDSM.16.M88.4 R32, [R166] ;  /* 0x00000000a620783b */ /* 0x000ee80000000200 */
        /* <DEDUP_REMOVED lines=9> */
[----:B------:R-:W-:Y:S07]  /*71c0*/  LDSM.16.M88.4 R132, [R165+0x17000] ;  /* 0x01700000a584783b */ /* 0x000fee0000000200 */
[C---:B---3--:R-:W-:Y:S08]  /*71d0*/  HMMA.16816.F32 R4, R32.reuse, R136, R4 ;  /* 0x000000882004723c */ /* 0x048ff00000001804 */
[C---:B------:R-:W-:Y:S01]  /*71e0*/  HMMA.16816.F32 R8, R32.reuse, R138, R8 ;  /* 0x0000008a2008723c */ /* 0x040fe20000001808 */
[----:B------:R-:W2:Y:S07]  /*71f0*/  LDSM.16.MT88.4 R136, [R0+0xa400] ;  /* 0x00a400000088783b */ /* 0x000eae0000004200 */
[C---:B------:R-:W-:Y:S08]  /*7200*/  HMMA.16816.F32 R12, R32.reuse, R140, R12 ;  /* 0x0000008c200c723c */ /* 0x040ff0000000180c */
[C---:B------:R-:W-:Y:S01]  /*7210*/  HMMA.16816.F32 R16, R32.reuse, R142, R16 ;  /* 0x0000008e2010723c */ /* 0x040fe20000001810 */
[----:B------:R-:W-:Y:S07]  /*7220*/  LDSM.16.MT88.4 R140, [R0+0xa800] ;  /* 0x00a80000008c783b */ /* 0x000fee0000004200 */
[C---:B------:R-:W-:Y:S08]  /*7230*/  HMMA.16816.F32 R20, R32.reuse, R152, R20 ;  /* 0x000000982014723c */ /* 0x040ff00000001814 */
[----:B------:R-:W-:Y:S01]  /*7240*/  HMMA.16816.F32 R24, R32, R154, R24 ;  /* 0x0000009a2018723c */ /* 0x000fe20000001818 */
[----:B------:R-:W-:Y:S07]  /*7250*/  LDSM.16.MT88.4 R32, [R0+0xe400] ;  /* 0x00e400000020783b */ /* 0x000fee0000004200 */
[C---:B----4-:R-:W-:Y:S08]  /*7260*/  HMMA.16816.F32 R4, R148.reuse, R156, R4 ;  /* 0x0000009c9404723c */ /* 0x050ff00000001804 */
[C---:B------:R-:W-:Y:S08]  /*7270*/  HMMA.16816.F32 R8, R148.reuse, R158, R8 ;  /* 0x0000009e9408723c */ /* 0x040ff00000001808 */
[C---:B-1----:R-:W-:Y:S08]  /*7280*/  HMMA.16816.F32 R12, R148.reuse, R28, R12 ;  /* 0x0000001c940c723c */ /* 0x042ff0000000180c */
[C---:B------:R-:W-:Y:S01]  /*7290*/  HMMA.16816.F32 R16, R148.reuse, R30, R16 ;  /* 0x0000001e9410723c */ /* 0x040fe20000001810 */
[----:B------:R-:W1:Y:S07]  /*72a0*/  LDSM.16.MT88.4 R28, [R0+0xc400] ;  /* 0x00c40000001c783b */ /* 0x000e6e0000004200 */
[C---:B------:R-:W-:Y:S08]  /*72b0*/  HMMA.16816.F32 R20, R148.reuse, R160, R20 ;  /* 0x000000a09414723c */ /* 0x040ff00000001814 */
[----:B------:R-:W-:Y:S03]  /*72c0*/  HMMA.16816.F32 R24, R148, R162, R24 ;  /* 0x000000a29418723c */ /* 0x000fe60000001818 */
        /* <DEDUP_REMOVED lines=8> */
[C---:B-1----:R-:W-:Y:S03]  /*7350*/  HMMA.16816.F32 R12, R132.reuse, R28, R12 ;  /* 0x0000001c840c723c */ /* 0x042fe6000000180c */
[C---:B------:R-:W-:Y:S02]  /*7360*/  LEA.HI.X.SX32 R159, R183.reuse, R161, 0x5, P0 ;  /* 0x000000a1b79f7211 */ /* 0x040fe400000f2eff */
[C---:B------:R-:W-:Y:S03]  /*7370*/  LEA R186, P0, R183.reuse, R158, 0x5 ;  /* 0x0000009eb7ba7211 */ /* 0x040fe600078028ff */
[C---:B------:R-:W-:Y:S01]  /*7380*/  HMMA.16816.F32 R16, R132.reuse, R30, R16 ;  /* 0x0000001e8410723c */ /* 0x040fe20000001810 */
[----:B------:R-:W1:Y:S02]  /*7390*/  LDSM.16.MT88.4 R28, [R0+0xc800] ;  /* 0x00c80000001c783b */ /* 0x000e640000004200 */
[C---:B------:R-:W-:Y:S05]  /*73a0*/  LEA.HI.X.SX32 R187, R183.reuse, R159, 0x5, P0 ;  /* 0x0000009fb7bb7211 */ /* 0x040fea00000f2eff */
[C---:B------:R-:W-:Y:S03]  /*73b0*/  HMMA.16816.F32 R20, R132.reuse, R32, R20 ;  /* 0x000000208414723c */ /* 0x040fe60000001814 */
[C---:B------:R-:W-:Y:S05]  /*73c0*/  IMAD.WIDE R188, R183.reuse, -0xc0, R186 ;  /* 0xffffff40b7bc7825 */ /* 0x040fea00078e02ba */
[----:B------:R-:W-:Y:S01]  /*73d0*/  HMMA.16816.F32 R24, R132, R34, R24 ;  /* 0x000000228418723c */ /* 0x000fe20000001818 */
[----:B------:R-:W3:Y:S02]  /*73e0*/  LDSM.16.MT88.4 R32, [R0+0xe800] ;  /* 0x00e800000020783b */ /* 0x000ee40000004200 */
[C---:B------:R-:W-:Y:S02]  /*73f0*/  LEA R154, P0, R183.reuse, R188, 0x5 ;  /* 0x000000bcb79a7211 */ /* 0x040fe400078028ff */
[----:B------:R-:W-:Y:S02]  /*7400*/  LDSM.16.M88.4 R132, [R166+0x2000] ;  /* 0x00200000a684783b */ /* 0x000fe40000000200 */
[C---:B------:R-:W-:Y:S01]  /*7410*/  LEA.HI.X.SX32 R155, R183.reuse, R189, 0x5, P0 ;  /* 0x000000bdb79b7211 */ /* 0x040fe200000f2eff */
[C---:B--2---:R-:W-:Y:S05]  /*7420*/  HMMA.16816.F32 R4, R136.reuse, R140, R4 ;  /* 0x0000008c8804723c */ /* 0x044fea0000001804 */
        /* <DEDUP_REMOVED lines=12> */
[C---:B---3--:R-:W-:Y:S03]  /*74f0*/  HMMA.16816.F32 R20, R136.reuse, R32, R20 ;  /* 0x000000208814723c */ /* 0x048fe60000001814 */
[C---:B------:R-:W-:Y:S02]  /*7500*/  LEA.HI.X.SX32 R147, R183.reuse, R149, 0x5, P0 ;  /* 0x00000095b7937211 */ /* 0x040fe400000f2eff */
[C---:B------:R-:W-:Y:S03]  /*7510*/  LEA R156, P0, R183.reuse, R146, 0x5 ;  /* 0x00000092b79c7211 */ /* 0x040fe600078028ff */
[----:B------:R-:W-:Y:S01]  /*7520*/  HMMA.16816.F32 R24, R136, R34, R24 ;  /* 0x000000228818723c */ /* 0x000fe20000001818 */
[----:B------:R3:W4:Y:S02]  /*7530*/  LDSM.16.MT88.4 R32, [R0+0xec00] ;  /* 0x00ec00000020783b */ /* 0x0007240000004200 */
[C---:B------:R-:W-:Y:S05]  /*7540*/  LEA.HI.X.SX32 R157, R183.reuse, R147, 0x5, P0 ;  /* 0x00000093b79d7211 */ /* 0x040fea00000f2eff */
[C---:B--2---:R-:W-:Y:S05]  /*7550*/  HMMA.16816.F32 R4, R132.reuse, R140, R4 ;  /* 0x0000008c8404723c */ /* 0x044fea0000001804 */
[C---:B------:R-:W-:Y:S03]  /*7560*/  IMAD.WIDE R164, R183.reuse, -0xc0, R156 ;  /* 0xffffff40b7a47825 */ /* 0x040fe600078e029c */
[C---:B------:R-:W-:Y:S03]  /*7570*/  HMMA.16816.F32 R8, R132.reuse, R142, R8 ;  /* 0x0000008e8408723c */ /* 0x040fe60000001808 */
[C---:B------:R-:W-:Y:S04]  /*7580*/  LEA R144, P0, R183.reuse, R164, 0x5 ;  /* 0x000000a4b7907211 */ /* 0x040fe800078028ff */
[C---:B------:R-:W-:Y:S01]  /*7590*/  LEA.HI.X.SX32 R145, R183.reuse, R165, 0x5, P0 ;  /* 0x000000a5b7917211 */ /* 0x040fe200000f2eff */
[C---:B-1----:R-:W-:Y:S03]  /*75a0*/  HMMA.16816.F32 R12, R132.reuse, R28, R12 ;  /* 0x0000001c840c723c */ /* 0x042fe6000000180c */
[----:B---3--:R-:W-:Y:S02]  /*75b0*/  @P4 LOP3.LUT R0, R228, 0x7, RZ, 0xc0, !PT ;  /* 0x00000007e4004812 */ /* 0x008fe400078ec0ff */
[C---:B------:R-:W-:Y:S02]  /*75c0*/  LEA R140, P0, R183.reuse, R144, 0x5 ;  /* 0x00000090b78c7211 */ /* 0x040fe400078028ff */
[----:B------:R-:W-:Y:S01]  /*75d0*/  @P4 LOP3.LUT R207, R0, 0x10, R169, 0xf8, !PT ;  /* 0x0000001000cf4812 */ /* 0x000fe200078ef8a9 */
[C---:B------:R-:W-:Y:S03]  /*75e0*/  HMMA.16816.F32 R16, R132.reuse, R30, R16 ;  /* 0x0000001e8410723c */ /* 0x040fe60000001810 */
[----:B------:R-:W-:Y:S01]  /*75f0*/  LEA.HI.X.SX32 R141, R183, R145, 0x5, P0 ;  /* 0x00000091b78d7211 */ /* 0x000fe200000f2eff */
[----:B------:R-:W-:Y:S01]  /*7600*/  @P4 IMAD.WIDE.U32 R30, R207, 0x4, R210 ;  /* 0x00000004cf1e4825 */ /* 0x000fe200078e00d2 */
[C---:B------:R-:W-:Y:S02]  /*7610*/  LEA R138, P0, R183.reuse, R140, 0x5 ;  /* 0x0000008cb78a7211 */ /* 0x040fe400078028ff */
[----:B------:R-:W-:Y:S01]  /*7620*/  LOP3.LUT R0, R202, 0x1, RZ, 0xc0, !PT ;  /* 0x00000001ca007812 */ /* 0x000fe200078ec0ff */
[C---:B----4-:R-:W-:Y:S01]  /*7630*/  HMMA.16816.F32 R20, R132.reuse, R32, R20 ;  /* 0x000000208414723c */ /* 0x050fe20000001814 */
[----:B------:R-:W5:Y:S02]  /*7640*/  @P4 LDG.E R225, desc[UR26][R30.64+-0x100] ;  /* 0xffff001a1ee14981 */ /* 0x000f64000c1e1900 */
[C---:B------:R-:W-:Y:S02]  /*7650*/  LEA.HI.X.SX32 R139, R183.reuse, R141, 0x5, P0 ;  /* 0x0000008db78b7211 */ /* 0x040fe400000f2eff */
[----:B------:R-:W5:Y:S01]  /*7660*/  @P4 LDG.E R224, desc[UR26][R30.64+-0xe0] ;  /* 0xffff201a1ee04981 */ /* 0x000f62000c1e1900 */
[C---:B------:R-:W-:Y:S02]  /*7670*/  LEA R136, P0, R183.reuse, R138, 0x5 ;  /* 0x0000008ab7887211 */ /* 0x040fe400078028ff */
[----:B------:R-:W-:Y:S01]  /*7680*/  HMMA.16816.F32 R24, R132, R34, R24 ;  /* 0x000000228418723c */ /* 0x000fe20000001818 */
[----:B------:R-:W5:Y:S02]  /*7690*/  @P4 LDG.E R223, desc[UR26][R30.64+-0x80] ;  /* 0xffff801a1edf4981 */ /* 0x000f64000c1e1900 */
[C---:B------:R-:W-:Y:S02]  /*76a0*/  LEA.HI.X.SX32 R137, R183.reuse, R139, 0x5, P0 ;  /* 0x0000008bb7897211 */ /* 0x040fe400000f2eff */
[----:B------:R1:W5:Y:S01]  /*76b0*/  @P4 LDG.E R222, desc[UR26][R30.64+-0x60] ;  /* 0xffffa01a1ede4981 */ /* 0x000362000c1e1900 */
[C---:B------:R-:W-:Y:S03]  /*76c0*/  LEA R28, P0, R183.reuse, R136, 0x5 ;  /* 0x00000088b71c7211 */ /* 0x040fe600078028ff */
[----:B------:R2:W-:Y:S01]  /*76d0*/  REDG.E.ADD.F32.FTZ.RN.STRONG.GPU desc[UR26][R194.64], R4 ;  /* 0x00000004c20079a6 */ /* 0x0005e2000c12f31a */
[C---:B------:R-:W-:Y:S03]  /*76e0*/  LEA.HI.X.SX32 R29, R183.reuse, R137, 0x5, P0 ;  /* 0x00000089b71d7211 */ /* 0x040fe600000f2eff */
        /* <DEDUP_REMOVED lines=10> */
[----:B------:R-:W-:Y:S01]  /*7790*/  ISETP.NE.U32.AND P0, PT, R0, 0x1, PT ;  /* 0x000000010000780c */ /* 0x000fe20003f05070 */
[C---:B------:R-:W-:Y:S02]  /*77a0*/  VIADD R0, R177.reuse, 0xffffd000 ;  /* 0xffffd000b1007836 */ /* 0x040fe40000000000 */
[----:B------:R-:W-:Y:S04]  /*77b0*/  REDG.E.ADD.F32.FTZ.RN.STRONG.GPU desc[UR26][R188.64+0x80], R13 ;  /* 0x0000800dbc0079a6 */ /* 0x000fe8000c12f31a */
[----:B------:R-:W-:Y:S04]  /*77c0*/  REDG.E.ADD.F32.FTZ.RN.STRONG.GPU desc[UR26][R154.64+0x80], R14 ;  /* 0x0000800e9a0079a6 */ /* 0x000fe8000c12f31a */
[----:B------:R-:W-:Y:S02]  /*77d0*/  REDG.E.ADD.F32.FTZ.RN.STRONG.GPU desc[UR26][R152.64+0x80], R15 ;  /* 0x0000800f980079a6 */ /* 0x000fe4000c12f31a */
[----:B------:R-:W-:Y:S02]  /*77e0*/  @P0 VIADD R0, R177, 0x3000 ;  /* 0x00003000b1000836 */ /* 0x000fe40000000000 */
        /* <DEDUP_REMOVED lines=16> */
[----:B-1----:R-:W1:Y:S04]  /*78f0*/  LDSM.16.MT88.4 R28, [R177+0x2000] ;  /* 0x00200000b11c783b */ /* 0x002e680000004200 */
[----:B------:R-:W-:Y:S04]  /*7900*/  LDSM.16.MT88.4 R32, [R3+UR4+0x15800] ;  /* 0x015800040320783b */ /* 0x000fe80008004200 */
[----:B------:R-:W1:Y:S04]  /*7910*/  LDSM.16.MT88.4 R20, [R177+0x400] ;  /* 0x00040000b114783b */ /* 0x000e680000004200 */
[----:B------:R-:W1:Y:S04]  /*7920*/  LDSM.16.MT88.4 R132, [R3+UR4+0x17800] ;  /* 0x017800040384783b */ /* 0x000e680008004200 */
[----:B------:R-:W1:Y:S04]  /*7930*/  LDSM.16.MT88.4 R24, [R177+0x1400] ;  /* 0x00140000b118783b */ /* 0x000e680000004200 */
[----:B------:R-:W-:Y:S04]  /*7940*/  LDSM.16.MT88.4 R136, [R177+0xc00] ;  /* 0x000c0000b188783b */ /* 0x000fe80000004200 */
        /* <DEDUP_REMOVED lines=24> */
[----:B------:R3:W4:Y:S07]  /*7ad0*/  LDSM.16.MT88.4 R20, [R177+0x1800] ;  /* 0x00180000b114783b */ /* 0x00072e0000004200 */
[-C--:B------:R-:W-:Y:S08]  /*7ae0*/  HMMA.16816.F32 R100, R32, R24.reuse, R100 ;  /* 0x000000182064723c */ /* 0x080ff00000001864 */
[C---:B------:R-:W-:Y:S08]  /*7af0*/  HMMA.16816.F32 R104, R132.reuse, R24, R104 ;  /* 0x000000188468723c */ /* 0x040ff00000001868 */
[-C--:B------:R-:W-:Y:S03]  /*7b00*/  HMMA.16816.F32 R108, R132, R26.reuse, R108 ;  /* 0x0000001a846c723c */ /* 0x080fe6000000186c */
[----:B---3--:R-:W-:Y:S05]  /*7b10*/  IMAD.MOV.U32 R177, RZ, RZ, R0 ;  /* 0x000000ffffb17224 */ /* 0x008fea00078e0000 */
[C---:B------:R-:W-:Y:S01]  /*7b20*/  HMMA.16816.F32 R112, R32.reuse, R26, R112 ;  /* 0x0000001a2070723c */ /* 0x040fe20000001870 */
[----:B------:R3:W4:Y:S07]  /*7b30*/  LDSM.16.MT88.4 R24, [R3+UR4+0x16800] ;  /* 0x016800040318783b */ /* 0x00072e0008004200 */
[-C--:B--2---:R-:W-:Y:S08]  /*7b40*/  HMMA.16816.F32 R116, R32, R8.reuse, R116 ;  /* 0x000000082074723c */ /* 0x084ff00000001874 */
[C---:B------:R-:W-:Y:S08]  /*7b50*/  HMMA.16816.F32 R120, R132.reuse, R8, R120 ;  /* 0x000000088478723c */ /* 0x040ff00000001878 */
[-C--:B------:R-:W-:Y:S03]  /*7b60*/  HMMA.16816.F32 R124, R132, R10.reuse, R124 ;  /* 0x0000000a847c723c */ /* 0x080fe6000000187c */
[----:B---3--:R-:W-:Y:S04]  /*7b70*/  @P4 IADD3 R3, P6, PT, R210, -0x100, RZ ;  /* 0xffffff00d2034810 */ /* 0x008fe80007fde0ff */
[----:B------:R-:W-:Y:S01]  /*7b80*/  @P4 IADD3.X R2, PT, PT, R211, -0x1, RZ, P6, !PT ;  /* 0xffffffffd3024810 */ /* 0x000fe200037fe4ff */
[----:B------:R-:W-:Y:S04]  /*7b90*/  HMMA.16816.F32 R128, R32, R10, R128 ;  /* 0x0000000a2080723c */ /* 0x000fe80000001880 */
[----:B------:R-:W-:Y:S02]  /*7ba0*/  @P4 IMAD.MOV.U32 R210, RZ, RZ, R3 ;  /* 0x000000ffffd24224 */ /* 0x000fe400078e0003 */
[----:B------:R-:W-:Y:S02]  /*7bb0*/  @P4 IMAD.MOV.U32 R211, RZ, RZ, R2 ;  /* 0x000000ffffd34224 */ /* 0x000fe400078e0002 */
[-C--:B-1----:R-:W-:Y:S08]  /*7bc0*/  HMMA.16816.F32 R84, R4, R12.reuse, R84 ;  /* 0x0000000c0454723c */ /* 0x082ff00000001854 */
        /* <DEDUP_REMOVED lines=36> */
[----:B------:R-:W-:Y:S01]  /*7e10*/  FMUL.FTZ R132, R40, UR9 ;  /* 0x0000000928847c20 */ /* 0x000fe20008410000 */
[----:B------:R-:W-:Y:S01]  /*7e20*/  SHF.L.U32 R0, R182, 0x4, RZ ;  /* 0x00000004b6007819 */ /* 0x000fe200000006ff */
[----:B------:R-:W-:Y:S01]  /*7e30*/  FMUL.FTZ R24, R41, UR9 ;  /* 0x0000000929187c20 */ /* 0x000fe20008410000 */
[----:B------:R-:W-:Y:S01]  /*7e40*/  F2FP.F16.F32.PACK_AB R19, R19, R46 ;  /* 0x0000002e1313723e */ /* 0x000fe200000000ff */
[----:B--2---:R-:W-:Y:S01]  /*7e50*/  FMUL.FTZ R84, R84, UR8 ;  /* 0x0000000854547c20 */ /* 0x004fe20008410000 */
[----:B------:R-:W-:Y:S01]  /*7e60*/  SHF.L.U32 R46, R182, 0x1, RZ ;  /* 0x00000001b62e7819 */ /* 0x000fe200000006ff */
[----:B------:R-:W-:Y:S01]  /*7e70*/  FMUL.FTZ R45, R85, UR8 ;  /* 0x00000008552d7c20 */ /* 0x000fe20008410000 */
[----:B------:R-:W-:Y:S01]  /*7e80*/  LOP3.LUT R0, R0, 0x600, RZ, 0xc0, !PT ;  /* 0x0000060000007812 */ /* 0x000fe200078ec0ff */
[----:B------:R-:W-:Y:S01]  /*7e90*/  FMUL.FTZ R86, R86, UR8 ;  /* 0x0000000856567c20 */ /* 0x000fe20008410000 */
[----:B------:R-:W-:Y:S01]  /*7ea0*/  F2FP.F16.F32.PACK_AB R23, R23, R2 ;  /* 0x000000021717723e */ /* 0x000fe200000000ff */
        /* <DEDUP_REMOVED lines=186> */
[----:B------:R-:W-:Y:S04]  /*8a50*/  STS [R0+0x14200], R7 ;  /* 0x0142000700007388 */ /* 0x000fe80000000800 */
[----:B------:R-:W-:Y:S04]  /*8a60*/  STS [R2+0xb020], R4 ;  /* 0x00b0200402007388 */ /* 0x000fe80000000800 */
        /* <DEDUP_REMOVED lines=17> */
.L_x_788:
        /* <DEDUP_REMOVED lines=12> */
.L_x_789:
[----:B------:R-:W1:Y:S01]  /*8c40*/  LDCU.64 UR10, c[0x0][0x5c8] ;  /* 0x0000b900ff0a77ac */ /* 0x000e620008000a00 */
[----:B------:R-:W-:-:S05]  /*8c50*/  IADD3 R2, PT, PT, R235, R241, RZ ;  /* 0x000000f1eb027210 */ /* 0x000fca0007ffe0ff */
[C---:B-1----:R-:W-:Y:S02]  /*8c60*/  IMAD R0, R2.reuse, UR11, RZ ;  /* 0x0000000b02007c24 */ /* 0x042fe4000f8e02ff */
[----:B------:R-:W-:-:S05]  /*8c70*/  IMAD.WIDE.U32 R2, R2, UR10, RZ ;  /* 0x0000000a02027c25 */ /* 0x000fca000f8e00ff */
[----:B------:R-:W-:Y:S02]  /*8c80*/  IADD3 R11, PT, PT, R3, R0, RZ ;  /* 0x00000000030b7210 */ /* 0x000fe40007ffe0ff */
[----:B------:R-:W-:-:S07]  /*8c90*/  MOV R10, R2 ;  /* 0x00000002000a7202 */ /* 0x000fce0000000f00 */
.L_x_790:
[----:B------:R-:W-:Y:S01]  /*8ca0*/  BAR.SYNC.DEFER_BLOCKING 0x0 ;  /* 0x0000000000007b1d */ /* 0x000fe20000010000 */
[----:B------:R-:W-:Y:S01]  /*8cb0*/  LOP3.LUT R0, R168, 0xd8, RZ, 0xc0, !PT ;  /* 0x000000d8a8007812 */ /* 0x000fe200078ec0ff */
[C---:B------:R-:W-:Y:S02]  /*8cc0*/  IMAD.SHL.U32 R9, R230.reuse, 0x80, RZ ;  /* 0x00000080e6097824 */ /* 0x040fe400078e00ff */
[----:B------:R-:W-:Y:S01]  /*8cd0*/  IMAD.SHL.U32 R2, R230, 0x80, RZ ;  /* 0x00000080e6027824 */ /* 0x000fe200078e00ff */
[----:B------:R-:W-:-:S03]  /*8ce0*/  LOP3.LUT R0, R0, 0x18, R182, 0x78, !PT ;  /* 0x0000001800007812 */ /* 0x000fc600078e78b6 */
[----:B------:R-:W1:Y:S01]  /*8cf0*/  LDC.64 R14, c[0x0][0x5d8] ;  /* 0x00017600ff0e7b82 */ /* 0x000e620000000a00 */
[----:B------:R-:W-:Y:S01]  /*8d00*/  SHF.R.S32.HI R12, RZ, 0x1f, R9 ;  /* 0x0000001fff0c7819 */ /* 0x000fe20000011409 */
[-C--:B------:R-:W-:Y:S01]  /*8d10*/  IMAD.WIDE.U32 R4, R9, R24.reuse, RZ ;  /* 0x0000001809047225 */ /* 0x080fe200078e00ff */
[----:B------:R-:W-:Y:S01]  /*8d20*/  LOP3.LUT R0, R0, 0x1f20, R168, 0xf8, !PT ;  /* 0x00001f2000007812 */ /* 0x000fe200078ef8a8 */
[----:B------:R-:W-:Y:S01]  /*8d30*/  BSSY.RECONVERGENT B0, `(.L_x_791) ;  /* 0x0000031000007945 */ /* 0x000fe20003800200 */
[----:B------:R-:W-:Y:S01]  /*8d40*/  LEA.HI R182, R182, 0x40, RZ, 0x1e ;  /* 0x00000040b6b67811 */ /* 0x000fe200078ff0ff */
[----:B------:R-:W-:Y:S01]  /*8d50*/  IMAD.IADD R6, R203, 0x1, -R2 ;  /* 0x00000001cb067824 */ /* 0x000fe200078e0a02 */
[----:B------:R-:W-:Y:S01]  /*8d60*/  LEA R0, R0, UR4, 0x1 ;  /* 0x0000000400007c11 */ /* 0x000fe2000f8e08ff */
[----:B------:R-:W2:Y:S01]  /*8d70*/  LDC.64 R64, c[0x0][0x5e0] ;  /* 0x00017800ff407b82 */ /* 0x000ea20000000a00 */
[----:B------:R-:W-:Y:S01]  /*8d80*/  IMAD R3, R12, R24, RZ ;  /* 0x000000180c037224 */ /* 0x000fe200078e02ff */
[----:B------:R-:W-:-:S02]  /*8d90*/  LOP3.LUT R2, R4, 0x18, R168, 0xf8, !PT ;  /* 0x0000001804027812 */ /* 0x000fc400078ef8a8 */
[----:B------:R-:W-:Y:S01]  /*8da0*/  ISETP.GE.AND P4, PT, R228, R6, PT ;  /* 0x00000006e400720c */ /* 0x000fe20003f86270 */
[----:B------:R-:W-:Y:S01]  /*8db0*/  IMAD R8, R9, R25, R3 ;  /* 0x0000001909087224 */ /* 0x000fe200078e0203 */
[----:B------:R-:W-:Y:S01]  /*8dc0*/  IADD3 R4, P0, PT, R7, R2, RZ ;  /* 0x0000000207047210 */ /* 0x000fe20007f1e0ff */
[----:B------:R-:W-:Y:S01]  /*8dd0*/  IMAD.MOV.U32 R2, RZ, RZ, R234 ;  /* 0x000000ffff027224 */ /* 0x000fe200078e00ea */
[----:B------:R-:W-:Y:S01]  /*8de0*/  ISETP.GE.AND P6, PT, R182, R6, PT ;  /* 0x00000006b600720c */ /* 0x000fe20003fc6270 */
[----:B------:R-:W-:Y:S01]  /*8df0*/  IMAD.MOV.U32 R3, RZ, RZ, RZ ;  /* 0x000000ffff037224 */ /* 0x000fe200078e00ff */
[----:B------:R3:W4:Y:S01]  /*8e00*/  LDS.128 R36, [R0+0xa000] ;  /* 0x00a0000000247984 */ /* 0x0007220000000c00 */
[----:B------:R-:W-:Y:S01]  /*8e10*/  IMAD R7, R12, UR10, RZ ;  /* 0x0000000a0c077c24 */ /* 0x000fe2000f8e02ff */
[----:B------:R-:W-:Y:S01]  /*8e20*/  IADD3.X R5, PT, PT, R13, R5, R8, P0, !PT ;  /* 0x000000050d057210 */ /* 0x000fe200007fe408 */
[----:B------:R-:W-:Y:S01]  /*8e30*/  IMAD.WIDE.U32 R2, R9, UR10, R2 ;  /* 0x0000000a09027c25 */ /* 0x000fe2000f8e0002 */
[----:B------:R3:W2:Y:S01]  /*8e40*/  LDS.128 R32, [R0+0xc000] ;  /* 0x00c0000000207984 */ /* 0x0006a20000000c00 */
[----:B------:R-:W-:-:S02]  /*8e50*/  IADD3 R26, P0, PT, R228, 0x40, RZ ;  /* 0x00000040e41a7810 */ /* 0x000fc40007f1e0ff */
[----:B------:R-:W-:Y:S01]  /*8e60*/  IMAD R9, R9, UR11, R7 ;  /* 0x0000000b09097c24 */ /* 0x000fe2000f8e0207 */
[----:B------:R3:W2:Y:S01]  /*8e70*/  LDS.128 R28, [R0+0xe000] ;  /* 0x00e00000001c7984 */ /* 0x0006a20000000c00 */
[----:B------:R-:W-:Y:S01]  /*8e80*/  IADD3 R8, P1, PT, R10, R2, RZ ;  /* 0x000000020a087210 */ /* 0x000fe20007f3e0ff */
[----:B-1----:R-:W-:Y:S02]  /*8e90*/  IMAD.WIDE.U32 R6, R14, UR22, R4 ;  /* 0x000000160e067c25 */ /* 0x002fe4000f8e0004 */
[----:B------:R3:W1:Y:S01]  /*8ea0*/  LDS.128 R48, [R0+0xf000] ;  /* 0x00f0000000307984 */ /* 0x0006620000000c00 */
[----:B------:R-:W-:Y:S01]  /*8eb0*/  IADD3.X R9, PT, PT, R11, R3, R9, P1, !PT ;  /* 0x000000030b097210 */ /* 0x000fe20000ffe409 */
[----:B------:R-:W-:Y:S02]  /*8ec0*/  IMAD R11, R15, UR22, R7 ;  /* 0x000000160f0b7c24 */ /* 0x000fe4000f8e0207 */
        /* <DEDUP_REMOVED lines=12> */
[----:B------:R-:W-:Y:S01]  /*8f90*/  IMAD.WIDE.U32 R4, R228, R24, R2 ;  /* 0x00000018e4047225 */ /* 0x000fe200078e0002 */
[----:B--2---:R-:W-:Y:S02]  /*8fa0*/  ISETP.GE.AND P3, PT, R234, UR12, PT ;  /* 0x0000000cea007c0c */ /* 0x004fe4000bf66270 */
[----:B------:R-:W-:-:S02]  /*8fb0*/  ISETP.GE.AND P2, PT, R240, UR12, PT ;  /* 0x0000000cf0007c0c */ /* 0x000fc4000bf46270 */
[----:B------:R-:W-:Y:S02]  /*8fc0*/  ISETP.GE.AND P1, PT, R239, UR12, PT ;  /* 0x0000000cef007c0c */ /* 0x000fe4000bf26270 */
[----:B---3--:R-:W-:-:S07]  /*8fd0*/  LEA R2, P5, R4, UR8, 0x1 ;  /* 0x0000000804027c11 */ /* 0x008fce000f8a08ff */
[----:B------:R2:W3:Y:S02]  /*8fe0*/  @!P3 LDS.128 R16, [R0+0x9000] ;  /* 0x009000000010b984 */ /* 0x0004e40000000c00 */
[----:B--2---:R-:W-:-:S05]  /*8ff0*/  IMAD R0, R228, R25, R5 ;  /* 0x00000019e4007224 */ /* 0x004fca00078e0205 */
[----:B------:R-:W-:-:S05]  /*9000*/  LEA.HI.X R3, R4, UR9, R0, 0x1, P5 ;  /* 0x0000000904037c11 */ /* 0x000fca000a8f0c00 */
[----:B----4-:R2:W-:Y:S04]  /*9010*/  @!P2 STG.E.128 desc[UR26][R2.64+0x40], R20 ;  /* 0x000040140200a986 */ /* 0x0105e8000c101d1a */
[----:B-1----:R2:W-:Y:S04]  /*9020*/  @!P1 STG.E.128 desc[UR26][R2.64+0x80], R12 ;  /* 0x0000800c02009986 */ /* 0x0025e8000c101d1a */
[----:B---3--:R2:W-:Y:S02]  /*9030*/  @!P3 STG.E.128 desc[UR26][R2.64], R16 ;  /* 0x000000100200b986 */ /* 0x0085e4000c101d1a */
.L_x_792:
[----:B------:R-:W-:Y:S05]  /*9040*/  BSYNC.RECONVERGENT B0 ;  /* 0x0000000000007941 */ /* 0x000fea0003800200 */
.L_x_791:
[----:B------:R-:W-:Y:S01]  /*9050*/  BSSY.RECONVERGENT B0, `(.L_x_793) ;  /* 0x0000014000007945 */ /* 0x000fe20003800200 */
[----:B------:R-:W-:Y:S01]  /*9060*/  IMAD.WIDE.U32 R8, R64, UR22, R8 ;  /* 0x0000001640087c25 */ /* 0x000fe2000f8e0008 */
[----:B------:R-:W-:Y:S02]  /*9070*/  IADD3.X R10, PT, PT, RZ, RZ, RZ, P0, !PT ;  /* 0x000000ffff0a7210 */ /* 0x000fe400007fe4ff */
[----:B------:R-:W-:Y:S05]  /*9080*/  @P6 BRA `(.L_x_794) ;  /* 0x0000000000406947 */ /* 0x000fea0003800000 */
[----:B------:R-:W4:Y:S01]  /*9090*/  LDCU UR12, c[0x0][0x440] ;  /* 0x00008800ff0c77ac */ /* 0x000f220008000800 */
[----:B--2---:R-:W-:Y:S01]  /*90a0*/  MOV R3, R11 ;  /* 0x0000000b00037202 */ /* 0x004fe20000000f00 */
[-C--:B---3--:R-:W-:Y:S01]  /*90b0*/  IMAD R0, R10, R24.reuse, RZ ;  /* 0x000000180a007224 */ /* 0x088fe200078e02ff */
[----:B------:R-:W2:Y:S01]  /*90c0*/  LDCU.64 UR8, c[0x0][0x560] ;  /* 0x0000ac00ff0877ac */ /* 0x000ea20008000a00 */
[----:B------:R-:W-:Y:S02]  /*90d0*/  IMAD.MOV.U32 R2, RZ, RZ, R6 ;  /* 0x000000ffff027224 */ /* 0x000fe400078e0006 */
[C---:B------:R-:W-:Y:S02]  /*90e0*/  IMAD R0, R26.reuse, R25, R0 ;  /* 0x000000191a007224 */ /* 0x040fe400078e0200 */
[----:B------:R-:W-:-:S04]  /*90f0*/  IMAD.WIDE.U32 R4, R26, R24, R2 ;  /* 0x000000181a047225 */ /* 0x000fc800078e0002 */
[----:B------:R-:W-:Y:S01]  /*9100*/  IMAD.IADD R0, R0, 0x1, R5 ;  /* 0x0000000100007824 */ /* 0x000fe200078e0205 */
[----:B----4-:R-:W-:Y:S02]  /*9110*/  ISETP.GE.AND P2, PT, R234, UR12, PT ;  /* 0x0000000cea007c0c */ /* 0x010fe4000bf46270 */
[----:B------:R-:W-:Y:S02]  /*9120*/  ISETP.GE.AND P1, PT, R240, UR12, PT ;  /* 0x0000000cf0007c0c */ /* 0x000fe4000bf26270 */
[----:B------:R-:W-:Y:S02]  /*9130*/  ISETP.GE.AND P0, PT, R239, UR12, PT ;  /* 0x0000000cef007c0c */ /* 0x000fe4000bf06270 */
[----:B--2---:R-:W-:-:S04]  /*9140*/  LEA R2, P3, R4, UR8, 0x1 ;  /* 0x0000000804027c11 */ /* 0x004fc8000f8608ff */
[----:B------:R-:W-:-:S05]  /*9150*/  LEA.HI.X R3, R4, UR9, R0, 0x1, P3 ;  /* 0x0000000904037c11 */ /* 0x000fca00098f0c00 */
[----:B------:R4:W-:Y:S04]  /*9160*/  @!P2 STG.E.128 desc[UR26][R2.64], R36 ;  /* 0x000000240200a986 */ /* 0x0009e8000c101d1a */
[----:B------:R4:W-:Y:S04]  /*9170*/  @!P1 STG.E.128 desc[UR26][R2.64+0x40], R32 ;  /* 0x0000402002009986 */ /* 0x0009e8000c101d1a */
[----:B------:R4:W-:Y:S02]  /*9180*/  @!P0 STG.E.128 desc[UR26][R2.64+0x80], R28 ;  /* 0x0000801c02008986 */ /* 0x0009e4000c101d1a */
.L_x_794:
[----:B------:R-:W-:Y:S05]  /*9190*/  BSYNC.RECONVERGENT B0 ;  /* 0x0000000000007941 */ /* 0x000fea0003800200 */
.L_x_793:
[----:B------:R-:W-:Y:S01]  /*91a0*/  BSSY.RECONVERGENT B0, `(.L_x_795) ;  /* 0x0000011000007945 */ /* 0x000fe20003800200 */
[----:B---3--:R-:W-:-:S03]  /*91b0*/  IMAD R0, R65, UR22, R9 ;  /* 0x0000001641007c24 */ /* 0x008fc6000f8e0209 */
[----:B------:R-:W-:Y:S05]  /*91c0*/  @P4 BRA `(.L_x_796) ;  /* 0x0000000000384947 */ /* 0x000fea0003800000 */
[----:B------:R-:W3:Y:S01]  /*91d0*/  LDCU UR12, c[0x0][0x440] ;  /* 0x00008800ff0c77ac */ /* 0x000ee20008000800 */
[----:B--2-4-:R-:W-:Y:S02]  /*91e0*/  IMAD.MOV.U32 R2, RZ, RZ, R8 ;  /* 0x000000ffff027224 */ /* 0x014fe400078e0008 */
[----:B------:R-:W-:Y:S01]  /*91f0*/  IMAD.MOV.U32 R3, RZ, RZ, R0 ;  /* 0x000000ffff037224 */ /* 0x000fe200078e0000 */
[----:B------:R-:W2:Y:S01]  /*9200*/  LDCU.64 UR8, c[0x0][0x568] ;  /* 0x0000ad00ff0877ac */ /* 0x000ea20008000a00 */
[----:B------:R-:W-:-:S04]  /*9210*/  IMAD.WIDE.U32 R4, R228, UR10, R2 ;  /* 0x0000000ae4047c25 */ /* 0x000fc8000f8e0002 */
[----:B------:R-:W-:Y:S01]  /*9220*/  IMAD R3, R228, UR11, R5 ;  /* 0x0000000be4037c24 */ /* 0x000fe2000f8e0205 */
[----:B---3--:R-:W-:Y:S02]  /*9230*/  ISETP.GE.AND P2, PT, R234, UR12, PT ;  /* 0x0000000cea007c0c */ /* 0x008fe4000bf46270 */
[----:B------:R-:W-:Y:S02]  /*9240*/  ISETP.GE.AND P1, PT, R240, UR12, PT ;  /* 0x0000000cf0007c0c */ /* 0x000fe4000bf26270 */
[----:B------:R-:W-:Y:S02]  /*9250*/  ISETP.GE.AND P0, PT, R239, UR12, PT ;  /* 0x0000000cef007c0c */ /* 0x000fe4000bf06270 */
[----:B--2---:R-:W-:-:S04]  /*9260*/  LEA R2, P3, R4, UR8, 0x1 ;  /* 0x0000000804027c11 */ /* 0x004fc8000f8608ff */
[----:B------:R-:W-:-:S05]  /*9270*/  LEA.HI.X R3, R4, UR9, R3, 0x1, P3 ;  /* 0x0000000904037c11 */ /* 0x000fca00098f0c03 */
[----:B-1----:R3:W-:Y:S04]  /*9280*/  @!P2 STG.E.128 desc[UR26][R2.64], R48 ;  /* 0x000000300200a986 */ /* 0x0027e8000c101d1a */
[----:B------:R3:W-:Y:S04]  /*9290*/  @!P1 STG.E.128 desc[UR26][R2.64+0x40], R44 ;  /* 0x0000402c02009986 */ /* 0x0007e8000c101d1a */
[----:B------:R3:W-:Y:S02]  /*92a0*/  @!P0 STG.E.128 desc[UR26][R2.64+0x80], R40 ;  /* 0x0000802802008986 */ /* 0x0007e4000c101d1a */
.L_x_796:
[----:B------:R-:W-:Y:S05]  /*92b0*/  BSYNC.RECONVERGENT B0 ;  /* 0x0000000000007941 */ /* 0x000fea0003800200 */
.L_x_795:
[----:B------:R-:W-:Y:S05]  /*92c0*/  @P6 BRA `(.L_x_763) ;  /* 0x0000000000406947 */ /* 0x000fea0003800000 */
[----:B------:R-:W1:Y:S01]  /*92d0*/  LDCU UR12, c[0x0][0x440] ;  /* 0x00008800ff0c77ac */ /* 0x000e620008000800 */
[----:B--234-:R-:W-:Y:S01]  /*92e0*/  MOV R3, R0 ;  /* 0x0000000000037202 */ /* 0x01cfe20000000f00 */
[----:B------:R-:W-:Y:S01]  /*92f0*/  IMAD R6, R10, UR10, RZ ;  /* 0x0000000a0a067c24 */ /* 0x000fe2000f8e02ff */
[----:B------:R-:W2:Y:S01]  /*9300*/  LDCU.64 UR8, c[0x0][0x568] ;  /* 0x0000ad00ff0877ac */ /* 0x000ea20008000a00 */
[----:B------:R-:W-:Y:S02]  /*9310*/  IMAD.MOV.U32 R2, RZ, RZ, R8 ;  /* 0x000000ffff027224 */ /* 0x000fe400078e0008 */
        /* <DEDUP_REMOVED lines=11> */
.L_x_763:
[----:B------:R-:W-:Y:S05]  /*93d0*/  BSYNC.RECONVERGENT B1 ;  /* 0x0000000000017941 */ /* 0x000fea0003800200 */
.L_x_741:
[----:B------:R-:W4:Y:S01]  /*93e0*/  LDCU UR9, c[0x0][0x438] ;  /* 0x00008700ff0977ac */ /* 0x000f220008000800 */
[----:B------:R-:W2:Y:S08]  /*93f0*/  LDC R0, c[0x0][0x370] ;  /* 0x0000dc00ff007b82 */ /* 0x000eb00000000800 */
[----:B------:R-:W1:Y:S01]  /*9400*/  LDC R10, c[0x0][0x438] ;  /* 0x00010e00ff0a7b82 */ /* 0x000e620000000800 */
[----:B----4-:R-:W-:-:S04]  /*9410*/  UIADD3 UR9, UPT, UPT, UR9, 0x7f, URZ ;  /* 0x0000007f09097890 */ /* 0x010fc8000fffe0ff */
[----:B------:R-:W-:Y:S01]  /*9420*/  USHF.R.S32.HI UR8, URZ, 0x1f, UR9 ;  /* 0x0000001fff087899 */ /* 0x000fe20008011409 */
[----:B--2---:R-:W-:-:S03]  /*9430*/  IADD3 R230, PT, PT, R0, R230, RZ ;  /* 0x000000e600e67210 */ /* 0x004fc60007ffe0ff */
[----:B------:R-:W-:-:S04]  /*9440*/  ULEA.HI UR8, UR8, UR9, URZ, 0x7 ;  /* 0x0000000908087291 */ /* 0x000fc8000f8f38ff */
[----:B------:R-:W-:-:S06]  /*9450*/  USHF.R.S32.HI UR8, URZ, 0x7, UR8 ;  /* 0x00000007ff087899 */ /* 0x000fcc0008011408 */
[----:B------:R-:W-:-:S13]  /*9460*/  ISETP.GE.AND P0, PT, R230, UR8, PT ;  /* 0x00000008e6007c0c */ /* 0x000fda000bf06270 */
[----:B-1----:R-:W-:Y:S05]  /*9470*/  @!P0 BRA `(.L_x_797) ;  /* 0xffffff6c007c8947 */ /* 0x002fea000383ffff */
[----:B------:R-:W-:Y:S05]  /*9480*/  EXIT ;  /* 0x000000000000794d */ /* 0x000fea0003800000 */
.L_x_798:
        /* <DEDUP_REMOVED lines=15> */
.L_x_897:


//--------------------- .text._ZN5flash44flash_bwd_dq_dk_dv_loop_seqk_parallel_kernelI23Flash_bwd_kernel_traitsILi96ELi64ELi128ELi8ELi2ELi4ELi4ELb0ELb0EN7cutlass6half_tE19Flash_kernel_traitsILi96ELi64ELi128ELi8ES3_EELb0ELb1ELb0ELb1ELb0ELb0ELb1EEEvNS_16Flash_bwd_paramsE --------------------------
	.section	.text._ZN5flash44flash_bwd_dq_dk_dv_loop_seqk_parallel_kernelI23Flash_bwd_kernel_traitsILi96ELi64ELi128ELi8ELi2ELi4ELi4ELb0ELb0EN7cutlass6half_tE19Flash_kernel_traitsILi96ELi64ELi128ELi8ES3_EELb0ELb1ELb0ELb1ELb0ELb0ELb1EEEvNS_16Flash_bwd_paramsE,"ax",@progbits
	.align	128
        .global         _ZN5flash44flash_bwd_dq_dk_dv_loop_seqk_parallel_kernelI23Flash_bwd_kernel_traitsILi96ELi64ELi128ELi8ELi2ELi4ELi4ELb0ELb0EN7cutlass6half_tE19Flash_kernel_traitsILi96ELi64ELi128ELi8ES3_EELb0ELb1ELb0ELb1ELb0ELb0ELb1EEEvNS_16Flash_bwd_paramsE
        .type           _ZN5flash44flash_bwd_dq_dk_dv_loop_seqk_parallel_kernelI23Flash_bwd_kernel_traitsILi96ELi64ELi128ELi8ELi2ELi4ELi4ELb0ELb0EN7cutlass6half_tE19Flash_kernel_traitsILi96ELi64ELi128ELi8ES3_EELb0ELb1ELb0ELb1ELb0ELb0ELb1EEEvNS_16Flash_bwd_paramsE,@function
        .size           _ZN5flash44flash_bwd_dq_dk_dv_loop_seqk_parallel_kernelI23Flash_bwd_kernel_traitsILi96ELi64ELi128ELi8ELi2ELi4ELi4ELb0ELb0EN7cutlass6half_tE19Flash_kernel_traitsILi96ELi64ELi128ELi8ES3_EELb0ELb1ELb0ELb1ELb0ELb0ELb1EEEvNS_16Flash_bwd_paramsE,(.L_x_898 - _ZN5flash44flash_bwd_dq_dk_dv_loop_seqk_parallel_kernelI23Flash_bwd_kernel_traitsILi96ELi64ELi128ELi8ELi2ELi4ELi4ELb0ELb0EN7cutlass6half_tE19Flash_kernel_traitsILi96ELi64ELi128ELi8ES3_EELb0ELb1ELb0ELb1ELb0ELb0ELb1EEEvNS_16Flash_bwd_paramsE)
        .other          _ZN5flash44flash_bwd_dq_dk_dv_loop_seqk_parallel_kernelI23Flash_bwd_kernel_traitsILi96ELi64ELi128ELi8ELi2ELi4ELi4ELb0ELb0EN7cutlass6half_tE19Flash_kernel_traitsILi96ELi64ELi128ELi8ES3_EELb0ELb1ELb0ELb1ELb0ELb0ELb1EEEvNS_16Flash_bwd_paramsE,@"STO_CUDA_ENTRY STV_DEFAULT"
_ZN5flash44flash_bwd_dq_dk_dv_loop_seqk_parallel_kernelI23Flash_bwd_kernel_traitsILi96ELi64ELi128ELi8ELi2ELi4ELi4ELb0ELb0EN7cutlass6half_tE19Flash_kernel_traitsILi96ELi64ELi128ELi8ES3_EELb0ELb1ELb0ELb1ELb0ELb0ELb1EEEvNS_16Flash_bwd_paramsE:
.text._ZN5flash44flash_bwd_dq_dk_dv_loop_seqk_parallel_kernelI23Flash_bwd_kernel_traitsILi96ELi64ELi128ELi8ELi2ELi4ELi4ELb0ELb0EN7cutlass6half_tE19Flash_kernel_traitsILi96ELi64ELi128ELi8ES3_EELb0ELb1ELb0ELb1ELb0ELb0ELb1EEEvNS_16Flash_bwd_paramsE:
        /* <DEDUP_REMOVED lines=19> */
[----:B------:R-:W-:Y:S01]  /*0130*/  S2UR UR23, SR_CTAID.Y ;  /* 0x00000000001779c3 */ /* 0x000fe20000002600 */
[----:B-1----:R-:W-:-:S02]  /*0140*/  ULEA UR48, UP0, UR29, UR48, 0x2 ;  /* 0x000000301d307291 */ /* 0x002fc4000f8010ff */
[----:B--2---:R-:W-:Y:S02]  /*0150*/  UISETP.NE.U32.AND UP1, UPT, UR6, URZ, UPT ;  /* 0x000000ff0600728c */ /* 0x004fe4000bf25070 */
[----:B------:R-:W-:Y:S02]  /*0160*/  ULEA.HI.X UR49, UR29, UR49, URZ, 0x2, UP0 ;  /* 0x000000311d317291 */ /* 0x000fe400080f14ff */
[----:B------:R-:W-:Y:S01]  /*0170*/  UISETP.NE.U32.AND UP0, UPT, UR6, URZ, UPT ;  /* 0x000000ff0600728c */ /* 0x000fe2000bf05070 */
[----:B------:R-:W-:Y:S01]  /*0180*/  S2UR UR26, SR_CTAID.X ;  /* 0x00000000001a79c3 */ /* 0x000fe20000002500 */
        /* <DEDUP_REMOVED lines=8> */
[----:B------:R-:W4:Y:S01]  /*0210*/  S2UR UR22, SR_CTAID.Y ;  /* 0x00000000001679c3 */ /* 0x000f220000002600 */
[----:B------:R-:W-:Y:S01]  /*0220*/  UISETP.EQ.OR.EX UP0, UPT, UR5, URZ, !UP3, UP2 ;  /* 0x000000ff0500728c */ /* 0x000fe2000df02720 */
[----:B------:R-:W-:Y:S02]  /*0230*/  UMOV UR8, 0x400 ;  /* 0x0000040000087882 */ /* 0x000fe40000000000 */
[----:B------:R-:W-:Y:S01]  /*0240*/  UMOV UR5, 0x400 ;  /* 0x0000040000057882 */ /* 0x000fe20000000000 */
[----:B------:R-:W-:Y:S02]  /*0250*/  UP2UR UR32, UPR, URZ, 0x1 ;  /* 0x00000001ff207883 */ /* 0x000fe40008000000 */
[----:B------:R-:W-:Y:S01]  /*0260*/  UP2UR UR31, UPR, URZ, 0x8 ;  /* 0x00000008ff1f7883 */ /* 0x000fe20008000000 */
[----:B------:R-:W4:Y:S01]  /*0270*/  S2UR UR25, SR_CTAID.Z ;  /* 0x00000000001979c3 */ /* 0x000f220000002700 */
        /* <DEDUP_REMOVED lines=10> */
.L_x_857:
[----:B-1----:R-:W1:Y:S01]  /*0320*/  LDCU.64 UR8, c[0x0][0x478] ;  /* 0x00008f00ff0877ac */ /* 0x002e620008000a00 */
        /* <DEDUP_REMOVED lines=9> */
[----:B-1----:R-:W-:Y:S02]  /*03c0*/  UISETP.NE.U32.AND UP0, UPT, UR8, URZ, UPT ;  /* 0x000000ff0800728c */ /* 0x002fe4000bf05070 */
[----:B------:R-:W3:Y:S02]  /*03d0*/  @P1 LDG.E R6, desc[UR38][R4.64] ;  /* 0x0000002604061981 */ /* 0x000ee4000c1e1900 */
[----:B------:R-:W-:-:S06]  /*03e0*/  UISETP.NE.AND.EX UP0, UPT, UR9, URZ, UPT, UP0 ;  /* 0x000000ff0900728c */ /* 0x000fcc000bf05300 */
[----:B------:R-:W-:-:S05]  /*03f0*/  PLOP3.LUT P0, PT, PT, PT, UP0, 0x80, 0x8 ;  /* 0x000000000008781c */ /* 0x000fca0003f0f008 */
[----:B------:R-:W-:Y:S01]  /*0400*/  @UP0 ULEA UR14, UP1, UR29, UR8, 0x2 ;  /* 0x000000081d0e0291 */ /* 0x000fe2000f8210ff */
[----:B------:R-:W-:Y:S01]  /*0410*/  PLOP3.LUT P3, PT, PT, PT, UP2, 0x80, 0x8 ;  /* 0x000000000008781c */ /* 0x000fe20003f6f028 */
[----:B------:R-:W1:Y:S02]  /*0420*/  @!UP0 LDCU UR5, c[0x0][0x43c] ;  /* 0x00008780ff0587ac */ /* 0x000e640008000800 */
[----:B------:R-:W-:Y:S02]  /*0430*/  @UP0 ULEA.HI.X UR15, UR29, UR9, URZ, 0x2, UP1 ;  /* 0x000000091d0f0291 */ /* 0x000fe400088f14ff */
[----:B--2---:R-:W-:Y:S01]  /*0440*/  IMAD.U32 R2, RZ, RZ, UR14 ;  /* 0x0000000eff027e24 */ /* 0x004fe2000f8e00ff */
[----:B------:R-:W4:Y:S03]  /*0450*/  @!UP0 LDCU.64 UR8, c[0x0][0x488] ;  /* 0x00009100ff0887ac */ /* 0x000f260008000a00 */
[----:B------:R-:W-:-:S05]  /*0460*/  IMAD.U32 R3, RZ, RZ, UR15 ;  /* 0x0000000fff037e24 */ /* 0x000fca000f8e00ff */
[----:B-----5:R5:W2:Y:S01]  /*0470*/  @P0 LDG.E R4, desc[UR38][R2.64] ;  /* 0x0000002602040981 */ /* 0x020aa2000c1e1900 */
[----:B------:R-:W-:Y:S01]  /*0480*/  UMOV UR43, URZ ;  /* 0x000000ff002b7c82 */ /* 0x000fe20008000000 */
[----:B------:R-:W-:Y:S01]  /*0490*/  UMOV UR45, 0xffffffff ;  /* 0xffffffff002d7882 */ /* 0x000fe20000000000 */
[----:B----4-:R-:W-:-:S04]  /*04a0*/  @!UP0 UISETP.NE.U32.AND UP1, UPT, UR8, URZ, UPT ;  /* 0x000000ff0800828c */ /* 0x010fc8000bf25070 */
[----:B------:R-:W-:-:S04]  /*04b0*/  @!UP0 UISETP.NE.AND.EX UP1, UPT, UR9, URZ, UPT, UP1 ;  /* 0x000000ff0900828c */ /* 0x000fc8000bf25310 */
[----:B-1----:R-:W-:Y:S01]  /*04c0*/  @!UP0 USEL UR9, UR5, URZ, UP1 ;  /* 0x000000ff05098287 */ /* 0x002fe20008800000 */
[----:B-----5:R-:W-:Y:S02]  /*04d0*/  IMAD.U32 R2, RZ, RZ, UR12 ;  /* 0x0000000cff027e24 */ /* 0x020fe4000f8e00ff */
[----:B------:R-:W-:-:S05]  /*04e0*/  IMAD.U32 R3, RZ, RZ, UR13 ;  /* 0x0000000dff037e24 */ /* 0x000fca000f8e00ff */
[----:B------:R-:W4:Y:S04]  /*04f0*/  @P4 LDG.E R5, desc[UR38][R2.64] ;  /* 0x0000002602054981 */ /* 0x000f28000c1e1900 */
[----:B------:R1:W5:Y:S02]  /*0500*/  @P2 LDG.E R0, desc[UR38][R2.64+0x4] ;  /* 0x0000042602002981 */ /* 0x000364000c1e1900 */
[----:B-1----:R-:W-:Y:S02]  /*0510*/  IMAD.U32 R2, RZ, RZ, UR48 ;  /* 0x00000030ff027e24 */ /* 0x002fe4000f8e00ff */
[----:B------:R-:W-:-:S05]  /*0520*/  IMAD.U32 R3, RZ, RZ, UR49 ;  /* 0x00000031ff037e24 */ /* 0x000fca000f8e00ff */
[----:B------:R-:W5:Y:S01]  /*0530*/  @!P3 LDG.E R2, desc[UR38][R2.64] ;  /* 0x000000260202b981 */ /* 0x000f62000c1e1900 */
[----:B------:R-:W-:Y:S01]  /*0540*/  UMOV UR12, 0xffffffff ;  /* 0xffffffff000c7882 */ /* 0x000fe20000000000 */
[----:B------:R-:W-:Y:S01]  /*0550*/  USHF.L.U32 UR5, UR46, 0x7, URZ ;  /* 0x000000072e057899 */ /* 0x000fe200080006ff */
[----:B---3--:R-:W-:Y:S02]  /*0560*/  @P1 R2UR UR43, R6 ;  /* 0x00000000062b12ca */ /* 0x008fe400000e0000 */
[----:B--2---:R-:W-:-:S13]  /*0570*/  @P0 R2UR UR42, R4 ;  /* 0x00000000042a02ca */ /* 0x004fda00000e0000 */
[----:B------:R-:W-:Y:S01]  /*0580*/  @UP0 UIADD3 UR42, UPT, UPT, UR42, -UR43, URZ ;  /* 0x8000002b2a2a0290 */ /* 0x000fe2000fffe0ff */
[----:B----4-:R-:W-:Y:S02]  /*0590*/  @P4 R2UR UR12, R5 ;  /* 0x00000000050c42ca */ /* 0x010fe400000e0000 */
        /* <DEDUP_REMOVED lines=12> */
.L_x_799:
        /* <DEDUP_REMOVED lines=34> */
.L_x_801:
[----:B------:R-:W1:Y:S01]  /*0880*/  LDCU.64 UR16, c[0x0][0x3b8] ;  /* 0x00007700ff1077ac */ /* 0x000e620008000a00 */
[----:B------:R-:W-:-:S04]  /*0890*/  UIADD3 UR8, UPT, UPT, UR43, UR45, URZ ;  /* 0x0000002d2b087290 */ /* 0x000fc8000fffe0ff */
[----:B-1----:R-:W-:Y:S02]  /*08a0*/  UIMAD.WIDE.U32 UR56, UR8, UR16, URZ ;  /* 0x00000010083872a5 */ /* 0x002fe4000f8e00ff */
[----:B------:R-:W-:-:S04]  /*08b0*/  UIMAD UR8, UR8, UR17, URZ ;  /* 0x00000011080872a4 */ /* 0x000fc8000f8e02ff */
[----:B------:R-:W-:-:S06]  /*08c0*/  UIADD3 UR8, UPT, UPT, UR57, UR8, URZ ;  /* 0x0000000839087290 */ /* 0x000fcc000fffe0ff */
[----:B------:R-:W-:Y:S02]  /*08d0*/  MOV R16, UR8 ;  /* 0x0000000800107c02 */ /* 0x000fe40008000f00 */
.L_x_802:
        /* <DEDUP_REMOVED lines=43> */
.L_x_803:
[----:B------:R-:W1:Y:S01]  /*0b90*/  LDCU.64 UR14, c[0x0][0x3c0] ;  /* 0x00007800ff0e77ac */ /* 0x000e620008000a00 */
[----:B------:R-:W-:-:S04]  /*0ba0*/  UIADD3 UR8, UPT, UPT, UR43, UR45, URZ ;  /* 0x0000002d2b087290 */ /* 0x000fc8000fffe0ff */
[----:B-1----:R-:W-:Y:S02]  /*0bb0*/  UIMAD.WIDE.U32 UR54, UR8, UR14, URZ ;  /* 0x0000000e083672a5 */ /* 0x002fe4000f8e00ff */
[----:B------:R-:W-:-:S04]  /*0bc0*/  UIMAD UR8, UR8, UR15, URZ ;  /* 0x0000000f080872a4 */ /* 0x000fc8000f8e02ff */
[----:B------:R-:W-:-:S06]  /*0bd0*/  UIADD3 UR8, UPT, UPT, UR55, UR8, URZ ;  /* 0x0000000837087290 */ /* 0x000fcc000fffe0ff */
[----:B------:R-:W-:-:S07]  /*0be0*/  MOV R18, UR8 ;  /* 0x0000000800127c02 */ /* 0x000fce0008000f00 */
.L_x_804:
        /* <DEDUP_REMOVED lines=27> */
.L_x_805:
[----:B------:R-:W-:Y:S02]  /*0da0*/  UIMAD.WIDE.U32 UR58, UR50, UR12, URZ ;  /* 0x0000000c323a72a5 */ /* 0x000fe4000f8e00ff */
[----:B------:R-:W-:-:S04]  /*0db0*/  UIMAD UR8, UR51, UR12, URZ ;  /* 0x0000000c330872a4 */ /* 0x000fc8000f8e02ff */
[----:B------:R-:W-:Y:S02]  /*0dc0*/  UIADD3 UR8, UPT, UPT, UR59, UR8, URZ ;  /* 0x000000083b087290 */ /* 0x000fe4000fffe0ff */
.L_x_806:
        /* <DEDUP_REMOVED lines=21> */
.L_x_807:
[----:B------:R-:W1:Y:S01]  /*0f20*/  LDCU UR60, c[0x0][0x434] ;  /* 0x00008680ff3c77ac */ /* 0x000e620008000800 */
[----:B------:R-:W-:-:S04]  /*0f30*/  UIMAD UR10, UR29, UR63, UR28 ;  /* 0x0000003f1d0a72a4 */ /* 0x000fc8000f8e021c */
[----:B-1----:R-:W-:Y:S02]  /*0f40*/  UIMAD UR60, UR10, UR60, URZ ;  /* 0x0000003c0a3c72a4 */ /* 0x002fe4000f8e02ff */
.L_x_808:
        /* <DEDUP_REMOVED lines=11> */
.L_x_809:
[----:B------:R-:W1:Y:S01]  /*1000*/  LDCU UR59, c[0x0][0x444] ;  /* 0x00008880ff3b77ac */ /* 0x000e620008000800 */
[----:B------:R-:W-:-:S04]  /*1010*/  UIMAD UR10, UR29, UR63, UR28 ;  /* 0x0000003f1d0a72a4 */ /* 0x000fc8000f8e021c */
[----:B-1----:R-:W-:-:S12]  /*1020*/  UIMAD UR59, UR10, UR59, URZ ;  /* 0x0000003b0a3b72a4 */ /* 0x002fd8000f8e02ff */
.L_x_810:
        /* <DEDUP_REMOVED lines=101> */
.L_x_812:
[----:B------:R-:W1:Y:S01]  /*1680*/  LDCU.64 UR10, c[0x0][0x5c0] ;  /* 0x0000b800ff0a77ac */ /* 0x000e620008000a00 */
[----:B------:R-:W-:-:S04]  /*1690*/  UIADD3 UR8, UPT, UPT, UR43, UR45, URZ ;  /* 0x0000002d2b087290 */ /* 0x000fc8000fffe0ff */
[----:B-1----:R-:W-:Y:S02]  /*16a0*/  UIMAD.WIDE.U32 UR16, UR8, UR10, URZ ;  /* 0x0000000a081072a5 */ /* 0x002fe4000f8e00ff */
[----:B------:R-:W-:-:S04]  /*16b0*/  UIMAD UR8, UR8, UR11, URZ ;  /* 0x0000000b080872a4 */ /* 0x000fc8000f8e02ff */
[----:B------:R-:W-:-:S06]  /*16c0*/  UIADD3 UR8, UPT, UPT, UR17, UR8, URZ ;  /* 0x0000000811087290 */ /* 0x000fcc000fffe0ff */
[----:B------:R-:W-:Y:S02]  /*16d0*/  MOV R0, UR8 ;  /* 0x0000000800007c02 */ /* 0x000fe40008000f00 */
.L_x_813:
        /* <DEDUP_REMOVED lines=13> */
.L_x_814:
[----:B------:R-:W1:Y:S01]  /*17b0*/  LDCU.64 UR8, c[0x0][0x5c8] ;  /* 0x0000b900ff0877ac */ /* 0x000e620008000a00 */
[----:B------:R-:W-:-:S04]  /*17c0*/  UIADD3 UR43, UPT, UPT, UR43, UR45, URZ ;  /* 0x0000002d2b2b7290 */ /* 0x000fc8000fffe0ff */
[----:B-1----:R-:W-:Y:S02]  /*17d0*/  UIMAD.WIDE.U32 UR14, UR43, UR8, URZ ;  /* 0x000000082b0e72a5 */ /* 0x002fe4000f8e00ff */
[----:B------:R-:W-:-:S04]  /*17e0*/  UIMAD UR43, UR43, UR9, URZ ;  /* 0x000000092b2b72a4 */ /* 0x000fc8000f8e02ff */
[----:B------:R-:W-:-:S06]  /*17f0*/  UIADD3 UR43, UPT, UPT, UR15, UR43, URZ ;  /* 0x0000002b0f2b7290 */ /* 0x000fcc000fffe0ff */
[----:B------:R-:W-:-:S07]  /*1800*/  MOV R10, UR43 ;  /* 0x0000002b000a7c02 */ /* 0x000fce0008000f00 */
.L_x_815:
        /* <DEDUP_REMOVED lines=30> */
.L_x_817:
[----:B------:R-:W-:Y:S05]  /*19f0*/  BSYNC.RECONVERGENT B0 ;  /* 0x0000000000007941 */ /* 0x000fea0003800200 */
.L_x_816:
        /* <DEDUP_REMOVED lines=17> */
.L_x_819:
[----:B------:R-:W-:Y:S05]  /*1b10*/  BSYNC.RECONVERGENT B0 ;  /* 0x0000000000007941 */ /* 0x000fea0003800200 */
.L_x_818:
        /* <DEDUP_REMOVED lines=27> */
.L_x_821:
[----:B------:R-:W-:Y:S05]  /*1cd0*/  BSYNC.RECONVERGENT B0 ;  /* 0x0000000000007941 */ /* 0x000fea0003800200 */
.L_x_820:
        /* <DEDUP_REMOVED lines=18> */
.L_x_811:
        /* <DEDUP_REMOVED lines=32> */
.L_x_825:
[----:B------:R2:W-:Y:S01]  /*2000*/  STS.128 [R0+0x8000], RZ ;  /* 0x008000ff00007388 */ /* 0x0005e20000000c00 */
[----:B------:R-:W-:Y:S05]  /*2010*/  BRA `(.L_x_826) ;  /* 0x00000000000c7947 */ /* 0x000fea0003800000 */
.L_x_824:
[----:B------:R1:W-:Y:S04]  /*2020*/  STS.128 [R0+0x6000], RZ ;  /* 0x006000ff00007388 */ /* 0x0003e80000000c00 */
[----:B------:R1:W-:Y:S04]  /*2030*/  STS.128 [R0+0x7000], RZ ;  /* 0x007000ff00007388 */ /* 0x0003e80000000c00 */
[----:B------:R1:W-:Y:S02]  /*2040*/  STS.128 [R0+0x8000], RZ ;  /* 0x008000ff00007388 */ /* 0x0003e40000000c00 */
.L_x_826:
[----:B------:R-:W-:Y:S05]  /*2050*/  BSYNC.RECONVERGENT B0 ;  /* 0x0000000000007941 */ /* 0x000fea0003800200 */
.L_x_823:
        /* <DEDUP_REMOVED lines=23> */
.L_x_829:
[----:B------:R1:W-:Y:S01]  /*21d0*/  STS.128 [R194+0x2000], RZ ;  /* 0x002000ffc2007388 */ /* 0x0003e20000000c00 */
[----:B------:R-:W-:Y:S05]  /*21e0*/  BRA `(.L_x_830) ;  /* 0x00000000000c7947 */ /* 0x000fea0003800000 */
.L_x_828:
[----:B------:R4:W-:Y:S04]  /*21f0*/  STS.128 [R194], RZ ;  /* 0x000000ffc2007388 */ /* 0x0009e80000000c00 */
[----:B------:R4:W-:Y:S04]  /*2200*/  STS.128 [R194+0x1000], RZ ;  /* 0x001000ffc2007388 */ /* 0x0009e80000000c00 */
[----:B------:R4:W-:Y:S02]  /*2210*/  STS.128 [R194+0x2000], RZ ;  /* 0x002000ffc2007388 */ /* 0x0009e40000000c00 */
.L_x_830:
[----:B------:R-:W-:Y:S05]  /*2220*/  BSYNC.RECONVERGENT B0 ;  /* 0x0000000000007941 */ /* 0x000fea0003800200 */
.L_x_827:
        /* <DEDUP_REMOVED lines=17> */
[----:B------:R-:W-:-:S04]  /*2340*/  UIADD3 UR13, UPT, UPT, -UR5, UR42, URZ ;  /* 0x0000002a050d7290 */ /* 0x000fc8000fffe1ff */
[----:B------:R-:W5:Y:S04]  /*2350*/  @!P3 LDG.E R249, desc[UR38][R2.64] ;  /* 0x0000002602f9b981 */ /* 0x000f68000c1e1900 */
[----:B------:R-:W5:Y:S04]  /*2360*/  @!P2 LDG.E R248, desc[UR38][R2.64+0x20] ;  /* 0x0000202602f8a981 */ /* 0x000f68000c1e1900 */
[----:B------:R-:W5:Y:S04]  /*2370*/  @!P1 LDG.E R247, desc[UR38][R2.64+0x80] ;  /* 0x0000802602f79981 */ /* 0x000f68000c1e1900 */
[----:B------:R3:W5:Y:S01]  /*2380*/  @!P0 LDG.E R246, desc[UR38][R2.64+0xa0] ;  /* 0x0000a02602f68981 */ /* 0x000762000c1e1900 */
[----:B------:R-:W-:Y:S01]  /*2390*/  UIMAD UR20, UR47, UR16, URZ ;  /* 0x000000102f1472a4 */ /* 0x000fe2000f8e02ff */
[----:B------:R-:W-:Y:S01]  /*23a0*/  ISETP.GE.AND P4, PT, R19, UR13, PT ;  /* 0x0000000d13007c0c */ /* 0x000fe2000bf86270 */
[----:B--2---:R-:W-:Y:S01]  /*23b0*/  IMAD R4, R17, UR8, RZ ;  /* 0x0000000811047c24 */ /* 0x004fe2000f8e02ff */
[----:B------:R-:W-:Y:S01]  /*23c0*/  BSSY.RECONVERGENT B0, `(.L_x_831) ;  /* 0x000002a000007945 */ /* 0x000fe20003800200 */
[----:B------:R-:W-:-:S02]  /*23d0*/  UIMAD UR20, UR5, UR17, UR20 ;  /* 0x00000011051472a4 */ /* 0x000fc4000f8e0214 */
[----:B------:R-:W-:Y:S02]  /*23e0*/  IMAD R10, R13, UR9, R4 ;  /* 0x000000090d0a7c24 */ /* 0x000fe4000f8e0204 */
[----:B---3--:R-:W-:-:S04]  /*23f0*/  IMAD.U32 R2, RZ, RZ, UR16 ;  /* 0x00000010ff027e24 */ /* 0x008fc8000f8e00ff */
[----:B------:R-:W-:-:S03]  /*2400*/  IMAD.WIDE.U32 R2, R2, UR5, R8 ;  /* 0x0000000502027c25 */ /* 0x000fc6000f8e0008 */
[----:B------:R-:W-:-:S04]  /*2410*/  IADD3 R2, P0, PT, R2, UR56, RZ ;  /* 0x0000003802027c10 */ /* 0x000fc8000ff1e0ff */
        /* <DEDUP_REMOVED lines=31> */
.L_x_833:
[----:B------:R3:W-:Y:S01]  /*2610*/  STS.128 [R0+0xd000], RZ ;  /* 0x00d000ff00007388 */ /* 0x0007e20000000c00 */
[----:B------:R-:W-:Y:S05]  /*2620*/  BRA `(.L_x_834) ;  /* 0x00000000000c7947 */ /* 0x000fea0003800000 */
.L_x_832:
[----:B------:R2:W-:Y:S04]  /*2630*/  STS.128 [R0+0x9000], RZ ;  /* 0x009000ff00007388 */ /* 0x0005e80000000c00 */
[----:B------:R2:W-:Y:S04]  /*2640*/  STS.128 [R0+0xb000], RZ ;  /* 0x00b000ff00007388 */ /* 0x0005e80000000c00 */
[----:B------:R2:W-:Y:S02]  /*2650*/  STS.128 [R0+0xd000], RZ ;  /* 0x00d000ff00007388 */ /* 0x0005e40000000c00 */
.L_x_834:
[----:B------:R-:W-:Y:S05]  /*2660*/  BSYNC.RECONVERGENT B0 ;  /* 0x0000000000007941 */ /* 0x000fea0003800200 */
.L_x_831:
[----:B------:R-:W-:Y:S01]  /*2670*/  ISETP.GE.AND P3, PT, R20, UR13, PT ;  /* 0x0000000d14007c0c */ /* 0x000fe2000bf66270 */
        /* <DEDUP_REMOVED lines=33> */
.L_x_837:
[----:B------:R3:W-:Y:S02]  /*2890*/  STS.128 [R0+0xe000], RZ ;  /* 0x00e000ff00007388 */ /* 0x0007e40000000c00 */
.L_x_836:
[----:B------:R-:W-:Y:S05]  /*28a0*/  BSYNC.RECONVERGENT B0 ;  /* 0x0000000000007941 */ /* 0x000fea0003800200 */
.L_x_835:
[----:B------:R-:W4:Y:S01]  /*28b0*/  LDCU.64 UR8, c[0x0][0x3d8] ;  /* 0x00007b00ff0877ac */ /* 0x000f220008000a00 */
[----:B--23--:R-:W-:Y:S01]  /*28c0*/  MOV R2, UR14 ;  /* 0x0000000e00027c02 */ /* 0x00cfe20008000f00 */
[----:B------:R-:W-:Y:S01]  /*28d0*/  BSSY.RECONVERGENT B0, `(.L_x_838) ;  /* 0x000002b000007945 */ /* 0x000fe20003800200 */
[----:B------:R-:W-:-:S03]  /*28e0*/  UIMAD UR13, UR47, UR14, URZ ;  /* 0x0000000e2f0d72a4 */ /* 0x000fc6000f8e02ff */
[----:B------:R-:W-:Y:S01]  /*28f0*/  IMAD.WIDE.U32 R2, R2, UR5, R8 ;  /* 0x0000000502027c25 */ /* 0x000fe2000f8e0008 */
[----:B------:R-:W-:Y:S02]  /*2900*/  UIMAD UR13, UR5, UR15, UR13 ;  /* 0x0000000f050d72a4 */ /* 0x000fe4000f8e020d */
[----:B------:R-:W-:-:S04]  /*2910*/  IADD3 R2, P0, PT, R2, UR54, RZ ;  /* 0x0000003602027c10 */ /* 0x000fc8000ff1e0ff */
        /* <DEDUP_REMOVED lines=33> */
.L_x_840:
[----:B------:R4:W-:Y:S01]  /*2b30*/  STS.128 [R0+0x13000], RZ ;  /* 0x013000ff00007388 */ /* 0x0009e20000000c00 */
[----:B------:R-:W-:Y:S05]  /*2b40*/  BRA `(.L_x_841) ;  /* 0x00000000000c7947 */ /* 0x000fea0003800000 */
.L_x_839:
[----:B------:R2:W-:Y:S04]  /*2b50*/  STS.128 [R0+0xf000], RZ ;  /* 0x00f000ff00007388 */ /* 0x0005e80000000c00 */
[----:B------:R2:W-:Y:S04]  /*2b60*/  STS.128 [R0+0x11000], RZ ;  /* 0x011000ff00007388 */ /* 0x0005e80000000c00 */
[----:B------:R2:W-:Y:S02]  /*2b70*/  STS.128 [R0+0x13000], RZ ;  /* 0x013000ff00007388 */ /* 0x0005e40000000c00 */
.L_x_841:
[----:B------:R-:W-:Y:S05]  /*2b80*/  BSYNC.RECONVERGENT B0 ;  /* 0x0000000000007941 */ /* 0x000fea0003800200 */
.L_x_838:
        /* <DEDUP_REMOVED lines=33> */
.L_x_844:
[----:B------:R3:W-:Y:S02]  /*2da0*/  STS.128 [R0+0x14000], RZ ;  /* 0x014000ff00007388 */ /* 0x0007e40000000c00 */
.L_x_843:
[----:B------:R-:W-:Y:S05]  /*2db0*/  BSYNC.RECONVERGENT B0 ;  /* 0x0000000000007941 */ /* 0x000fea0003800200 */
.L_x_842:
[----:B------:R-:W1:Y:S01]  /*2dc0*/  LDCU.64 UR8, c[0x0][0x538] ;  /* 0x0000a700ff0877ac */ /* 0x000e620008000a00 */
[----:B--23--:R-:W-:Y:S01]  /*2dd0*/  IMAD.U32 R2, RZ, RZ, UR28 ;  /* 0x0000001cff027e24 */ /* 0x00cfe2000f8e00ff */
[----:B------:R-:W2:Y:S01]  /*2de0*/  S2R R179, SR_TID.X ;  /* 0x0000000000b37919 */ /* 0x000ea20000002100 */
[C---:B------:R-:W-:Y:S01]  /*2df0*/  IMAD.SHL.U32 R11, R22.reuse, 0x20, RZ ;  /* 0x00000020160b7824 */ /* 0x040fe200078e00ff */
[----:B------:R-:W3:Y:S01]  /*2e00*/  LDC R242, c[0x0][0x44c] ;  /* 0x00011300fff27b82 */ /* 0x000ee20000000800 */
[----:B-1--4-:R-:W-:Y:S01]  /*2e10*/  IMAD.U32 R0, RZ, RZ, UR40 ;  /* 0x00000028ff007e24 */ /* 0x012fe2000f8e00ff */
[----:B------:R-:W0:Y:S01]  /*2e20*/  LDGDEPBAR ;  /* 0x00000000000079af */ /* 0x000e220000000000 */
[C---:B------:R-:W-:Y:S01]  /*2e30*/  IMAD.SHL.U32 R6, R22.reuse, 0x10, RZ ;  /* 0x0000001016067824 */ /* 0x040fe200078e00ff */
[----:B------:R-:W1:Y:S01]  /*2e40*/  LDCU UR15, c[0x0][0x590] ;  /* 0x0000b200ff0f77ac */ /* 0x000e620008000800 */
[----:B------:R-:W-:Y:S01]  /*2e50*/  IMAD.SHL.U32 R8, R22, 0x2, RZ ;  /* 0x0000000216087824 */ /* 0x000fe200078e00ff */
[----:B------:R-:W-:-:S02]  /*2e60*/  UIADD3 UR51, UPT, UPT, UR51, 0x80, -UR42 ;  /* 0x0000008033337890 */ /* 0x000fc4000fffe82a */
[----:B------:R-:W-:Y:S01]  /*2e70*/  USHF.L.U32 UR52, UR52, 0x3, URZ ;  /* 0x0000000334347899 */ /* 0x000fe200080006ff */
[----:B------:R-:W4:Y:S01]  /*2e80*/  LDCU UR14, c[0x0][0x50c] ;  /* 0x0000a180ff0e77ac */ /* 0x000f220008000800 */
[----:B------:R-:W-:Y:S01]  /*2e90*/  ISETP.NE.U32.AND P1, PT, RZ, UR8, PT ;  /* 0x00000008ff007c0c */ /* 0x000fe2000bf25070 */
[----:B------:R-:W1:Y:S03]  /*2ea0*/  LDCU UR13, c[0x0][0x45c] ;  /* 0x00008b80ff0d77ac */ /* 0x000e660008000800 */
[----:B------:R-:W-:-:S13]  /*2eb0*/  ISETP.NE.AND.EX P1, PT, RZ, UR9, PT, P1 ;  /* 0x00000009ff007c0c */ /* 0x000fda000bf25310 */
[----:B------:R-:W4:Y:S01]  /*2ec0*/  @P1 LDC.64 R4, c[0x0][0x540] ;  /* 0x00015000ff041b82 */ /* 0x000f220000000a00 */
[----:B------:R-:W-:Y:S01]  /*2ed0*/  @P1 IMAD.MOV.U32 R3, RZ, RZ, RZ ;  /* 0x000000ffff031224 */ /* 0x000fe200078e00ff */
[----:B------:R-:W-:-:S06]  /*2ee0*/  LOP3.LUT R7, R11, 0x120, RZ, 0xc0, !PT ;  /* 0x000001200b077812 */ /* 0x000fcc00078ec0ff */
[----:B------:R-:W1:Y:S01]  /*2ef0*/  @P1 LDC R10, c[0x0][0x458] ;  /* 0x00011600ff0a1b82 */ /* 0x000e620000000800 */
[----:B----4-:R-:W-:-:S04]  /*2f00*/  @P1 IMAD.WIDE.U32 R2, R4, UR29, R2 ;  /* 0x0000001d04021c25 */ /* 0x010fc8000f8e0002 */
[----:B------:R-:W-:Y:S01]  /*2f10*/  @P1 IMAD R5, R5, UR29, R3 ;  /* 0x0000001d05051c24 */ /* 0x000fe2000f8e0203 */
[C---:B------:R-:W-:Y:S01]  /*2f20*/  @P1 LEA R4, P0, R2.reuse, UR8, 0x2 ;  /* 0x0000000802041c11 */ /* 0x040fe2000f8010ff */
[----:B------:R-:W-:Y:S01]  /*2f30*/  IMAD.U32 R3, RZ, RZ, UR44 ;  /* 0x0000002cff037e24 */ /* 0x000fe2000f8e00ff */
[----:B------:R-:W-:Y:S01]  /*2f40*/  LOP3.LUT R7, R7, 0x200, R6, 0xf8, !PT ;  /* 0x0000020007077812 */ /* 0x000fe200078ef806 */
[C---:B--2---:R-:W-:Y:S01]  /*2f50*/  IMAD.SHL.U32 R13, R179.reuse, 0x20, RZ ;  /* 0x00000020b30d7824 */ /* 0x044fe200078e00ff */
[----:B------:R-:W-:Y:S01]  /*2f60*/  @P1 LEA.HI.X R5, R2, UR9, R5, 0x2, P0 ;  /* 0x0000000902051c11 */ /* 0x000fe200080f1405 */
[C---:B------:R-:W-:Y:S01]  /*2f70*/  IMAD.SHL.U32 R15, R179.reuse, 0x4, RZ ;  /* 0x00000004b30f7824 */ /* 0x040fe200078e00ff */
[----:B------:R-:W-:Y:S01]  /*2f80*/  IADD3 R2, PT, PT, R0, UR42, R230 ;  /* 0x0000002a00027c10 */ /* 0x000fe2000fffe0e6 */
[----:B------:R-:W-:Y:S01]  /*2f90*/  IMAD.SHL.U32 R12, R179, 0x10, RZ ;  /* 0x00000010b30c7824 */ /* 0x000fe200078e00ff */
[C---:B------:R-:W-:Y:S01]  /*2fa0*/  LOP3.LUT R14, R13.reuse, 0x20, RZ, 0xc0, !PT ;  /* 0x000000200d0e7812 */ /* 0x040fe200078ec0ff */
[----:B------:R2:W4:Y:S01]  /*2fb0*/  @P1 LDG.E R9, desc[UR38][R4.64] ;  /* 0x0000002604091981 */ /* 0x000522000c1e1900 */
[----:B------:R-:W-:Y:S01]  /*2fc0*/  IADD3 R211, PT, PT, R2, -0x1f, -R3 ;  /* 0xffffffe102d37810 */ /* 0x000fe20007ffe803 */
[----:B------:R-:W-:Y:S01]  /*2fd0*/  IMAD.SHL.U32 R2, R22, 0x4, RZ ;  /* 0x0000000416027824 */ /* 0x000fe200078e00ff */
[----:B------:R-:W-:Y:S01]  /*2fe0*/  LOP3.LUT R3, R13, 0xc0, RZ, 0xc0, !PT ;  /* 0x000000c00d037812 */ /* 0x000fe200078ec0ff */
[----:B------:R-:W-:Y:S01]  /*2ff0*/  IMAD.MOV.U32 R163, RZ, RZ, 0x20 ;  /* 0x00000020ffa37424 */ /* 0x000fe200078e00ff */
[----:B------:R-:W-:Y:S01]  /*3000*/  LOP3.LUT R8, R8, 0x6, RZ, 0xc0, !PT ;  /* 0x0000000608087812 */ /* 0x000fe200078ec0ff */
[----:B------:R-:W-:Y:S01]  /*3010*/  IMAD.SHL.U32 R178, R179, 0x8, RZ ;  /* 0x00000008b3b27824 */ /* 0x000fe200078e00ff */
[----:B------:R-:W-:Y:S01]  /*3020*/  LOP3.LUT R2, R2, 0x18, RZ, 0xc0, !PT ;  /* 0x0000001802027812 */ /* 0x000fe200078ec0ff */
[----:B------:R-:W-:Y:S01]  /*3030*/  IMAD.MOV.U32 R176, RZ, RZ, 0x20 ;  /* 0x00000020ffb07424 */ /* 0x000fe200078e00ff */
[----:B------:R-:W-:Y:S01]  /*3040*/  LOP3.LUT R3, R3, 0x18, R15, 0xf8, !PT ;  /* 0x0000001803037812 */ /* 0x000fe200078ef80f */
[----:B------:R-:W-:Y:S01]  /*3050*/  IMAD.MOV.U32 R217, RZ, RZ, R194 ;  /* 0x000000ffffd97224 */ /* 0x000fe200078e00c2 */
[----:B------:R-:W-:-:S02]  /*3060*/  LOP3.LUT R8, R8, 0x1e0, R21, 0xf8, !PT ;  /* 0x000001e008087812 */ /* 0x000fc400078ef815 */
[----:B------:R-:W-:Y:S02]  /*3070*/  CS2R R126, SRZ ;  /* 0x00000000007e7805 */ /* 0x000fe4000001ff00 */
[----:B------:R-:W-:Y:S02]  /*3080*/  LOP3.LUT P0, RZ, R22, 0x4, RZ, 0xc0, !PT ;  /* 0x0000000416ff7812 */ /* 0x000fe4000780c0ff */
[----:B------:R-:W-:Y:S02]  /*3090*/  CS2R R124, SRZ ;  /* 0x00000000007c7805 */ /* 0x000fe4000001ff00 */
[----:B------:R-:W-:Y:S02]  /*30a0*/  LOP3.LUT R250, R178, 0x18, RZ, 0xc0, !PT ;  /* 0x00000018b2fa7812 */ /* 0x000fe400078ec0ff */
[----:B------:R-:W-:Y:S02]  /*30b0*/  CS2R R130, SRZ ;  /* 0x0000000000827805 */ /* 0x000fe4000001ff00 */
[----:B------:R-:W-:-:S02]  /*30c0*/  SEL R163, R163, 0xffffffe0, !P0 ;  /* 0xffffffe0a3a37807 */ /* 0x000fc40004000000 */
[----:B------:R-:W-:Y:S02]  /*30d0*/  CS2R R128, SRZ ;  /* 0x0000000000807805 */ /* 0x000fe4000001ff00 */
[----:B------:R-:W-:Y:S02]  /*30e0*/  LOP3.LUT P0, RZ, R179, 0x2, RZ, 0xc0, !PT ;  /* 0x00000002b3ff7812 */ /* 0x000fe4000780c0ff */
[----:B------:R-:W-:Y:S02]  /*30f0*/  CS2R R122, SRZ ;  /* 0x00000000007a7805 */ /* 0x000fe4000001ff00 */
[----:B------:R-:W-:Y:S02]  /*3100*/  CS2R R120, SRZ ;  /* 0x0000000000787805 */ /* 0x000fe4000001ff00 */
[----:B------:R-:W-:Y:S02]  /*3110*/  CS2R R118, SRZ ;  /* 0x0000000000767805 */ /* 0x000fe4000001ff00 */
[----:B------:R-:W-:-:S02]  /*3120*/  CS2R R116, SRZ ;  /* 0x0000000000747805 */ /* 0x000fc4000001ff00 */
[----:B------:R-:W-:Y:S02]  /*3130*/  CS2R R110, SRZ ;  /* 0x00000000006e7805 */ /* 0x000fe4000001ff00 */
[----:B--2---:R-:W-:Y:S02]  /*3140*/  LOP3.LUT R4, R11, 0x20, RZ, 0xc0, !PT ;  /* 0x000000200b047812 */ /* 0x004fe400078ec0ff */
        /* <DEDUP_REMOVED lines=9> */
[----:B------:R-:W-:-:S02]  /*31e0*/  SHF.R.U32.HI R0, RZ, 0x4, R22 ;  /* 0x00000004ff007819 */ /* 0x000fc40000011616 */
[----:B------:R-:W-:Y:S02]  /*31f0*/  CS2R R102, SRZ ;  /* 0x0000000000667805 */ /* 0x000fe4000001ff00 */
[----:B------:R-:W-:Y:S02]  /*3200*/  LOP3.LUT R175, R7, R4, RZ, 0xfc, !PT ;  /* 0x0000000407af7212 */ /* 0x000fe400078efcff */
        /* <DEDUP_REMOVED lines=11> */
[----:B------:R-:W-:Y:S02]  /*32c0*/  LOP3.LUT R172, R6, R5, RZ, 0xfc, !PT ;  /* 0x0000000506ac7212 */ /* 0x000fe400078efcff */
[----:B------:R-:W-:Y:S02]  /*32d0*/  CS2R R88, SRZ ;  /* 0x0000000000587805 */ /* 0x000fe4000001ff00 */
[----:B------:R-:W-:Y:S01]  /*32e0*/  LOP3.LUT R2, R0, R2, RZ, 0x3c, !PT ;  /* 0x0000000200027212 */ /* 0x000fe200078e3cff */
[----:B-1----:R1:W4:Y:S01]  /*32f0*/  @P1 MUFU.RCP R6, R10 ;  /* 0x0000000a00061308 */ /* 0x0023220000001000 */
[----:B------:R-:W-:Y:S02]  /*3300*/  LOP3.LUT R0, R14, 0x3c00, R12, 0xf8, !PT ;  /* 0x00003c000e007812 */ /* 0x000fe400078ef80c */
[----:B------:R-:W-:-:S02]  /*3310*/  CS2R R86, SRZ ;  /* 0x0000000000567805 */ /* 0x000fc4000001ff00 */
[----:B------:R-:W-:Y:S01]  /*3320*/  LOP3.LUT R173, R2, 0x120, R11, 0xf8, !PT ;  /* 0x0000012002ad7812 */ /* 0x000fe200078ef80b */
[----:B------:R-:W-:Y:S01]  /*3330*/  IMAD.SHL.U32 R11, R179, 0x2, RZ ;  /* 0x00000002b30b7824 */ /* 0x000fe200078e00ff */
[----:B------:R-:W-:Y:S02]  /*3340*/  LOP3.LUT R0, R0, 0x100, R12, 0xf8, !PT ;  /* 0x0000010000007812 */ /* 0x000fe400078ef80c */
[----:B------:R-:W-:Y:S02]  /*3350*/  CS2R R84, SRZ ;  /* 0x0000000000547805 */ /* 0x000fe4000001ff00 */
[----:B------:R-:W-:Y:S02]  /*3360*/  LOP3.LUT R2, R13, 0x120, RZ, 0xc0, !PT ;  /* 0x000001200d027812 */ /* 0x000fe400078ec0ff */
[----:B------:R-:W-:Y:S02]  /*3370*/  CS2R R78, SRZ ;  /* 0x00000000004e7805 */ /* 0x000fe4000001ff00 */
[----:B------:R-:W-:-:S02]  /*3380*/  LOP3.LUT R0, R0, R4, RZ, 0xfc, !PT ;  /* 0x0000000400007212 */ /* 0x000fc400078efcff */
[----:B------:R-:W-:Y:S02]  /*3390*/  CS2R R76, SRZ ;  /* 0x00000000004c7805 */ /* 0x000fe4000001ff00 */
[----:B------:R-:W-:Y:S02]  /*33a0*/  LOP3.LUT R4, R12, 0x1c0, RZ, 0xc0, !PT ;  /* 0x000001c00c047812 */ /* 0x000fe400078ec0ff */
[----:B------:R-:W-:Y:S02]  /*33b0*/  CS2R R82, SRZ ;  /* 0x0000000000527805 */ /* 0x000fe4000001ff00 */
[----:B------:R-:W-:Y:S01]  /*33c0*/  SHF.R.U32.HI R7, RZ, 0x1, R179 ;  /* 0x00000001ff077819 */ /* 0x000fe200000116b3 */
[----:B------:R2:W-:Y:S01]  /*33d0*/  STL [R1+0x4], R0 ;  /* 0x0000040001007387 */ /* 0x0005e20000100800 */
[----:B------:R-:W-:Y:S02]  /*33e0*/  LOP3.LUT R5, R13, 0x7400, RZ, 0xc0, !PT ;  /* 0x000074000d057812 */ /* 0x000fe400078ec0ff */
[----:B------:R-:W-:-:S02]  /*33f0*/  CS2R R80, SRZ ;  /* 0x0000000000507805 */ /* 0x000fc4000001ff00 */
[--C-:B------:R-:W-:Y:S02]  /*3400*/  LOP3.LUT R4, R4, 0x38, R11.reuse, 0xf8, !PT ;  /* 0x0000003804047812 */ /* 0x100fe400078ef80b */
[----:B------:R-:W-:Y:S02]  /*3410*/  CS2R R74, SRZ ;  /* 0x00000000004a7805 */ /* 0x000fe4000001ff00 */
[----:B------:R-:W-:Y:S02]  /*3420*/  LOP3.LUT R2, R2, 0x200, R12, 0xf8, !PT ;  /* 0x0000020002027812 */ /* 0x000fe400078ef80c */
[----:B------:R-:W-:Y:S02]  /*3430*/  CS2R R72, SRZ ;  /* 0x0000000000487805 */ /* 0x000fe4000001ff00 */
[----:B------:R-:W-:Y:S02]  /*3440*/  LOP3.LUT R5, R5, 0x6, R11, 0xf8, !PT ;  /* 0x0000000605057812 */ /* 0x000fe400078ef80b */
[----:B------:R-:W-:-:S02]  /*3450*/  CS2R R70, SRZ ;  /* 0x0000000000467805 */ /* 0x000fc4000001ff00 */
[----:B------:R-:W-:Y:S02]  /*3460*/  LOP3.LUT R4, R4, 0x20, R7, 0x78, !PT ;  /* 0x0000002004047812 */ /* 0x000fe400078e7807 */
[----:B------:R-:W-:Y:S02]  /*3470*/  CS2R R68, SRZ ;  /* 0x0000000000447805 */ /* 0x000fe4000001ff00 */
[----:B------:R-:W-:Y:S02]  /*3480*/  LEA R175, R175, UR30, 0x1 ;  /* 0x0000001eafaf7c11 */ /* 0x000fe4000f8e08ff */
[----:B------:R-:W-:Y:S02]  /*3490*/  CS2R R62, SRZ ;  /* 0x00000000003e7805 */ /* 0x000fe4000001ff00 */
[----:B------:R-:W-:Y:S02]  /*34a0*/  LEA R173, R173, UR30, 0x1 ;  /* 0x0000001eadad7c11 */ /* 0x000fe4000f8e08ff */
[----:B------:R-:W-:-:S02]  /*34b0*/  CS2R R60, SRZ ;  /* 0x00000000003c7805 */ /* 0x000fc4000001ff00 */
[----:B------:R-:W-:Y:S02]  /*34c0*/  LEA R172, R172, UR30, 0x1 ;  /* 0x0000001eacac7c11 */ /* 0x000fe4000f8e08ff */
        /* <DEDUP_REMOVED lines=9> */
[----:B--2---:R-:W-:Y:S01]  /*3560*/  LOP3.LUT R0, R3, 0x8, R7, 0x78, !PT ;  /* 0x0000000803007812 */ /* 0x004fe200078e7807 */
[----:B------:R-:W-:Y:S01]  /*3570*/  IMAD.MOV.U32 R3, RZ, RZ, RZ ;  /* 0x000000ffff037224 */ /* 0x000fe200078e00ff */
[----:B------:R-:W-:-:S02]  /*3580*/  CS2R R48, SRZ ;  /* 0x0000000000307805 */ /* 0x000fc4000001ff00 */
[----:B------:R-:W-:Y:S02]  /*3590*/  CS2R R42, SRZ ;  /* 0x00000000002a7805 */ /* 0x000fe4000001ff00 */
[----:B------:R-:W-:Y:S01]  /*35a0*/  LOP3.LUT R177, R2, R0, RZ, 0xfc, !PT ;  /* 0x0000000002b17212 */ /* 0x000fe200078efcff */
[----:B------:R-:W-:Y:S01]  /*35b0*/  VIADD R0, R8, UR5 ;  /* 0x0000000508007c36 */ /* 0x000fe20008000000 */
[----:B------:R-:W-:Y:S01]  /*35c0*/  LOP3.LUT R2, R5, R4, RZ, 0xfc, !PT ;  /* 0x0000000405027212 */ /* 0x000fe200078efcff */
[----:B------:R-:W2:Y:S01]  /*35d0*/  LDCU UR5, c[0x0][0x3b0] ;  /* 0x00007600ff0577ac */ /* 0x000ea20008000800 */
[----:B------:R-:W-:Y:S01]  /*35e0*/  CS2R R40, SRZ ;  /* 0x0000000000287805 */ /* 0x000fe2000001ff00 */
[C---:B------:R-:W-:Y:S01]  /*35f0*/  VIADD R5, R0.reuse, 0x1 ;  /* 0x0000000100057836 */ /* 0x040fe20000000000 */
[----:B------:R-:W-:Y:S01]  /*3600*/  I2FP.F32.S32 R12, R0 ;  /* 0x00000000000c7245 */ /* 0x000fe20000201400 */
[----:B------:R3:W-:Y:S01]  /*3610*/  STL [R1], R2 ;  /* 0x0000000201007387 */ /* 0x0007e20000100800 */
[C---:B------:R-:W-:Y:S01]  /*3620*/  VIADD R4, R0.reuse, 0x8 ;  /* 0x0000000800047836 */ /* 0x040fe20000000000 */
[----:B------:R-:W-:Y:S01]  /*3630*/  CS2R R38, SRZ ;  /* 0x0000000000267805 */ /* 0x000fe2000001ff00 */
[C---:B------:R-:W-:Y:S01]  /*3640*/  VIADD R7, R0.reuse, 0x10 ;  /* 0x0000001000077836 */ /* 0x040fe20000000000 */
[----:B-1----:R-:W-:Y:S01]  /*3650*/  I2FP.F32.S32 R10, R5 ;  /* 0x00000005000a7245 */ /* 0x002fe20000201400 */
[----:B------:R-:W-:Y:S01]  /*3660*/  VIADD R11, R0, 0x18 ;  /* 0x00000018000b7836 */ /* 0x000fe20000000000 */
[----:B------:R-:W-:-:S02]  /*3670*/  I2FP.F32.S32 R8, R4 ;  /* 0x0000000400087245 */ /* 0x000fc40000201400 */
[----:B------:R-:W-:Y:S02]  /*3680*/  CS2R R36, SRZ ;  /* 0x0000000000247805 */ /* 0x000fe4000001ff00 */
[----:B------:R-:W-:Y:S01]  /*3690*/  I2FP.F32.S32 R5, R7 ;  /* 0x0000000700057245 */ /* 0x000fe20000201400 */
[----:B------:R-:W-:Y:S01]  /*36a0*/  VIADD R175, R175, UR12 ;  /* 0x0000000cafaf7c36 */ /* 0x000fe20008000000 */
[----:B------:R-:W-:Y:S01]  /*36b0*/  LOP3.LUT P2, RZ, R179, 0x8, RZ, 0xc0, !PT ;  /* 0x00000008b3ff7812 */ /* 0x000fe2000784c0ff */
[----:B------:R-:W-:Y:S01]  /*36c0*/  VIADD R173, R173, UR12 ;  /* 0x0000000cadad7c36 */ /* 0x000fe20008000000 */
[----:B------:R-:W-:Y:S01]  /*36d0*/  SEL R176, R176, 0xffffffe0, !P0 ;  /* 0xffffffe0b0b07807 */ /* 0x000fe20004000000 */
[----:B------:R-:W-:Y:S01]  /*36e0*/  IMAD.IADD R174, R163, 0x1, R172 ;  /* 0x00000001a3ae7824 */ /* 0x000fe200078e02ac */
[C---:B------:R-:W-:Y:S01]  /*36f0*/  LOP3.LUT R252, R250.reuse, 0x20, RZ, 0xfc, !PT ;  /* 0x00000020fafc7812 */ /* 0x040fe200078efcff */
[----:B------:R-:W1:Y:S01]  /*3700*/  LDCU UR8, c[0x0][0x440] ;  /* 0x00008800ff0877ac */ /* 0x000e620008000800 */
[----:B------:R-:W-:Y:S01]  /*3710*/  LOP3.LUT R251, R250, 0x40, RZ, 0xfc, !PT ;  /* 0x00000040fafb7812 */ /* 0x000fe200078efcff */
[----:B------:R-:W1:Y:S01]  /*3720*/  LDCU UR9, c[0x0][0x3e0] ;  /* 0x00007c00ff0977ac */ /* 0x000e620008000800 */
[----:B--2---:R-:W-:Y:S01]  /*3730*/  USHF.L.U32 UR5, UR5, 0x6, URZ ;  /* 0x0000000605057899 */ /* 0x004fe200080006ff */
[C---:B---3--:R-:W-:Y:S01]  /*3740*/  VIADD R2, R0.reuse, 0x9 ;  /* 0x0000000900027836 */ /* 0x048fe20000000000 */
[----:B------:R-:W-:Y:S01]  /*3750*/  USHF.L.U32 UR15, UR15, 0x6, URZ ;  /* 0x000000060f0f7899 */ /* 0x000fe200080006ff */
[----:B----4-:R-:W-:Y:S01]  /*3760*/  @P1 FMUL.FTZ R3, R9, R6 ;  /* 0x0000000609031220 */ /* 0x010fe20000410000 */
[----:B------:R-:W-:-:S02]  /*3770*/  VIADD R9, R0, 0x11 ;  /* 0x0000001100097836 */ /* 0x000fc40000000000 */
[----:B------:R-:W-:Y:S01]  /*3780*/  I2FP.F32.S32 R6, R2 ;  /* 0x0000000200067245 */ /* 0x000fe20000201400 */
[----:B------:R-:W-:Y:S01]  /*3790*/  VIADD R0, R0, 0x19 ;  /* 0x0000001900007836 */ /* 0x000fe20000000000 */
[----:B------:R-:W-:Y:S01]  /*37a0*/  I2FP.F32.S32 R2, R11 ;  /* 0x0000000b00027245 */ /* 0x000fe20000201400 */
[----:B------:R-:W-:Y:S01]  /*37b0*/  FMUL.FTZ R241, R10, R3 ;  /* 0x000000030af17220 */ /* 0x000fe20000410000 */
[----:B------:R-:W-:Y:S01]  /*37c0*/  I2FP.F32.S32 R4, R9 ;  /* 0x0000000900047245 */ /* 0x000fe20000201400 */
[-C--:B------:R-:W-:Y:S01]  /*37d0*/  FMUL.FTZ R240, R8, R3.reuse ;  /* 0x0000000308f07220 */ /* 0x080fe20000410000 */
[----:B------:R-:W-:Y:S01]  /*37e0*/  I2FP.F32.S32 R0, R0 ;  /* 0x0000000000007245 */ /* 0x000fe20000201400 */
[-C--:B------:R-:W-:Y:S01]  /*37f0*/  FMUL.FTZ R239, R6, R3.reuse ;  /* 0x0000000306ef7220 */ /* 0x080fe20000410000 */
[----:B------:R-:W-:Y:S01]  /*3800*/  LOP3.LUT P1, RZ, R179, 0x4, RZ, 0xc0, !PT ;  /* 0x00000004b3ff7812 */ /* 0x000fe2000782c0ff */
[-C--:B------:R-:W-:Y:S01]  /*3810*/  FMUL.FTZ R238, R5, R3.reuse ;  /* 0x0000000305ee7220 */ /* 0x080fe20000410000 */
[-C--:B------:R-:W-:Y:S01]  /*3820*/  FMUL.FTZ R237, R4, R3.reuse ;  /* 0x0000000304ed7220 */ /* 0x080fe20000410000 */
[----:B------:R-:W-:Y:S01]  /*3830*/  FMUL.FTZ R234, R0, R3 ;  /* 0x0000000300ea7220 */ /* 0x000fe20000410000 */
[----:B------:R-:W-:-:S02]  /*3840*/  IMAD.MOV.U32 R0, RZ, RZ, 0x10 ;  /* 0x00000010ff007424 */ /* 0x000fc400078e00ff */
[-C--:B------:R-:W-:Y:S01]  /*3850*/  FMUL.FTZ R236, R2, R3.reuse ;  /* 0x0000000302ec7220 */ /* 0x080fe20000410000 */
[----:B------:R-:W-:Y:S02]  /*3860*/  FMUL.FTZ R235, R12, R3 ;  /* 0x000000030ceb7220 */ /* 0x000fe40000410000 */
[----:B-1----:R-:W-:-:S07]  /*3870*/  SEL R0, R0, 0xfffffff0, !P1 ;  /* 0xfffffff000007807 */ /* 0x002fce0004800000 */
.L_x_847:
[----:B------:R-:W0:Y:S01]  /*3880*/  LDGDEPBAR ;  /* 0x00000000000079af */ /* 0x000e220000000000 */
[----:B------:R-:W-:Y:S01]  /*3890*/  IADD3 R0, PT, PT, R175, R163, RZ ;  /* 0x000000a3af007210 */ /* 0x000fe20007ffe0ff */
[----:B------:R-:W-:Y:S01]  /*38a0*/  UIADD3 UR40, UPT, UPT, UR40, -0x40, URZ ;  /* 0xffffffc028287890 */ /* 0x000fe2000fffe0ff */
[----:B------:R-:W-:Y:S01]  /*38b0*/  SHF.L.U32 R2, R179, 0x1, RZ ;  /* 0x00000001b3027819 */ /* 0x000fe200000006ff */
[----:B------:R-:W-:Y:S01]  /*38c0*/  USHF.L.U32 UR12, UR46, 0x7, URZ ;  /* 0x000000072e0c7899 */ /* 0x000fe200080006ff */
[----:B------:R-:W-:Y:S01]  /*38d0*/  SHF.R.U32.HI R3, RZ, 0x1, R179 ;  /* 0x00000001ff037819 */ /* 0x000fe200000116b3 */
[----:B------:R-:W-:Y:S01]  /*38e0*/  UISETP.GE.AND UP0, UPT, UR40, UR51, UPT ;  /* 0x000000332800728c */ /* 0x000fe2000bf06270 */
[----:B-----5:R-:W-:Y:S01]  /*38f0*/  FSETP.NEU.FTZ.AND P4, PT, R249, -INF , PT ;  /* 0xff800000f900780b */ /* 0x020fe20003f9d000 */
[----:B------:R-:W-:Y:S01]  /*3900*/  UIADD3 UR12, UPT, UPT, UR12, 0x80, URZ ;  /* 0x000000800c0c7890 */ /* 0x000fe2000fffe0ff */
[----:B------:R-:W-:Y:S01]  /*3910*/  FSETP.NEU.FTZ.AND P3, PT, R248, -INF , PT ;  /* 0xff800000f800780b */ /* 0x000fe20003f7d000 */
[----:B------:R-:W-:Y:S01]  /*3920*/  UIADD3 UR41, UPT, UPT, UR41, -0x1, URZ ;  /* 0xffffffff29297890 */ /* 0x000fe2000fffe0ff */
[----:B------:R-:W-:Y:S01]  /*3930*/  MOV R180, 0x18 ;  /* 0x0000001800b47802 */ /* 0x000fe20000000f00 */
        /* <DEDUP_REMOVED lines=59> */
[----:B------:R-:W-:Y:S08]  /*3cf0*/  HMMA.16816.F32 R32, R140, R146, R32 ;  /* 0x000000928c20723c */ /* 0x000ff00000001820 */
[-C--:B----4-:R-:W-:Y:S08]  /*3d00*/  HMMA.16816.F32 R4, R148, R168.reuse, R4 ;  /* 0x000000a89404723c */ /* 0x090ff00000001804 */
[C---:B---3--:R-:W-:Y:S04]  /*3d10*/  HMMA.16816.F32 R8, R132.reuse, R168, R8 ;  /* 0x000000a88408723c */ /* 0x048fe80000001808 */
[----:B--2---:R-:W-:Y:S02]  /*3d20*/  @!P0 LOP3.LUT R0, R2, 0x6, RZ, 0xc0, !PT ;  /* 0x0000000602008812 */ /* 0x004fe400078ec0ff */
[----:B------:R-:W-:Y:S02]  /*3d30*/  MOV R2, UR46 ;  /* 0x0000002e00027c02 */ /* 0x000fe40008000f00 */
[-C--:B------:R-:W-:Y:S03]  /*3d40*/  HMMA.16816.F32 R12, R132, R170.reuse, R12 ;  /* 0x000000aa840c723c */ /* 0x080fe6000000180c */
[----:B------:R-:W-:Y:S02]  /*3d50*/  @!P0 LOP3.LUT R0, R0, 0x1e0, R3, 0xf8, !PT ;  /* 0x000001e000008812 */ /* 0x000fe400078ef803 */
[----:B------:R-:W-:Y:S02]  /*3d60*/  MOV R3, 0x20 ;  /* 0x0000002000037802 */ /* 0x000fe40000000f00 */
        /* <DEDUP_REMOVED lines=30> */
[----:B------:R-:W-:Y:S10]  /*3f50*/  MUFU.TANH R233, R6 ;  /* 0x0000000600e97308 */ /* 0x000ff40000002400 */
[----:B------:R3:W-:Y:S01]  /*3f60*/  MUFU.TANH R205, R9 ;  /* 0x0000000900cd7308 */ /* 0x0007e20000002400 */
[----:B--2---:R-:W-:Y:S01]  /*3f70*/  @!P0 VIADDMNMX R11, R211, -R3, UR42, PT ;  /* 0x0000002ad30b8e46 */ /* 0x004fe2000b800903 */
[----:B-1----:R-:W-:Y:S03]  /*3f80*/  FADD.FTZ R3, R235, R229 ;  /* 0x000000e5eb037221 */ /* 0x002fe60000010000 */
[-C--:B------:R-:W-:Y:S05]  /*3f90*/  @!P0 ISETP.GE.AND P5, PT, R0, R11.reuse, PT ;  /* 0x0000000b0000820c */ /* 0x080fea0003fa6270 */
[----:B------:R1:W2:Y:S01]  /*3fa0*/  MUFU.TANH R232, R7 ;  /* 0x0000000700e87308 */ /* 0x0002a20000002400 */
[----:B------:R-:W-:Y:S09]  /*3fb0*/  @!P0 FSEL R3, R3, -INF , !P5 ;  /* 0xff80000003038808 */ /* 0x000ff20006800000 */
[----:B------:R4:W-:Y:S01]  /*3fc0*/  MUFU.TANH R206, R8 ;  /* 0x0000000800ce7308 */ /* 0x0009e20000002400 */
[----:B---3--:R-:W-:Y:S05]  /*3fd0*/  FMUL.FTZ R9, R249, 1.4426950216293334961 ;  /* 0x3fb8aa3bf9097820 */ /* 0x008fea0000410000 */
[----:B------:R-:W-:Y:S04]  /*3fe0*/  FSEL R9, R9, RZ, P4 ;  /* 0x000000ff09097208 */ /* 0x000fe80002000000 */
[----:B------:R-:W-:Y:S01]  /*3ff0*/  MUFU.TANH R222, R17 ;  /* 0x0000001100de7308 */ /* 0x000fe20000002400 */
[----:B-1----:R-:W1:Y:S01]  /*4000*/  LDSM.16.M88.4 R4, [R174+0xd400] ;  /* 0x00d40000ae04783b */ /* 0x002e620000000200 */
[----:B------:R-:W-:Y:S08]  /*4010*/  FFMA.FTZ R3, R3, UR13, -R9 ;  /* 0x0000000d03037c23 */ /* 0x000ff00008010809 */
[----:B------:R3:W2:Y:S01]  /*4020*/  MUFU.TANH R210, R10 ;  /* 0x0000000a00d27308 */ /* 0x0006a20000002400 */
[----:B----4-:R-:W-:Y:S05]  /*4030*/  FMUL.FTZ R8, R248, 1.4426950216293334961 ;  /* 0x3fb8aa3bf8087820 */ /* 0x010fea0000410000 */
[----:B------:R-:W-:Y:S04]  /*4040*/  FSEL R8, R8, RZ, P3 ;  /* 0x000000ff08087208 */ /* 0x000fe80001800000 */
[----:B------:R-:W-:Y:S01]  /*4050*/  MUFU.TANH R191, R18 ;  /* 0x0000001200bf7308 */ /* 0x000fe20000002400 */
[----:B------:R-:W-:Y:S09]  /*4060*/  @!P0 ISETP.GE.AND P3, PT, R2, R11, PT ;  /* 0x0000000b0200820c */ /* 0x000ff20003f66270 */
[----:B------:R2:W-:Y:S01]  /*4070*/  MUFU.EX2 R231, R3 ;  /* 0x0000000300e77308 */ /* 0x0005e20000000800 */
[----:B---3--:R-:W-:Y:S04]  /*4080*/  @!P0 VIADDMNMX R10, R211, -R180, UR42, PT ;  /* 0x0000002ad30a8e46 */ /* 0x008fe8000b8009b4 */
[-C--:B------:R-:W-:Y:S05]  /*4090*/  @!P0 ISETP.GE.AND P4, PT, R0, R10.reuse, PT ;  /* 0x0000000a0000820c */ /* 0x080fea0003f86270 */
[----:B------:R-:W-:Y:S10]  /*40a0*/  MUFU.TANH R189, R19 ;  /* 0x0000001300bd7308 */ /* 0x000ff40000002400 */
[----:B------:R3:W-:Y:S01]  /*40b0*/  MUFU.TANH R202, R12 ;  /* 0x0000000c00ca7308 */ /* 0x0007e20000002400 */
[-C--:B-1----:R-:W-:Y:S03]  /*40c0*/  HMMA.16816.F32 R20, R156, R4.reuse, R20 ;  /* 0x000000049c14723c */ /* 0x082fe60000001814 */
[C---:B--2---:R-:W-:Y:S06]  /*40d0*/  FADD.FTZ R3, R241.reuse, R232 ;  /* 0x000000e8f1037221 */ /* 0x044fec0000010000 */
[----:B------:R1:W-:Y:S01]  /*40e0*/  MUFU.TANH R199, R13 ;  /* 0x0000000d00c77308 */ /* 0x0003e20000002400 */
[C---:B------:R-:W-:Y:S04]  /*40f0*/  HMMA.16816.F32 R24, R136.reuse, R4, R24 ;  /* 0x000000048818723c */ /* 0x040fe80000001818 */
[----:B------:R-:W-:Y:S01]  /*4100*/  FADD.FTZ R5, R241, R228 ;  /* 0x000000e4f1057221 */ /* 0x000fe20000010000 */
[----:B------:R-:W-:Y:S04]  /*4110*/  FADD.FTZ R4, R235, R233 ;  /* 0x000000e9eb047221 */ /* 0x000fe80000010000 */
[----:B------:R2:W4:Y:S01]  /*4120*/  MUFU.TANH R208, R14 ;  /* 0x0000000e00d07308 */ /* 0x0005220000002400 */
[-C--:B------:R-:W-:Y:S01]  /*4130*/  HMMA.16816.F32 R28, R136, R6.reuse, R28 ;  /* 0x00000006881c723c */ /* 0x080fe2000000181c */
[----:B---3--:R-:W-:Y:S02]  /*4140*/  MOV R12, 0x8 ;  /* 0x00000008000c7802 */ /* 0x008fe40000000f00 */
[----:B------:R-:W-:Y:S01]  /*4150*/  @!P0 FSEL R5, R5, -INF , !P3 ;  /* 0xff80000005058808 */ /* 0x000fe20005800000 */
[----:B------:R-:W-:Y:S01]  /*4160*/  FMUL.FTZ R20, R20, UR14 ;  /* 0x0000000e14147c20 */ /* 0x000fe20008410000 */
[----:B------:R-:W-:Y:S01]  /*4170*/  @!P0 ISETP.GE.AND P3, PT, R2, R10, PT ;  /* 0x0000000a0200820c */ /* 0x000fe20003f66270 */
[----:B------:R-:W-:Y:S03]  /*4180*/  FMUL.FTZ R21, R21, UR14 ;  /* 0x0000000e15157c20 */ /* 0x000fe60008410000 */
[----:B------:R3:W3:Y:S01]  /*4190*/  MUFU.TANH R207, R15 ;  /* 0x0000000f00cf7308 */ /* 0x0006e20000002400 */
[----:B------:R-:W-:Y:S01]  /*41a0*/  HMMA.16816.F32 R32, R156, R6, R32 ;  /* 0x000000069c20723c */ /* 0x000fe20000001820 */
[----:B------:R-:W-:Y:S03]  /*41b0*/  MOV R136, 0x20 ;  /* 0x0000002000887802 */ /* 0x000fe60000000f00 */
[----:B------:R-:W-:Y:S01]  /*41c0*/  @!P0 FSEL R4, R4, -INF , !P4 ;  /* 0xff80000004048808 */ /* 0x000fe20006000000 */
[----:B------:R-:W-:Y:S01]  /*41d0*/  FFMA.FTZ R5, R5, UR13, -R9 ;  /* 0x0000000d05057c23 */ /* 0x000fe20008010809 */
[----:B------:R-:W-:Y:S03]  /*41e0*/  @!P0 FSEL R3, R3, -INF , !P3 ;  /* 0xff80000003038808 */ /* 0x000fe60005800000 */
[----:B------:R-:W-:Y:S01]  /*41f0*/  MUFU.TANH R220, R20 ;  /* 0x0000001400dc7308 */ /* 0x000fe20000002400 */
[----:B------:R-:W-:Y:S01]  /*4200*/  FSETP.NEU.FTZ.AND P3, PT, R247, -INF , PT ;  /* 0xff800000f700780b */ /* 0x000fe20003f7d000 */
[--C-:B------:R-:W-:Y:S01]  /*4210*/  FFMA.FTZ R4, R4, UR13, -R8.reuse ;  /* 0x0000000d04047c23 */ /* 0x100fe20008010808 */
[----:B-1----:R-:W-:Y:S01]  /*4220*/  FADD.FTZ R13, R241, R205 ;  /* 0x000000cdf10d7221 */ /* 0x002fe20000010000 */
[----:B------:R-:W-:Y:S01]  /*4230*/  FFMA.FTZ R3, R3, UR13, -R8 ;  /* 0x0000000d03037c23 */ /* 0x000fe20008010808 */
[----:B--2---:R-:W-:Y:S01]  /*4240*/  FADD.FTZ R14, R235, R210 ;  /* 0x000000d2eb0e7221 */ /* 0x004fe20000010000 */
[----:B----4-:R-:W-:Y:S01]  /*4250*/  FADD.FTZ R7, R240, R208 ;  /* 0x000000d0f0077221 */ /* 0x010fe20000010000 */
[----:B------:R-:W-:Y:S03]  /*4260*/  FMUL.FTZ R22, R22, UR14 ;  /* 0x0000000e16167c20 */ /* 0x000fe60008410000 */
[----:B------:R1:W-:Y:S01]  /*4270*/  MUFU.EX2 R243, R5 ;  /* 0x0000000500f37308 */ /* 0x0003e20000000800 */
[C---:B---3--:R-:W-:Y:S01]  /*4280*/  FADD.FTZ R15, R239.reuse, R199 ;  /* 0x000000c7ef0f7221 */ /* 0x048fe20000010000 */
[----:B------:R-:W-:Y:S01]  /*4290*/  FADD.FTZ R6, R239, R207 ;  /* 0x000000cfef067221 */ /* 0x000fe20000010000 */
        /* <DEDUP_REMOVED lines=14> */
[----:B-1----:R-:W-:Y:S01]  /*4380*/  @!P0 VIMNMX R5, PT, PT, R211, UR42, PT ;  /* 0x0000002ad3058c48 */ /* 0x002fe2000bfe0100 */
[----:B------:R-:W-:Y:S01]  /*4390*/  FMUL.FTZ R31, R31, UR14 ;  /* 0x0000000e1f1f7c20 */ /* 0x000fe20008410000 */
[----:B------:R-:W-:Y:S02]  /*43a0*/  SEL R163, R136, 0xffffffe0, !P1 ;  /* 0xffffffe088a37807 */ /* 0x000fe40004800000 */
[-C--:B------:R-:W-:Y:S02]  /*43b0*/  @!P0 ISETP.GE.AND P6, PT, R0, R5.reuse, PT ;  /* 0x000000050000820c */ /* 0x080fe40003fc6270 */
[CC--:B------:R-:W-:Y:S03]  /*43c0*/  @!P0 ISETP.GE.AND P5, PT, R2.reuse, R5.reuse, PT ;  /* 0x000000050200820c */ /* 0x0c0fe60003fa6270 */
[----:B------:R1:W4:Y:S01]  /*43d0*/  MUFU.TANH R221, R16 ;  /* 0x0000001000dd7308 */ /* 0x0003220000002400 */
[----:B--2---:R-:W-:Y:S01]  /*43e0*/  @!P0 VIADDMNMX R4, R211, R12, UR42, PT ;  /* 0x0000002ad3048e46 */ /* 0x004fe2000b80010c */
[----:B------:R-:W-:Y:S01]  /*43f0*/  FADD.FTZ R12, R235, R206 ;  /* 0x000000ceeb0c7221 */ /* 0x000fe20000010000 */
[----:B------:R-:W-:Y:S02]  /*4400*/  @!P0 FSEL R13, R13, -INF , !P5 ;  /* 0xff8000000d0d8808 */ /* 0x000fe40006800000 */
[-C--:B------:R-:W-:Y:S01]  /*4410*/  @!P0 ISETP.GE.AND P4, PT, R2, R4.reuse, PT ;  /* 0x000000040200820c */ /* 0x080fe20003f86270 */
[----:B------:R-:W-:Y:S01]  /*4420*/  FMUL.FTZ R2, R246, 1.4426950216293334961 ;  /* 0x3fb8aa3bf6027820 */ /* 0x000fe20000410000 */
[----:B------:R-:W-:Y:S03]  /*4430*/  @!P0 FSEL R12, R12, -INF , !P6 ;  /* 0xff8000000c0c8808 */ /* 0x000fe60007000000 */
[----:B------:R-:W2:Y:S01]  /*4440*/  MUFU.TANH R219, R21 ;  /* 0x0000001500db7308 */ /* 0x000ea20000002400 */
[----:B---3--:R-:W-:Y:S01]  /*4450*/  FMUL.FTZ R3, R247, 1.4426950216293334961 ;  /* 0x3fb8aa3bf7037820 */ /* 0x008fe20000410000 */
[-C--:B------:R-:W-:Y:S04]  /*4460*/  @!P0 ISETP.GE.AND P5, PT, R0, R4.reuse, PT ;  /* 0x000000040000820c */ /* 0x080fe80003fa6270 */
[----:B------:R-:W-:Y:S02]  /*4470*/  FSEL R3, R3, RZ, P3 ;  /* 0x000000ff03037208 */ /* 0x000fe40001800000 */
[----:B------:R-:W-:Y:S02]  /*4480*/  FSETP.NEU.FTZ.AND P3, PT, R246, -INF , PT ;  /* 0xff800000f600780b */ /* 0x000fe40003f7d000 */
[----:B------:R-:W3:Y:S01]  /*4490*/  MUFU.TANH R185, R22 ;  /* 0x0000001600b97308 */ /* 0x000ee20000002400 */
[----:B------:R-:W-:Y:S01]  /*44a0*/  @!P0 FSEL R14, R14, -INF , !P5 ;  /* 0xff8000000e0e8808 */ /* 0x000fe20006800000 */
[--C-:B------:R-:W-:Y:S01]  /*44b0*/  FFMA.FTZ R12, R12, UR13, -R3.reuse ;  /* 0x0000000d0c0c7c23 */ /* 0x100fe20008010803 */
[----:B------:R-:W-:Y:S01]  /*44c0*/  FFMA.FTZ R13, R13, UR13, -R3 ;  /* 0x0000000d0d0d7c23 */ /* 0x000fe20008010803 */
[----:B------:R-:W-:Y:S01]  /*44d0*/  FSEL R2, R2, RZ, P3 ;  /* 0x000000ff02027208 */ /* 0x000fe20001800000 */
[----:B-1----:R-:W3:Y:S05]  /*44e0*/  LDL R16, [R1] ;  /* 0x0000000001107983 */ /* 0x002eea0000100800 */
[----:B------:R1:W-:Y:S01]  /*44f0*/  MUFU.EX2 R183, R12 ;  /* 0x0000000c00b77308 */ /* 0x0003e20000000800 */
[--C-:B------:R-:W-:Y:S09]  /*4500*/  FFMA.FTZ R14, R14, UR13, -R2.reuse ;  /* 0x0000000d0e0e7c23 */ /* 0x100ff20008010802 */
[----:B------:R4:W-:Y:S10]  /*4510*/  MUFU.EX2 R181, R13 ;  /* 0x0000000d00b57308 */ /* 0x0009f40000000800 */
[----:B------:R2:W-:Y:S01]  /*4520*/  MUFU.EX2 R193, R14 ;  /* 0x0000000e00c17308 */ /* 0x0005e20000000800 */
[----:B-1----:R-:W-:Y:S05]  /*4530*/  FADD.FTZ R12, R241, R209 ;  /* 0x000000d1f10c7221 */ /* 0x002fea0000010000 */
[----:B------:R-:W-:Y:S04]  /*4540*/  @!P0 FSEL R12, R12, -INF , !P4 ;  /* 0xff8000000c0c8808 */ /* 0x000fe80006000000 */
[----:B------:R-:W1:Y:S01]  /*4550*/  MUFU.TANH R184, R23 ;  /* 0x0000001700b87308 */ /* 0x000e620000002400 */
[----:B----4-:R-:W-:Y:S01]  /*4560*/  @!P0 IADD3 R13, PT, PT, R0, 0x8, RZ ;  /* 0x00000008000d8810 */ /* 0x010fe20007ffe0ff */
[----:B------:R-:W-:Y:S03]  /*4570*/  FFMA.FTZ R12, R12, UR13, -R2 ;  /* 0x0000000d0c0c7c23 */ /* 0x000fe60008010802 */
[CC--:B------:R-:W-:Y:S02]  /*4580*/  @!P0 ISETP.GE.AND P4, PT, R13.reuse, R4.reuse, PT ;  /* 0x000000040d00820c */ /* 0x0c0fe40003f86270 */
[-C--:B------:R-:W-:Y:S03]  /*4590*/  @!P0 ISETP.GE.AND P3, PT, R13, R5.reuse, PT ;  /* 0x000000050d00820c */ /* 0x080fe60003f66270 */
[----:B------:R4:W-:Y:S01]  /*45a0*/  MUFU.EX2 R192, R12 ;  /* 0x0000000c00c07308 */ /* 0x0009e20000000800 */
[----:B------:R-:W-:Y:S01]  /*45b0*/  @!P0 FSEL R7, R7, -INF , !P4 ;  /* 0xff80000007078808 */ /* 0x000fe20006000000 */
[----:B--2---:R-:W-:Y:S04]  /*45c0*/  FADD.FTZ R14, R240, R202 ;  /* 0x000000caf00e7221 */ /* 0x004fe80000010000 */
[--C-:B------:R-:W-:Y:S01]  /*45d0*/  FFMA.FTZ R7, R7, UR13, -R2.reuse ;  /* 0x0000000d07077c23 */ /* 0x100fe20008010802 */
[----:B------:R-:W-:Y:S03]  /*45e0*/  @!P0 FSEL R14, R14, -INF , !P3 ;  /* 0xff8000000e0e8808 */ /* 0x000fe60005800000 */
[----:B------:R-:W2:Y:S02]  /*45f0*/  MUFU.TANH R196, R24 ;  /* 0x0000001800c47308 */ /* 0x000ea40000002400 */
[--C-:B------:R-:W-:Y:S08]  /*4600*/  FFMA.FTZ R14, R14, UR13, -R3.reuse ;  /* 0x0000000d0e0e7c23 */ /* 0x100ff00008010803 */
[----:B------:R1:W-:Y:S01]  /*4610*/  MUFU.EX2 R187, R7 ;  /* 0x0000000700bb7308 */ /* 0x0003e20000000800 */
[----:B----4-:R-:W-:Y:S04]  /*4620*/  @!P0 IADD3 R12, PT, PT, R0, 0x9, RZ ;  /* 0x00000009000c8810 */ /* 0x010fe80007ffe0ff */
[C---:B------:R-:W-:Y:S05]  /*4630*/  @!P0 ISETP.GE.AND P3, PT, R12.reuse, R5, PT ;  /* 0x000000050c00820c */ /* 0x040fea0003f66270 */
[----:B------:R-:W4:Y:S01]  /*4640*/  MUFU.TANH R195, R25 ;  /* 0x0000001900c37308 */ /* 0x000f220000002400 */
[----:B------:R-:W-:Y:S02]  /*4650*/  @!P0 FSEL R15, R15, -INF , !P3 ;  /* 0xff8000000f0f8808 */ /* 0x000fe40005800000 */
[----:B------:R-:W-:Y:S03]  /*4660*/  @!P0 ISETP.GE.AND P3, PT, R12, R4, PT ;  /* 0x000000040c00820c */ /* 0x000fe60003f66270 */
[----:B------:R-:W-:Y:S01]  /*4670*/  FFMA.FTZ R15, R15, UR13, -R3 ;  /* 0x0000000d0f0f7c23 */ /* 0x000fe20008010803 */
[----:B------:R-:W-:Y:S03]  /*4680*/  @!P0 FSEL R6, R6, -INF , !P3 ;  /* 0xff80000006068808 */ /* 0x000fe60005800000 */
[----:B------:R-:W4:Y:S01]  /*4690*/  MUFU.TANH R203, R26 ;  /* 0x0000001a00cb7308 */ /* 0x000f220000002400 */
[----:B-1----:R-:W-:Y:S01]  /*46a0*/  FADD.FTZ R7, R240, R221 ;  /* 0x000000ddf0077221 */ /* 0x002fe20000010000 */
[-C--:B------:R-:W-:Y:S01]  /*46b0*/  @!P0 ISETP.GE.AND P3, PT, R13, R11.reuse, PT ;  /* 0x0000000b0d00820c */ /* 0x080fe20003f66270 */
[----:B------:R-:W-:Y:S03]  /*46c0*/  FFMA.FTZ R6, R6, UR13, -R2 ;  /* 0x0000000d06067c23 */ /* 0x000fe60008010802 */
[----:B------:R-:W-:Y:S04]  /*46d0*/  @!P0 FSEL R7, R7, -INF , !P3 ;  /* 0xff80000007078808 */ /* 0x000fe80005800000 */
[----:B------:R1:W-:Y:S01]  /*46e0*/  MUFU.EX2 R186, R6 ;  /* 0x0000000600ba7308 */ /* 0x0003e20000000800 */
[-C--:B------:R-:W-:Y:S01]  /*46f0*/  @!P0 ISETP.GE.AND P3, PT, R12, R11.reuse, PT ;  /* 0x0000000b0c00820c */ /* 0x080fe20003f66270 */
[----:B------:R-:W-:Y:S08]  /*4700*/  FFMA.FTZ R7, R7, UR13, -R9 ;  /* 0x0000000d07077c23 */ /* 0x000ff00008010809 */
[----:B------:R2:W-:Y:S10]  /*4710*/  MUFU.EX2 R227, R7 ;  /* 0x0000000700e37308 */ /* 0x0005f40000000800 */
[----:B------:R-:W4:Y:S01]  /*4720*/  MUFU.TANH R204, R27 ;  /* 0x0000001b00cc7308 */ /* 0x000f220000002400 */
[----:B-1----:R-:W-:Y:S05]  /*4730*/  FADD.FTZ R6, R239, R222 ;  /* 0x000000deef067221 */ /* 0x002fea0000010000 */
[----:B------:R-:W-:Y:S02]  /*4740*/  @!P0 FSEL R6, R6, -INF , !P3 ;  /* 0xff80000006068808 */ /* 0x000fe40005800000 */
[-C--:B------:R-:W-:Y:S01]  /*4750*/  @!P0 ISETP.GE.AND P3, PT, R13, R10.reuse, PT ;  /* 0x0000000a0d00820c */ /* 0x080fe20003f66270 */
[----:B--2---:R-:W-:Y:S01]  /*4760*/  FADD.FTZ R7, R240, R191 ;  /* 0x000000bff0077221 */ /* 0x004fe20000010000 */
[----:B------:R-:W-:Y:S01]  /*4770*/  FADD.FTZ R13, R238, R220 ;  /* 0x000000dcee0d7221 */ /* 0x000fe20000010000 */
[----:B------:R-:W-:Y:S01]  /*4780*/  FFMA.FTZ R6, R6, UR13, -R9 ;  /* 0x0000000d06067c23 */ /* 0x000fe20008010809 */
[----:B------:R-:W1:Y:S02]  /*4790*/  MUFU.TANH R188, R28 ;  /* 0x0000001c00bc7308 */ /* 0x000e640000002400 */
[----:B------:R-:W-:Y:S02]  /*47a0*/  @!P0 FSEL R7, R7, -INF , !P3 ;  /* 0xff80000007078808 */ /* 0x000fe40005800000 */
[-C--:B------:R-:W-:Y:S03]  /*47b0*/  @!P0 ISETP.GE.AND P3, PT, R12, R10.reuse, PT ;  /* 0x0000000a0c00820c */ /* 0x080fe60003f66270 */
[--C-:B------:R-:W-:Y:S03]  /*47c0*/  FFMA.FTZ R12, R7, UR13, -R8.reuse ;  /* 0x0000000d070c7c23 */ /* 0x100fe60008010808 */
[----:B------:R2:W-:Y:S01]  /*47d0*/  MUFU.EX2 R164, R6 ;  /* 0x0000000600a47308 */ /* 0x0005e20000000800 */
[----:B------:R-:W-:Y:S09]  /*47e0*/  @!P0 IADD3 R7, PT, PT, R0, 0x10, RZ ;  /* 0x0000001000078810 */ /* 0x000ff20007ffe0ff */
[----:B------:R4:W-:Y:S10]  /*47f0*/  MUFU.EX2 R159, R12 ;  /* 0x0000000c009f7308 */ /* 0x0009f40000000800 */
[----:B------:R-:W1:Y:S01]  /*4800*/  MUFU.TANH R190, R29 ;  /* 0x0000001d00be7308 */ /* 0x000e620000002400 */
[----:B--2---:R-:W-:Y:S05]  /*4810*/  FADD.FTZ R6, R239, R189 ;  /* 0x000000bdef067221 */ /* 0x004fea0000010000 */
[----:B------:R-:W-:Y:S02]  /*4820*/  @!P0 FSEL R6, R6, -INF , !P3 ;  /* 0xff80000006068808 */ /* 0x000fe40005800000 */
[-C--:B------:R-:W-:Y:S02]  /*4830*/  @!P0 ISETP.GE.AND P3, PT, R7, R11.reuse, PT ;  /* 0x0000000b0700820c */ /* 0x080fe40003f66270 */
[----:B------:R-:W-:Y:S01]  /*4840*/  MUFU.TANH R218, R33 ;  /* 0x0000002100da7308 */ /* 0x000fe20000002400 */
[--C-:B----4-:R-:W-:Y:S01]  /*4850*/  FFMA.FTZ R12, R6, UR13, -R8.reuse ;  /* 0x0000000d060c7c23 */ /* 0x110fe20008010808 */
[----:B------:R-:W-:Y:S02]  /*4860*/  @!P0 FSEL R13, R13, -INF , !P3 ;  /* 0xff8000000d0d8808 */ /* 0x000fe40005800000 */
[----:B------:R-:W-:Y:S06]  /*4870*/  @!P0 IADD3 R6, PT, PT, R0, 0x11, RZ ;  /* 0x0000001100068810 */ /* 0x000fec0007ffe0ff */
[----:B------:R2:W-:Y:S01]  /*4880*/  MUFU.EX2 R158, R12 ;  /* 0x0000000c009e7308 */ /* 0x0005e20000000800 */
[----:B------:R-:W-:Y:S01]  /*4890*/  FFMA.FTZ R13, R13, UR13, -R9 ;  /* 0x0000000d0d0d7c23 */ /* 0x000fe20008010809 */
[----:B------:R-:W-:Y:S08]  /*48a0*/  @!P0 ISETP.GE.AND P3, PT, R6, R11, PT ;  /* 0x0000000b0600820c */ /* 0x000ff00003f66270 */
[----:B------:R3:W-:Y:S10]  /*48b0*/  MUFU.EX2 R225, R13 ;  /* 0x0000000d00e17308 */ /* 0x0007f40000000800 */
[----:B------:R-:W-:Y:S01]  /*48c0*/  MUFU.TANH R161, R34 ;  /* 0x0000002200a17308 */ /* 0x000fe20000002400 */
[----:B--2---:R-:W-:Y:S05]  /*48d0*/  FADD.FTZ R12, R237, R219 ;  /* 0x000000dbed0c7221 */ /* 0x004fea0000010000 */
[----:B------:R-:W-:Y:S02]  /*48e0*/  @!P0 FSEL R12, R12, -INF , !P3 ;  /* 0xff8000000c0c8808 */ /* 0x000fe40005800000 */
[-C--:B------:R-:W-:Y:S01]  /*48f0*/  @!P0 ISETP.GE.AND P3, PT, R7, R10.reuse, PT ;  /* 0x0000000a0700820c */ /* 0x080fe20003f66270 */
[----:B---3--:R-:W-:Y:S01]  /*4900*/  FADD.FTZ R13, R238, R185 ;  /* 0x000000b9ee0d7221 */ /* 0x008fe20000010000 */
[----:B------:R-:W2:Y:S01]  /*4910*/  MUFU.TANH R216, R32 ;  /* 0x0000002000d87308 */ /* 0x000ea20000002400 */
[----:B------:R-:W-:Y:S03]  /*4920*/  FFMA.FTZ R12, R12, UR13, -R9 ;  /* 0x0000000d0c0c7c23 */ /* 0x000fe60008010809 */
[----:B------:R-:W-:Y:S02]  /*4930*/  @!P0 FSEL R13, R13, -INF , !P3 ;  /* 0xff8000000d0d8808 */ /* 0x000fe40005800000 */
[----:B------:R-:W-:Y:S04]  /*4940*/  @!P0 ISETP.GE.AND P3, PT, R6, R10, PT ;  /* 0x0000000a0600820c */ /* 0x000fe80003f66270 */
[----:B------:R3:W-:Y:S01]  /*4950*/  MUFU.EX2 R224, R12 ;  /* 0x0000000c00e07308 */ /* 0x0007e20000000800 */
[----:B------:R-:W-:Y:S09]  /*4960*/  FFMA.FTZ R13, R13, UR13, -R8 ;  /* 0x0000000d0d0d7c23 */ /* 0x000ff20008010808 */
[----:B------:R4:W-:Y:S10]  /*4970*/  MUFU.EX2 R157, R13 ;  /* 0x0000000d009d7308 */ /* 0x0009f40000000800 */
[----:B------:R-:W2:Y:S01]  /*4980*/  MUFU.TANH R160, R35 ;  /* 0x0000002300a07308 */ /* 0x000ea20000002400 */
[----:B---3--:R-:W-:Y:S05]  /*4990*/  FADD.FTZ R12, R237, R184 ;  /* 0x000000b8ed0c7221 */ /* 0x008fea0000010000 */
[----:B------:R-:W-:Y:S02]  /*49a0*/  @!P0 FSEL R12, R12, -INF , !P3 ;  /* 0xff8000000c0c8808 */ /* 0x000fe40005800000 */
[-C--:B------:R-:W-:Y:S01]  /*49b0*/  @!P0 ISETP.GE.AND P3, PT, R7, R5.reuse, PT ;  /* 0x000000050700820c */ /* 0x080fe20003f66270 */
[----:B----4-:R-:W-:Y:S01]  /*49c0*/  FADD.FTZ R13, R238, R196 ;  /* 0x000000c4ee0d7221 */ /* 0x010fe20000010000 */
[----:B------:R-:W-:Y:S01]  /*49d0*/  MUFU.TANH R198, R30 ;  /* 0x0000001e00c67308 */ /* 0x000fe20000002400 */
[----:B------:R-:W-:Y:S03]  /*49e0*/  FFMA.FTZ R12, R12, UR13, -R8 ;  /* 0x0000000d0c0c7c23 */ /* 0x000fe60008010808 */
[----:B------:R-:W-:Y:S02]  /*49f0*/  @!P0 FSEL R13, R13, -INF , !P3 ;  /* 0xff8000000d0d8808 */ /* 0x000fe40005800000 */
[-C--:B------:R-:W-:Y:S04]  /*4a00*/  @!P0 ISETP.GE.AND P3, PT, R6, R5.reuse, PT ;  /* 0x000000050600820c */ /* 0x080fe80003f66270 */
        /* <DEDUP_REMOVED lines=8> */
[----:B------:R-:W-:Y:S01]  /*4a90*/  FADD.FTZ R7, R237, R204 ;  /* 0x000000cced077221 */ /* 0x000fe20000010000 */
[--C-:B------:R-:W-:Y:S01]  /*4aa0*/  FFMA.FTZ R12, R12, UR13, -R3.reuse ;  /* 0x0000000d0c0c7c23 */ /* 0x100fe20008010803 */
[----:B------:R-:W-:Y:S02]  /*4ab0*/  MUFU.EX2 R171, R14 ;  /* 0x0000000e00ab7308 */ /* 0x000fe40000000800 */
[----:B------:R-:W-:Y:S02]  /*4ac0*/  @!P0 FSEL R13, R13, -INF , !P3 ;  /* 0xff8000000d0d8808 */ /* 0x000fe40005800000 */
[-C--:B------:R-:W-:Y:S02]  /*4ad0*/  @!P0 ISETP.GE.AND P3, PT, R6, R4.reuse, PT ;  /* 0x000000040600820c */ /* 0x080fe40003f66270 */
[----:B------:R-:W-:Y:S01]  /*4ae0*/  @!P0 IADD3 R6, PT, PT, R0, 0x18, RZ ;  /* 0x0000001800068810 */ /* 0x000fe20007ffe0ff */
[--C-:B------:R-:W-:Y:S01]  /*4af0*/  FFMA.FTZ R13, R13, UR13, -R2.reuse ;  /* 0x0000000d0d0d7c23 */ /* 0x100fe20008010802 */
[----:B------:R-:W-:Y:S02]  /*4b00*/  @!P0 FSEL R7, R7, -INF , !P3 ;  /* 0xff80000007078808 */ /* 0x000fe40005800000 */
[----:B------:R1:W-:Y:S01]  /*4b10*/  MUFU.EX2 R166, R12 ;  /* 0x0000000c00a67308 */ /* 0x0003e20000000800 */
[----:B------:R-:W-:Y:S02]  /*4b20*/  @!P0 ISETP.GE.AND P3, PT, R6, R5, PT ;  /* 0x000000050600820c */ /* 0x000fe40003f66270 */
[----:B------:R-:W-:Y:S01]  /*4b30*/  @!P0 IADD3 R0, PT, PT, R0, 0x19, RZ ;  /* 0x0000001900008810 */ /* 0x000fe20007ffe0ff */
[----:B------:R-:W-:Y:S01]  /*4b40*/  FFMA.FTZ R7, R7, UR13, -R2 ;  /* 0x0000000d07077c23 */ /* 0x000fe20008010802 */
[----:B------:R-:W-:Y:S05]  /*4b50*/  @!P0 ISETP.GE.AND P4, PT, R6, R11, PT ;  /* 0x0000000b0600820c */ /* 0x000fea0003f86270 */
[----:B------:R3:W-:Y:S10]  /*4b60*/  MUFU.EX2 R180, R7 ;  /* 0x0000000700b47308 */ /* 0x0007f40000000800 */
[----:B------:R-:W4:Y:S01]  /*4b70*/  MUFU.EX2 R170, R15 ;  /* 0x0000000f00aa7308 */ /* 0x000f220000000800 */
[----:B-1----:R-:W-:Y:S05]  /*4b80*/  FADD.FTZ R12, R236, R188 ;  /* 0x000000bcec0c7221 */ /* 0x002fea0000010000 */
[----:B------:R-:W-:Y:S02]  /*4b90*/  @!P0 FSEL R12, R12, -INF , !P3 ;  /* 0xff8000000c0c8808 */ /* 0x000fe40005800000 */
[----:B------:R-:W-:Y:S01]  /*4ba0*/  @!P0 ISETP.GE.AND P3, PT, R0, R5, PT ;  /* 0x000000050000820c */ /* 0x000fe20003f66270 */
[----:B---3--:R-:W-:Y:S01]  /*4bb0*/  FADD.FTZ R7, R234, R190 ;  /* 0x000000beea077221 */ /* 0x008fe20000010000 */
[----:B------:R-:W-:Y:S01]  /*4bc0*/  MUFU.EX2 R182, R13 ;  /* 0x0000000d00b67308 */ /* 0x000fe20000000800 */
[--C-:B------:R-:W-:Y:S01]  /*4bd0*/  FFMA.FTZ R5, R12, UR13, -R3.reuse ;  /* 0x0000000d0c057c23 */ /* 0x100fe20008010803 */
[----:B--2---:R-:W-:Y:S02]  /*4be0*/  FADD.FTZ R12, R236, R216 ;  /* 0x000000d8ec0c7221 */ /* 0x004fe40000010000 */
[----:B------:R-:W-:Y:S02]  /*4bf0*/  @!P0 FSEL R7, R7, -INF , !P3 ;  /* 0xff80000007078808 */ /* 0x000fe40005800000 */
[----:B------:R-:W-:Y:S04]  /*4c00*/  @!P0 ISETP.GE.AND P3, PT, R0, R11, PT ;  /* 0x0000000b0000820c */ /* 0x000fe80003f66270 */
[----:B------:R1:W-:Y:S01]  /*4c10*/  MUFU.EX2 R165, R5 ;  /* 0x0000000500a57308 */ /* 0x0003e20000000800 */
[----:B------:R-:W-:Y:S01]  /*4c20*/  FFMA.FTZ R3, R7, UR13, -R3 ;  /* 0x0000000d07037c23 */ /* 0x000fe20008010803 */
[----:B------:R-:W-:Y:S01]  /*4c30*/  @!P0 FSEL R12, R12, -INF , !P4 ;  /* 0xff8000000c0c8808 */ /* 0x000fe20006000000 */
[----:B------:R-:W2:Y:S01]  /*4c40*/  LDL R7, [R1+0x4] ;  /* 0x0000040001077983 */ /* 0x000ea20000100800 */
[----:B------:R-:W-:Y:S03]  /*4c50*/  @!P0 ISETP.GE.AND P4, PT, R6, R4, PT ;  /* 0x000000040600820c */ /* 0x000fe60003f86270 */
[----:B------:R-:W-:Y:S03]  /*4c60*/  FFMA.FTZ R12, R12, UR13, -R9 ;  /* 0x0000000d0c0c7c23 */ /* 0x000fe60008010809 */
[----:B------:R3:W-:Y:S10]  /*4c70*/  MUFU.EX2 R162, R3 ;  /* 0x0000000300a27308 */ /* 0x0007f40000000800 */
[----:B------:R-:W-:Y:S01]  /*4c80*/  MUFU.EX2 R223, R12 ;  /* 0x0000000c00df7308 */ /* 0x000fe20000000800 */
[----:B-1----:R-:W-:Y:S01]  /*4c90*/  FADD.FTZ R5, R234, R218 ;  /* 0x000000daea057221 */ /* 0x002fe20000010000 */
[----:B------:R-:W-:Y:S02]  /*4ca0*/  LEA R150, R16, UR4, 0x1 ;  /* 0x0000000410967c11 */ /* 0x000fe4000f8e08ff */
[----:B------:R-:W-:Y:S02]  /*4cb0*/  MOV R16, 0x10 ;  /* 0x0000001000107802 */ /* 0x000fe40000000f00 */
[----:B------:R-:W-:Y:S02]  /*4cc0*/  @!P0 FSEL R5, R5, -INF , !P3 ;  /* 0xff80000005058808 */ /* 0x000fe40005800000 */
[-C--:B------:R-:W-:Y:S01]  /*4cd0*/  @!P0 ISETP.GE.AND P3, PT, R6, R10.reuse, PT ;  /* 0x0000000a0600820c */ /* 0x080fe20003f66270 */
[----:B---3--:R-:W-:Y:S01]  /*4ce0*/  FADD.FTZ R3, R236, R161 ;  /* 0x000000a1ec037221 */ /* 0x008fe20000010000 */
[----:B------:R-:W-:Y:S01]  /*4cf0*/  F2FP.F16.F32.PACK_AB R6, R243, R231 ;  /* 0x000000e7f306723e */ /* 0x000fe200000000ff */
[----:B------:R-:W-:Y:S01]  /*4d00*/  FFMA.FTZ R9, R5, UR13, -R9 ;  /* 0x0000000d05097c23 */ /* 0x000fe20008010809 */
[C---:B------:R-:W-:Y:S02]  /*4d10*/  IADD3 R5, PT, PT, R150.reuse, 0x19000, RZ ;  /* 0x0001900096057810 */ /* 0x040fe40007ffe0ff */
[----:B------:R-:W-:Y:S01]  /*4d20*/  @!P0 FSEL R3, R3, -INF , !P3 ;  /* 0xff80000003038808 */ /* 0x000fe20005800000 */
[----:B------:R1:W-:Y:S01]  /*4d30*/  STS [R150+0x19000], R6 ;  /* 0x0190000696007388 */ /* 0x0003e20000000800 */
[----:B------:R-:W-:Y:S01]  /*4d40*/  IADD3 R151, PT, PT, R150, 0x19020, RZ ;  /* 0x0001902096977810 */ /* 0x000fe20007ffe0ff */
[----:B------:R-:W3:Y:S01]  /*4d50*/  MUFU.EX2 R226, R9 ;  /* 0x0000000900e27308 */ /* 0x000ee20000000800 */
[----:B------:R-:W-:Y:S01]  /*4d60*/  @P2 IADD3 R151, PT, PT, R5, -0x20, RZ ;  /* 0xffffffe005972810 */ /* 0x000fe20007ffe0ff */
[----:B------:R-:W-:Y:S01]  /*4d70*/  FFMA.FTZ R3, R3, UR13, -R8 ;  /* 0x0000000d03037c23 */ /* 0x000fe20008010808 */
[----:B------:R-:W-:Y:S01]  /*4d80*/  FADD.FTZ R5, R234, R160 ;  /* 0x000000a0ea057221 */ /* 0x000fe20000010000 */
[----:B------:R-:W-:Y:S02]  /*4d90*/  @!P0 ISETP.GE.AND P3, PT, R0, R10, PT ;  /* 0x0000000a0000820c */ /* 0x000fe40003f66270 */
[----:B------:R-:W-:Y:S04]  /*4da0*/  SEL R16, R16, 0xfffffff0, !P1 ;  /* 0xfffffff010107807 */ /* 0x000fe80004800000 */
[----:B------:R4:W-:Y:S01]  /*4db0*/  MUFU.EX2 R155, R3 ;  /* 0x00000003009b7308 */ /* 0x0009e20000000800 */
[----:B------:R-:W-:Y:S02]  /*4dc0*/  @!P0 FSEL R5, R5, -INF , !P3 ;  /* 0xff80000005058808 */ /* 0x000fe40005800000 */
[----:B------:R-:W-:Y:S01]  /*4dd0*/  @!P0 ISETP.GE.AND P3, PT, R0, R4, PT ;  /* 0x000000040000820c */ /* 0x000fe20003f66270 */
[----:B------:R-:W-:Y:S01]  /*4de0*/  FADD.FTZ R0, R234, R197 ;  /* 0x000000c5ea007221 */ /* 0x000fe20000010000 */
[----:B------:R-:W-:Y:S01]  /*4df0*/  F2FP.F16.F32.PACK_AB R4, R244, R245 ;  /* 0x000000f5f404723e */ /* 0x000fe200000000ff */
[----:B------:R-:W-:Y:S01]  /*4e00*/  FFMA.FTZ R8, R5, UR13, -R8 ;  /* 0x0000000d05087c23 */ /* 0x000fe20008010808 */
[----:B------:R-:W-:Y:S02]  /*4e10*/  IADD3 R153, PT, PT, R16, R150, RZ ;  /* 0x0000009610997210 */ /* 0x000fe40007ffe0ff */
[----:B------:R-:W-:Y:S01]  /*4e20*/  F2FP.F16.F32.PACK_AB R5, R164, R227 ;  /* 0x000000e3a405723e */ /* 0x000fe200000000ff */
[----:B------:R3:W-:Y:S01]  /*4e30*/  STS [R150+0x19400], R4 ;  /* 0x0194000496007388 */ /* 0x0007e20000000800 */
[----:B------:R-:W-:Y:S01]  /*4e40*/  @!P0 FSEL R0, R0, -INF , !P3 ;  /* 0xff80000000008808 */ /* 0x000fe20005800000 */
[----:B------:R-:W3:Y:S01]  /*4e50*/  MUFU.EX2 R154, R8 ;  /* 0x00000008009a7308 */ /* 0x000ee20000000800 */
[----:B------:R-:W-:Y:S01]  /*4e60*/  IADD3 R152, PT, PT, R16, R151, RZ ;  /* 0x0000009710987210 */ /* 0x000fe20007ffe0ff */
[----:B------:R3:W-:Y:S01]  /*4e70*/  STS [R153+0x19000], R5 ;  /* 0x0190000599007388 */ /* 0x0007e20000000800 */
[----:B----4-:R-:W-:Y:S05]  /*4e80*/  FADD.FTZ R3, R236, R198 ;  /* 0x000000c6ec037221 */ /* 0x010fea0000010000 */
[----:B------:R-:W-:Y:S05]  /*4e90*/  @!P0 FSEL R3, R3, -INF , !P4 ;  /* 0xff80000003038808 */ /* 0x000fea0006000000 */
[--C-:B-1----:R-:W-:Y:S01]  /*4ea0*/  FFMA.FTZ R6, R3, UR13, -R2.reuse ;  /* 0x0000000d03067c23 */ /* 0x102fe20008010802 */
[----:B------:R-:W-:Y:S01]  /*4eb0*/  F2FP.F16.F32.PACK_AB R3, R158, R159 ;  /* 0x0000009f9e03723e */ /* 0x000fe200000000ff */
[----:B------:R-:W-:Y:S01]  /*4ec0*/  FFMA.FTZ R2, R0, UR13, -R2 ;  /* 0x0000000d00027c23 */ /* 0x000fe20008010802 */
[----:B------:R-:W-:Y:S01]  /*4ed0*/  F2FP.F16.F32.PACK_AB R0, R186, R187 ;  /* 0x000000bbba00723e */ /* 0x000fe200000000ff */
[----:B------:R-:W-:Y:S02]  /*4ee0*/  MUFU.EX2 R169, R6 ;  /* 0x0000000600a97308 */ /* 0x000fe40000000800 */
[----:B------:R1:W-:Y:S01]  /*4ef0*/  STS [R153+0x19400], R3 ;  /* 0x0194000399007388 */ /* 0x0003e20000000800 */
[----:B---3--:R-:W-:Y:S02]  /*4f00*/  F2FP.F16.F32.PACK_AB R4, R192, R193 ;  /* 0x000000c1c004723e */ /* 0x008fe400000000ff */
[----:B------:R-:W-:Y:S03]  /*4f10*/  F2FP.F16.F32.PACK_AB R5, R181, R183 ;  /* 0x000000b7b505723e */ /* 0x000fe600000000ff */
[----:B------:R3:W-:Y:S02]  /*4f20*/  STS [R150+0x1a400], R4 ;  /* 0x01a4000496007388 */ /* 0x0007e40000000800 */
[----:B------:R4:W3:Y:S02]  /*4f30*/  MUFU.EX2 R168, R2 ;  /* 0x0000000200a87308 */ /* 0x0008e40000000800 */
[----:B------:R3:W-:Y:S04]  /*4f40*/  STS [R150+0x1a000], R5 ;  /* 0x01a0000596007388 */ /* 0x0007e80000000800 */
[----:B------:R3:W-:Y:S01]  /*4f50*/  STS [R153+0x1a400], R0 ;  /* 0x01a4000099007388 */ /* 0x0007e20000000800 */
[----:B-1----:R-:W-:Y:S02]  /*4f60*/  F2FP.F16.F32.PACK_AB R3, R170, R171 ;  /* 0x000000abaa03723e */ /* 0x002fe400000000ff */
[----:B----4-:R-:W-:Y:S03]  /*4f70*/  F2FP.F16.F32.PACK_AB R2, R226, R223 ;  /* 0x000000dfe202723e */ /* 0x010fe600000000ff */
[----:B------:R1:W-:Y:S01]  /*4f80*/  STS [R153+0x1a000], R3 ;  /* 0x01a0000399007388 */ /* 0x0003e20000000800 */
[----:B---3--:R-:W-:Y:S02]  /*4f90*/  F2FP.F16.F32.PACK_AB R4, R156, R157 ;  /* 0x0000009d9c04723e */ /* 0x008fe400000000ff */
[----:B------:R-:W-:Y:S03]  /*4fa0*/  F2FP.F16.F32.PACK_AB R5, R224, R225 ;  /* 0x000000e1e005723e */ /* 0x000fe600000000ff */
[----:B------:R3:W-:Y:S01]  /*4fb0*/  STS [R151+0x400], R4 ;  /* 0x0004000497007388 */ /* 0x0007e20000000800 */
[----:B------:R-:W-:Y:S03]  /*4fc0*/  F2FP.F16.F32.PACK_AB R0, R154, R155 ;  /* 0x0000009b9a00723e */ /* 0x000fe600000000ff */
[----:B------:R-:W-:Y:S04]  /*4fd0*/  STS [R151], R5 ;  /* 0x0000000597007388 */ /* 0x000fe80000000800 */
[----:B------:R4:W-:Y:S04]  /*4fe0*/  STS [R152], R2 ;  /* 0x0000000298007388 */ /* 0x0009e80000000800 */
[----:B------:R4:W-:Y:S01]  /*4ff0*/  STS [R152+0x400], R0 ;  /* 0x0004000098007388 */ /* 0x0009e20000000800 */
[----:B-1----:R-:W-:Y:S05]  /*5000*/  F2FP.F16.F32.PACK_AB R3, R166, R167 ;  /* 0x000000a7a603723e */ /* 0x002fea00000000ff */
[----:B------:R1:W-:Y:S01]  /*5010*/  STS [R151+0x1000], R3 ;  /* 0x0010000397007388 */ /* 0x0003e20000000800 */
[----:B---3--:R-:W-:Y:S05]  /*5020*/  F2FP.F16.F32.PACK_AB R4, R180, R182 ;  /* 0x000000b6b404723e */ /* 0x008fea00000000ff */
[----:B------:R-:W-:Y:S01]  /*5030*/  STS [R151+0x1400], R4 ;  /* 0x0014000497007388 */ /* 0x000fe20000000800 */
[----:B----4-:R-:W-:Y:S02]  /*5040*/  F2FP.F16.F32.PACK_AB R2, R168, R169 ;  /* 0x000000a9a802723e */ /* 0x010fe400000000ff */
[----:B------:R-:W-:Y:S03]  /*5050*/  LEA R0, R177, UR4, 0x1 ;  /* 0x00000004b1007c11 */ /* 0x000fe6000f8e08ff */
[----:B------:R3:W-:Y:S01]  /*5060*/  STS [R152+0x1400], R2 ;  /* 0x0014000298007388 */ /* 0x0007e20000000800 */
[----:B-1----:R-:W-:Y:S05]  /*5070*/  F2FP.F16.F32.PACK_AB R3, R162, R165 ;  /* 0x000000a5a203723e */ /* 0x002fea00000000ff */
[----:B------:R-:W-:Y:S04]  /*5080*/  STS [R152+0x1000], R3 ;  /* 0x0010000398007388 */ /* 0x000fe80000000800 */
[----:B------:R-:W-:Y:S01]  /*5090*/  LDSM.16.M88.4 R32, [R0+0x6000] ;  /* 0x006000000020783b */ /* 0x000fe20000000200 */
[----:B---3--:R-:W-:Y:S07]  /*50a0*/  IADD3 R2, PT, PT, R0, R163, RZ ;  /* 0x000000a300027210 */ /* 0x008fee0007ffe0ff */
[----:B------:R-:W-:Y:S08]  /*50b0*/  LDSM.16.M88.4 R28, [R0+0x6800] ;  /* 0x00680000001c783b */ /* 0x000ff00000000200 */
[----:B------:R-:W-:Y:S01]  /*50c0*/  LDSM.16.M88.4 R136, [R2+0x6000] ;  /* 0x006000000288783b */ /* 0x000fe20000000200 */
[----:B--2---:R-:W-:Y:S04]  /*50d0*/  LEA R172, R7, UR4, 0x1 ;  /* 0x0000000407ac7c11 */ /* 0x004fe8000f8e08ff */
[----:B------:R-:W-:Y:S03]  /*50e0*/  IADD3 R174, PT, PT, R163, R172, RZ ;  /* 0x000000aca3ae7210 */ /* 0x000fe60007ffe0ff */
[----:B------:R-:W1:Y:S08]  /*50f0*/  LDSM.16.M88.4 R16, [R172+0xf000] ;  /* 0x00f00000ac10783b */ /* 0x000e700000000200 */
[----:B------:R-:W2:Y:S08]  /*5100*/  LDSM.16.M88.4 R132, [R172+0xf400] ;  /* 0x00f40000ac84783b */ /* 0x000eb00000000200 */
[----:B------:R-:W3:Y:S08]  /*5110*/  LDSM.16.M88.4 R140, [R174+0xf000] ;  /* 0x00f00000ae8c783b */ /* 0x000ef00000000200 */
[----:B------:R-:W-:Y:S01]  /*5120*/  LDSM.16.M88.4 R144, [R172+0x13400] ;  /* 0x01340000ac90783b */ /* 0x000fe20000000200 */
[-C--:B-1----:R-:W-:Y:S08]  /*5130*/  HMMA.16816.F32 R4, R32, R16.reuse, RZ ;  /* 0x000000102004723c */ /* 0x082ff000000018ff */
[C---:B------:R-:W-:Y:S08]  /*5140*/  HMMA.16816.F32 R8, R28.reuse, R16, RZ ;  /* 0x000000101c08723c */ /* 0x040ff000000018ff */
[-C--:B------:R-:W-:Y:S08]  /*5150*/  HMMA.16816.F32 R12, R28, R18.reuse, RZ ;  /* 0x000000121c0c723c */ /* 0x080ff000000018ff */
[C---:B------:R-:W-:Y:S08]  /*5160*/  HMMA.16816.F32 R16, R32.reuse, R18, RZ ;  /* 0x000000122010723c */ /* 0x040ff000000018ff */
[-C--:B--2---:R-:W-:Y:S08]  /*5170*/  HMMA.16816.F32 R20, R32, R132.reuse, RZ ;  /* 0x000000842014723c */ /* 0x084ff000000018ff */
[C---:B------:R-:W-:Y:S08]  /*5180*/  HMMA.16816.F32 R24, R28.reuse, R132, RZ ;  /* 0x000000841c18723c */ /* 0x040ff000000018ff */
[-C--:B------:R-:W-:Y:S08]  /*5190*/  HMMA.16816.F32 R28, R28, R134.reuse, RZ ;  /* 0x000000861c1c723c */ /* 0x080ff000000018ff */
[----:B------:R-:W-:Y:S01]  /*51a0*/  HMMA.16816.F32 R32, R32, R134, RZ ;  /* 0x000000862020723c */ /* 0x000fe200000018ff */
[----:B------:R-:W1:Y:S07]  /*51b0*/  LDSM.16.M88.4 R132, [R2+0x6800] ;  /* 0x006800000284783b */ /* 0x000e6e0000000200 */
[-C--:B---3--:R-:W-:Y:S08]  /*51c0*/  HMMA.16816.F32 R4, R136, R140.reuse, R4 ;  /* 0x0000008c8804723c */ /* 0x088ff00000001804 */
        /* <DEDUP_REMOVED lines=34> */
[----:B------:R2:W3:Y:S02]  /*53f0*/  LDSM.16.M88.4 R140, [R0+0x8800] ;  /* 0x00880000008c783b */ /* 0x0004e40000000200 */
[----:B--2---:R-:W-:Y:S04]  /*5400*/  FFMA.FTZ R0, -R229, R229, 1 ;  /* 0x3f800000e5007423 */ /* 0x004fe800000101e5 */
[----:B------:R-:W-:Y:S01]  /*5410*/  FMUL.FTZ R0, R0, UR14 ;  /* 0x0000000e00007c20 */ /* 0x000fe20008410000 */
[-C--:B-1----:R-:W-:Y:S08]  /*5420*/  HMMA.16816.F32 R4, R136, R132.reuse, R4 ;  /* 0x000000848804723c */ /* 0x082ff00000001804 */
[C---:B---3--:R-:W-:Y:S01]  /*5430*/  HMMA.16816.F32 R8, R140.reuse, R132, R8 ;  /* 0x000000848c08723c */ /* 0x048fe20000001808 */
[----:B------:R-:W-:Y:S02]  /*5440*/  MOV R132, UR10 ;  /* 0x0000000a00847c02 */ /* 0x000fe40008000f00 */
[----:B------:R-:W-:Y:S02]  /*5450*/  MOV R133, UR11 ;  /* 0x0000000b00857c02 */ /* 0x000fe40008000f00 */
[C---:B------:R-:W-:Y:S03]  /*5460*/  LEA R148, P0, R230.reuse, R132, 0x2 ;  /* 0x00000084e6947211 */ /* 0x040fe600078010ff */
[-C--:B------:R-:W-:Y:S03]  /*5470*/  HMMA.16816.F32 R12, R140, R134.reuse, R12 ;  /* 0x000000868c0c723c */ /* 0x080fe6000000180c */
[----:B------:R-:W-:Y:S05]  /*5480*/  LEA.HI.X R149, R230, R133, RZ, 0x2, P0 ;  /* 0x00000085e6957211 */ /* 0x000fea00000f14ff */
[C---:B------:R-:W-:Y:S01]  /*5490*/  HMMA.16816.F32 R16, R136.reuse, R134, R16 ;  /* 0x000000868810723c */ /* 0x040fe20000001810 */
[----:B------:R-:W-:Y:S07]  /*54a0*/  LDSM.16.M88.4 R132, [R2+0x8000] ;  /* 0x008000000284783b */ /* 0x000fee0000000200 */
[-C--:B------:R-:W-:Y:S08]  /*54b0*/  HMMA.16816.F32 R20, R136, R144.reuse, R20 ;  /* 0x000000908814723c */ /* 0x080ff00000001814 */
[C---:B------:R-:W-:Y:S01]  /*54c0*/  HMMA.16816.F32 R24, R140.reuse, R144, R24 ;  /* 0x000000908c18723c */ /* 0x040fe20000001818 */
[----:B------:R-:W2:Y:S04]  /*54d0*/  LDG.E R145, desc[UR38][R148.64] ;  /* 0x0000002694917981 */ /* 0x000ea8000c1e1900 */
[----:B------:R-:W3:Y:S03]  /*54e0*/  LDG.E R144, desc[UR38][R148.64+0x20] ;  /* 0x0000202694907981 */ /* 0x000ee6000c1e1900 */
[-C--:B------:R-:W-:Y:S01]  /*54f0*/  HMMA.16816.F32 R28, R140, R146.reuse, R28 ;  /* 0x000000928c1c723c */ /* 0x080fe2000000181c */
[----:B------:R1:W-:Y:S07]  /*5500*/  LDSM.16.M88.4 R140, [R2+0x8800] ;  /* 0x00880000028c783b */ /* 0x0003ee0000000200 */
[----:B------:R-:W-:Y:S01]  /*5510*/  HMMA.16816.F32 R32, R136, R146, R32 ;  /* 0x000000928820723c */ /* 0x000fe20000001820 */
[----:B------:R-:W4:Y:S08]  /*5520*/  LDSM.16.M88.4 R136, [R174+0x13000] ;  /* 0x01300000ae88783b */ /* 0x000f300000000200 */
[----:B-1----:R-:W5:Y:S01]  /*5530*/  LDG.E R2, desc[UR38][R148.64+0xa0] ;  /* 0x0000a02694027981 */ /* 0x002f62000c1e1900 */
[-C--:B----4-:R-:W-:Y:S08]  /*5540*/  HMMA.16816.F32 R4, R132, R136.reuse, R4 ;  /* 0x000000888404723c */ /* 0x090ff00000001804 */
        /* <DEDUP_REMOVED lines=8> */
[----:B------:R-:W-:Y:S04]  /*55d0*/  FFMA.FTZ R132, -R219, R219, 1 ;  /* 0x3f800000db847423 */ /* 0x000fe800000101db */
[----:B------:R-:W-:Y:S01]  /*55e0*/  FMUL.FTZ R132, R132, UR14 ;  /* 0x0000000e84847c20 */ /* 0x000fe20008410000 */
[C---:B--2---:R-:W-:Y:S01]  /*55f0*/  FADD.FTZ R4, -R145.reuse, R4 ;  /* 0x0000000491047221 */ /* 0x044fe20000010100 */
[C---:B------:R-:W-:Y:S01]  /*5600*/  FADD.FTZ R3, -R145.reuse, R5 ;  /* 0x0000000591037221 */ /* 0x040fe20000010100 */
[----:B------:R-:W-:Y:S01]  /*5610*/  FFMA.FTZ R5, -R228, R228, 1 ;  /* 0x3f800000e4057423 */ /* 0x000fe200000101e4 */
[----:B------:R-:W-:Y:S01]  /*5620*/  FADD.FTZ R133, -R145, R17 ;  /* 0x0000001191857221 */ /* 0x000fe20000010100 */
[----:B------:R-:W-:Y:S01]  /*5630*/  FMUL.FTZ R146, R231, R4 ;  /* 0x00000004e7927220 */ /* 0x000fe20000410000 */
[----:B------:R-:W-:Y:S01]  /*5640*/  FMUL.FTZ R3, R243, R3 ;  /* 0x00000003f3037220 */ /* 0x000fe20000410000 */
[----:B------:R1:W5:Y:S01]  /*5650*/  LDG.E R4, desc[UR38][R148.64+0x80] ;  /* 0x0000802694047981 */ /* 0x000362000c1e1900 */
[----:B------:R-:W-:Y:S01]  /*5660*/  FMUL.FTZ R5, R5, UR14 ;  /* 0x0000000e05057c20 */ /* 0x000fe20008410000 */
[----:B------:R-:W-:Y:S01]  /*5670*/  FMUL.FTZ R133, R164, R133 ;  /* 0x00000085a4857220 */ /* 0x000fe20000410000 */
[----:B------:R-:W-:Y:S01]  /*5680*/  SHF.R.U32.HI R164, RZ, 0x1, R179 ;  /* 0x00000001ffa47819 */ /* 0x000fe200000116b3 */
[----:B------:R-:W-:Y:S01]  /*5690*/  FADD.FTZ R16, -R145, R16 ;  /* 0x0000001091107221 */ /* 0x000fe20000010100 */
[----:B------:R-:W-:Y:S01]  /*56a0*/  FMUL.FTZ R5, R5, R3 ;  /* 0x0000000305057220 */ /* 0x000fe20000410000 */
[----:B------:R-:W-:Y:S01]  /*56b0*/  FADD.FTZ R134, -R145, R20 ;  /* 0x0000001491867221 */ /* 0x000fe20000010100 */
[----:B------:R-:W-:Y:S01]  /*56c0*/  LOP3.LUT R3, R164, 0x30, RZ, 0xc0, !PT ;  /* 0x00000030a4037812 */ /* 0x000fe200078ec0ff */
[----:B------:R-:W-:Y:S01]  /*56d0*/  FMUL.FTZ R17, R0, R146 ;  /* 0x0000009200117220 */ /* 0x000fe20000410000 */
[----:B------:R-:W-:Y:S01]  /*56e0*/  FFMA.FTZ R20, -R221, R221, 1 ;  /* 0x3f800000dd147423 */ /* 0x000fe200000101dd */
[----:B------:R-:W-:Y:S01]  /*56f0*/  FMUL.FTZ R0, R227, R16 ;  /* 0x00000010e3007220 */ /* 0x000fe20000410000 */
[----:B------:R-:W-:Y:S01]  /*5700*/  FADD.FTZ R21, -R145, R21 ;  /* 0x0000001591157221 */ /* 0x000fe20000010100 */
[----:B------:R-:W-:Y:S01]  /*5710*/  LOP3.LUT R3, R3, 0x8, R179, 0xf8, !PT ;  /* 0x0000000803037812 */ /* 0x000fe200078ef8b3 */
[----:B------:R-:W-:Y:S01]  /*5720*/  FFMA.FTZ R16, -R222, R222, 1 ;  /* 0x3f800000de107423 */ /* 0x000fe200000101de */
[----:B------:R-:W-:Y:S01]  /*5730*/  FMUL.FTZ R20, R20, UR14 ;  /* 0x0000000e14147c20 */ /* 0x000fe20008410000 */
[----:B------:R-:W-:Y:S01]  /*5740*/  FMUL.FTZ R135, R224, R21 ;  /* 0x00000015e0877220 */ /* 0x000fe20000410000 */
[----:B------:R-:W-:Y:S01]  /*5750*/  FFMA.FTZ R21, -R220, R220, 1 ;  /* 0x3f800000dc157423 */ /* 0x000fe200000101dc */
[----:B------:R-:W-:Y:S01]  /*5760*/  FMUL.FTZ R16, R16, UR14 ;  /* 0x0000000e10107c20 */ /* 0x000fe20008410000 */
[----:B------:R-:W-:Y:S01]  /*5770*/  FMUL.FTZ R20, R20, R0 ;  /* 0x0000000014147220 */ /* 0x000fe20000410000 */
[----:B------:R-:W-:Y:S01]  /*5780*/  FMUL.FTZ R134, R225, R134 ;  /* 0x00000086e1867220 */ /* 0x000fe20000410000 */
[----:B------:R-:W-:Y:S01]  /*5790*/  FMUL.FTZ R21, R21, UR14 ;  /* 0x0000000e15157c20 */ /* 0x000fe20008410000 */
[----:B------:R-:W-:Y:S01]  /*57a0*/  FMUL.FTZ R16, R16, R133 ;  /* 0x0000008510107220 */ /* 0x000fe20000410000 */
[----:B------:R-:W-:Y:S01]  /*57b0*/  F2FP.F16.F32.PACK_AB R5, R5, R17 ;  /* 0x000000110505723e */ /* 0x000fe200000000ff */
[----:B---3--:R-:W-:Y:S01]  /*57c0*/  FADD.FTZ R7, -R144, R7 ;  /* 0x0000000790077221 */ /* 0x008fe20000010100 */
[----:B------:R-:W-:Y:S01]  /*57d0*/  FMUL.FTZ R17, R21, R134 ;  /* 0x0000008615117220 */ /* 0x000fe20000410000 */
[----:B-1----:R-:W-:Y:S01]  /*57e0*/  SHF.L.U32 R148, R179, 0x6, RZ ;  /* 0x00000006b3947819 */ /* 0x002fe200000006ff */
[----:B------:R-:W-:Y:S01]  /*57f0*/  FFMA.FTZ R21, -R216, R216, 1 ;  /* 0x3f800000d8157423 */ /* 0x000fe200000101d8 */
[----:B------:R-:W-:Y:S01]  /*5800*/  F2FP.F16.F32.PACK_AB R16, R16, R20 ;  /* 0x000000141010723e */ /* 0x000fe200000000ff */
[----:B------:R-:W-:Y:S01]  /*5810*/  FADD.FTZ R20, -R145, R32 ;  /* 0x0000002091147221 */ /* 0x000fe20000010100 */
[----:B------:R-:W-:Y:S01]  /*5820*/  LOP3.LUT R3, R3, 0x1c0, R148, 0xf8, !PT ;  /* 0x000001c003037812 */ /* 0x000fe200078ef894 */
[----:B------:R-:W-:Y:S01]  /*5830*/  FMUL.FTZ R21, R21, UR14 ;  /* 0x0000000e15157c20 */ /* 0x000fe20008410000 */
[----:B------:R-:W-:Y:S01]  /*5840*/  LOP3.LUT R0, R148, 0x400, RZ, 0xc0, !PT ;  /* 0x0000040094007812 */ /* 0x000fe200078ec0ff */
[----:B------:R-:W-:Y:S01]  /*5850*/  FADD.FTZ R33, -R145, R33 ;  /* 0x0000002191217221 */ /* 0x000fe20000010100 */
[----:B------:R-:W-:Y:S01]  /*5860*/  LOP3.LUT R3, R3, 0x38, R178, 0x78, !PT ;  /* 0x0000003803037812 */ /* 0x000fe200078e78b2 */
[----:B------:R-:W-:Y:S02]  /*5870*/  FADD.FTZ R6, -R144, R6 ;  /* 0x0000000690067221 */ /* 0x000fe40000010100 */
[----:B------:R-:W-:Y:S01]  /*5880*/  FMUL.FTZ R33, R226, R33 ;  /* 0x00000021e2217220 */ /* 0x000fe20000410000 */
[----:B------:R-:W-:Y:S01]  /*5890*/  LEA R3, R3, R0, 0x1 ;  /* 0x0000000003037211 */ /* 0x000fe200078e08ff */
[----:B------:R-:W-:Y:S01]  /*58a0*/  FMUL.FTZ R0, R132, R135 ;  /* 0x0000008784007220 */ /* 0x000fe20000410000 */
[----:B------:R-:W-:Y:S04]  /*58b0*/  FMUL.FTZ R6, R245, R6 ;  /* 0x00000006f5067220 */ /* 0x000fe80000410000 */
[----:B------:R-:W-:Y:S01]  /*58c0*/  F2FP.F16.F32.PACK_AB R32, R0, R17 ;  /* 0x000000110020723e */ /* 0x000fe200000000ff */
[----:B------:R-:W-:Y:S01]  /*58d0*/  FMUL.FTZ R0, R223, R20 ;  /* 0x00000014df007220 */ /* 0x000fe20000410000 */
[----:B------:R-:W-:Y:S01]  /*58e0*/  FFMA.FTZ R20, -R218, R218, 1 ;  /* 0x3f800000da147423 */ /* 0x000fe200000101da */
[----:B------:R-:W-:Y:S02]  /*58f0*/  FFMA.FTZ R17, -R233, R233, 1 ;  /* 0x3f800000e9117423 */ /* 0x000fe400000101e9 */
[----:B------:R-:W-:Y:S01]  /*5900*/  FMUL.FTZ R21, R21, R0 ;  /* 0x0000000015157220 */ /* 0x000fe20000410000 */
[----:B------:R-:W-:Y:S01]  /*5910*/  FMUL.FTZ R0, R244, R7 ;  /* 0x00000007f4007220 */ /* 0x000fe20000410000 */
[----:B------:R-:W-:Y:S01]  /*5920*/  FFMA.FTZ R7, -R232, R232, 1 ;  /* 0x3f800000e8077423 */ /* 0x000fe200000101e8 */
[----:B------:R-:W-:Y:S01]  /*5930*/  FMUL.FTZ R20, R20, UR14 ;  /* 0x0000000e14147c20 */ /* 0x000fe20008410000 */
[----:B------:R-:W-:Y:S02]  /*5940*/  FMUL.FTZ R17, R17, UR14 ;  /* 0x0000000e11117c20 */ /* 0x000fe40008410000 */
[----:B------:R-:W-:Y:S01]  /*5950*/  FMUL.FTZ R7, R7, UR14 ;  /* 0x0000000e07077c20 */ /* 0x000fe20008410000 */
[----:B------:R-:W-:Y:S01]  /*5960*/  FMUL.FTZ R20, R20, R33 ;  /* 0x0000002114147220 */ /* 0x000fe20000410000 */
[----:B------:R-:W-:Y:S02]  /*5970*/  FMUL.FTZ R17, R17, R6 ;  /* 0x0000000611117220 */ /* 0x000fe40000410000 */
[----:B------:R-:W-:Y:S01]  /*5980*/  FMUL.FTZ R7, R7, R0 ;  /* 0x0000000007077220 */ /* 0x000fe20000410000 */
[----:B------:R-:W-:Y:S06]  /*5990*/  BRA.U !UP0, `(.L_x_845) ;  /* 0x00000001088c7547 */ /* 0x000fec000b800000 */
        /* <DEDUP_REMOVED lines=12> */
[----:B------:R-:W-:Y:S02]  /*5a60*/  IMAD.MOV.U32 R214, RZ, RZ, R6 ;  /* 0x000000ffffd67224 */ /* 0x000fe400078e0006 */
[----:B------:R-:W-:Y:S02]  /*5a70*/  VIADD R194, R194, UR12 ;  /* 0x0000000cc2c27c36 */ /* 0x000fe40008000000 */
[----:B------:R-:W-:Y:S02]  /*5a80*/  IMAD.MOV.U32 R215, RZ, RZ, R0 ;  /* 0x000000ffffd77224 */ /* 0x000fe400078e0000 */
[----:B------:R-:W-:Y:S03]  /*5a90*/  VIADD R175, R175, UR12 ;  /* 0x0000000cafaf7c36 */ /* 0x000fe60008000000 */
        /* <DEDUP_REMOVED lines=19> */
.L_x_845:
[----:B------:R2:W-:Y:S01]  /*5bd0*/  STS [R150+0x15000], R5 ;  /* 0x0150000596007388 */ /* 0x0005e20000000800 */
[C---:B------:R-:W-:Y:S01]  /*5be0*/  FADD.FTZ R18, -R144.reuse, R18 ;  /* 0x0000001290127221 */ /* 0x040fe20000010100 */
[----:B------:R-:W-:Y:S01]  /*5bf0*/  FADD.FTZ R19, -R144, R19 ;  /* 0x0000001390137221 */ /* 0x000fe20000010100 */
[----:B------:R-:W-:Y:S01]  /*5c00*/  F2FP.F16.F32.PACK_AB R21, R20, R21 ;  /* 0x000000151415723e */ /* 0x000fe200000000ff */
[----:B------:R-:W-:Y:S01]  /*5c10*/  FADD.FTZ R0, -R144, R23 ;  /* 0x0000001790007221 */ /* 0x000fe20000010100 */
[----:B------:R-:W-:Y:S01]  /*5c20*/  FFMA.FTZ R6, -R184, R184, 1 ;  /* 0x3f800000b8067423 */ /* 0x000fe200000101b8 */
[----:B------:R-:W-:Y:S01]  /*5c30*/  FMUL.FTZ R20, R159, R18 ;  /* 0x000000129f147220 */ /* 0x000fe20000410000 */
[----:B------:R-:W-:Y:S01]  /*5c40*/  FFMA.FTZ R18, -R191, R191, 1 ;  /* 0x3f800000bf127423 */ /* 0x000fe200000101bf */
[----:B------:R-:W-:Y:S01]  /*5c50*/  FMUL.FTZ R19, R158, R19 ;  /* 0x000000139e137220 */ /* 0x000fe20000410000 */
[----:B------:R-:W-:Y:S01]  /*5c60*/  FADD.FTZ R22, -R144, R22 ;  /* 0x0000001690167221 */ /* 0x000fe20000010100 */
[----:B------:R-:W-:Y:S01]  /*5c70*/  FMUL.FTZ R0, R156, R0 ;  /* 0x000000009c007220 */ /* 0x000fe20000410000 */
[----:B------:R-:W-:Y:S01]  /*5c80*/  FMUL.FTZ R6, R6, UR14 ;  /* 0x0000000e06067c20 */ /* 0x000fe20008410000 */
[----:B------:R-:W-:Y:S01]  /*5c90*/  FMUL.FTZ R18, R18, UR14 ;  /* 0x0000000e12127c20 */ /* 0x000fe20008410000 */
[----:B------:R-:W-:Y:S01]  /*5ca0*/  FMUL.FTZ R22, R157, R22 ;  /* 0x000000169d167220 */ /* 0x000fe20000410000 */
[C---:B-----5:R-:W-:Y:S01]  /*5cb0*/  FADD.FTZ R8, -R4.reuse, R8 ;  /* 0x0000000804087221 */ /* 0x060fe20000010100 */
[----:B------:R-:W-:Y:S01]  /*5cc0*/  FADD.FTZ R9, -R4, R9 ;  /* 0x0000000904097221 */ /* 0x000fe20000010100 */
[----:B------:R-:W-:Y:S01]  /*5cd0*/  FMUL.FTZ R20, R18, R20 ;  /* 0x0000001412147220 */ /* 0x000fe20000410000 */
[C---:B------:R-:W-:Y:S01]  /*5ce0*/  FADD.FTZ R34, -R144.reuse, R34 ;  /* 0x0000002290227221 */ /* 0x040fe20000010100 */
[----:B------:R-:W-:Y:S01]  /*5cf0*/  FMUL.FTZ R18, R183, R8 ;  /* 0x00000008b7127220 */ /* 0x000fe20000410000 */
[----:B------:R-:W-:Y:S01]  /*5d00*/  FFMA.FTZ R8, -R205, R205, 1 ;  /* 0x3f800000cd087423 */ /* 0x000fe200000101cd */
[----:B------:R-:W-:Y:S01]  /*5d10*/  FADD.FTZ R35, -R144, R35 ;  /* 0x0000002390237221 */ /* 0x000fe20000010100 */
[----:B------:R-:W-:Y:S01]  /*5d20*/  FMUL.FTZ R34, R155, R34 ;  /* 0x000000229b227220 */ /* 0x000fe20000410000 */
[----:B------:R-:W-:Y:S01]  /*5d30*/  FADD.FTZ R12, -R4, R12 ;  /* 0x0000000c040c7221 */ /* 0x000fe20000010100 */
[----:B------:R-:W-:Y:S01]  /*5d40*/  FMUL.FTZ R8, R8, UR14 ;  /* 0x0000000e08087c20 */ /* 0x000fe20008410000 */
[----:B------:R-:W-:Y:S01]  /*5d50*/  FMUL.FTZ R35, R154, R35 ;  /* 0x000000239a237220 */ /* 0x000fe20000410000 */
[----:B--2---:R-:W-:Y:S01]  /*5d60*/  F2FP.F16.F32.PACK_AB R5, R7, R17 ;  /* 0x000000110705723e */ /* 0x004fe200000000ff */
[----:B------:R-:W-:Y:S01]  /*5d70*/  FFMA.FTZ R17, -R189, R189, 1 ;  /* 0x3f800000bd117423 */ /* 0x000fe200000101bd */
[----:B------:R-:W-:Y:S01]  /*5d80*/  FFMA.FTZ R7, -R185, R185, 1 ;  /* 0x3f800000b9077423 */ /* 0x000fe200000101b9 */
[----:B------:R-:W-:Y:S01]  /*5d90*/  FMUL.FTZ R12, R171, R12 ;  /* 0x0000000cab0c7220 */ /* 0x000fe20000410000 */
[C---:B------:R-:W-:Y:S01]  /*5da0*/  FADD.FTZ R25, -R4.reuse, R25 ;  /* 0x0000001904197221 */ /* 0x040fe20000010100 */
[----:B------:R-:W-:Y:S01]  /*5db0*/  FMUL.FTZ R17, R17, UR14 ;  /* 0x0000000e11117c20 */ /* 0x000fe20008410000 */
[----:B------:R2:W-:Y:S01]  /*5dc0*/  STS [R150+0x15400], R5 ;  /* 0x0154000596007388 */ /* 0x0005e20000000800 */
[----:B------:R-:W-:Y:S01]  /*5dd0*/  FMUL.FTZ R7, R7, UR14 ;  /* 0x0000000e07077c20 */ /* 0x000fe20008410000 */
[----:B------:R-:W-:Y:S01]  /*5de0*/  FADD.FTZ R29, -R4, R29 ;  /* 0x0000001d041d7221 */ /* 0x000fe20000010100 */
[----:B------:R-:W-:Y:S01]  /*5df0*/  FMUL.FTZ R19, R17, R19 ;  /* 0x0000001311137220 */ /* 0x000fe20000410000 */
[----:B------:R-:W-:Y:S01]  /*5e00*/  FMUL.FTZ R17, R6, R0 ;  /* 0x0000000006117220 */ /* 0x000fe20000410000 */
[----:B------:R-:W-:Y:S01]  /*5e10*/  FFMA.FTZ R6, -R161, R161, 1 ;  /* 0x3f800000a1067423 */ /* 0x000fe200000101a1 */
[----:B------:R-:W-:Y:S01]  /*5e20*/  FFMA.FTZ R0, -R160, R160, 1 ;  /* 0x3f800000a0007423 */ /* 0x000fe200000101a0 */
[----:B------:R-:W-:Y:S01]  /*5e30*/  FMUL.FTZ R22, R7, R22 ;  /* 0x0000001607167220 */ /* 0x000fe20000410000 */
[----:B------:R-:W-:Y:S01]  /*5e40*/  STS [R153+0x15000], R16 ;  /* 0x0150001099007388 */ /* 0x000fe20000000800 */
[----:B------:R-:W-:Y:S01]  /*5e50*/  FMUL.FTZ R7, R6, UR14 ;  /* 0x0000000e06077c20 */ /* 0x000fe20008410000 */
[----:B------:R-:W-:Y:S01]  /*5e60*/  FMUL.FTZ R6, R0, UR14 ;  /* 0x0000000e00067c20 */ /* 0x000fe20008410000 */
[----:B------:R-:W-:Y:S01]  /*5e70*/  F2FP.F16.F32.PACK_AB R0, R19, R20 ;  /* 0x000000141300723e */ /* 0x000fe200000000ff */
[----:B------:R-:W-:Y:S01]  /*5e80*/  FADD.FTZ R24, -R4, R24 ;  /* 0x0000001804187221 */ /* 0x000fe20000010100 */
[----:B------:R-:W-:Y:S01]  /*5e90*/  FMUL.FTZ R34, R7, R34 ;  /* 0x0000002207227220 */ /* 0x000fe20000410000 */
[----:B------:R-:W-:Y:S01]  /*5ea0*/  FMUL.FTZ R35, R6, R35 ;  /* 0x0000002306237220 */ /* 0x000fe20000410000 */
[----:B------:R-:W-:Y:S01]  /*5eb0*/  FFMA.FTZ R7, -R202, R202, 1 ;  /* 0x3f800000ca077423 */ /* 0x000fe200000101ca */
[----:B------:R3:W-:Y:S01]  /*5ec0*/  STS [R153+0x15400], R0 ;  /* 0x0154000099007388 */ /* 0x0007e20000000800 */
[----:B------:R-:W-:Y:S01]  /*5ed0*/  FFMA.FTZ R6, -R199, R199, 1 ;  /* 0x3f800000c7067423 */ /* 0x000fe200000101c7 */
[----:B------:R-:W-:Y:S01]  /*5ee0*/  FADD.FTZ R28, -R4, R28 ;  /* 0x0000001c041c7221 */ /* 0x000fe20000010100 */
[----:B------:R-:W-:Y:S01]  /*5ef0*/  FMUL.FTZ R7, R7, UR14 ;  /* 0x0000000e07077c20 */ /* 0x000fe20008410000 */
[----:B------:R-:W-:Y:S01]  /*5f00*/  FMUL.FTZ R29, R162, R29 ;  /* 0x0000001da21d7220 */ /* 0x000fe20000410000 */
[----:B------:R-:W-:Y:S01]  /*5f10*/  FMUL.FTZ R6, R6, UR14 ;  /* 0x0000000e06067c20 */ /* 0x000fe20008410000 */
[----:B------:R-:W-:Y:S01]  /*5f20*/  FMUL.FTZ R28, R165, R28 ;  /* 0x0000001ca51c7220 */ /* 0x000fe20000410000 */
[----:B------:R-:W-:Y:S01]  /*5f30*/  FMUL.FTZ R24, R167, R24 ;  /* 0x00000018a7187220 */ /* 0x000fe20000410000 */
[----:B------:R-:W-:Y:S01]  /*5f40*/  FADD.FTZ R10, -R2, R10 ;  /* 0x0000000a020a7221 */ /* 0x000fe20000010100 */
[----:B--2---:R-:W-:Y:S01]  /*5f50*/  FADD.FTZ R5, -R4, R13 ;  /* 0x0000000d04057221 */ /* 0x004fe20000010100 */
[----:B------:R-:W-:Y:S01]  /*5f60*/  FMUL.FTZ R13, R181, R9 ;  /* 0x00000009b50d7220 */ /* 0x000fe20000410000 */
[----:B------:R-:W-:Y:S01]  /*5f70*/  FFMA.FTZ R9, -R206, R206, 1 ;  /* 0x3f800000ce097423 */ /* 0x000fe200000101ce */
[----:B------:R-:W-:Y:S01]  /*5f80*/  FFMA.FTZ R4, -R195, R195, 1 ;  /* 0x3f800000c3047423 */ /* 0x000fe200000101c3 */
[----:B------:R-:W-:Y:S01]  /*5f90*/  FMUL.FTZ R5, R170, R5 ;  /* 0x00000005aa057220 */ /* 0x000fe20000410000 */
[----:B------:R-:W-:Y:S01]  /*5fa0*/  FMUL.FTZ R13, R8, R13 ;  /* 0x0000000d080d7220 */ /* 0x000fe20000410000 */
[----:B------:R-:W-:Y:S01]  /*5fb0*/  FMUL.FTZ R9, R9, UR14 ;  /* 0x0000000e09097c20 */ /* 0x000fe20008410000 */
[----:B------:R-:W-:Y:S01]  /*5fc0*/  FMUL.FTZ R8, R4, UR14 ;  /* 0x0000000e04087c20 */ /* 0x000fe20008410000 */
[----:B------:R-:W-:Y:S01]  /*5fd0*/  FMUL.FTZ R5, R6, R5 ;  /* 0x0000000506057220 */ /* 0x000fe20000410000 */
[----:B------:R-:W-:Y:S01]  /*5fe0*/  FFMA.FTZ R4, -R190, R190, 1 ;  /* 0x3f800000be047423 */ /* 0x000fe200000101be */
[----:B------:R-:W-:Y:S01]  /*5ff0*/  FMUL.FTZ R18, R9, R18 ;  /* 0x0000001209127220 */ /* 0x000fe20000410000 */
[----:B------:R-:W-:Y:S01]  /*6000*/  FMUL.FTZ R9, R7, R12 ;  /* 0x0000000c07097220 */ /* 0x000fe20000410000 */
[----:B------:R-:W-:Y:S01]  /*6010*/  FFMA.FTZ R6, -R196, R196, 1 ;  /* 0x3f800000c4067423 */ /* 0x000fe200000101c4 */
[----:B------:R-:W-:Y:S01]  /*6020*/  FMUL.FTZ R4, R4, UR14 ;  /* 0x0000000e04047c20 */ /* 0x000fe20008410000 */
[----:B------:R-:W-:Y:S01]  /*6030*/  FADD.FTZ R11, -R2, R11 ;  /* 0x0000000b020b7221 */ /* 0x000fe20000010100 */
[----:B------:R-:W-:Y:S01]  /*6040*/  FMUL.FTZ R10, R193, R10 ;  /* 0x0000000ac10a7220 */ /* 0x000fe20000410000 */
[----:B---3--:R-:W-:Y:S01]  /*6050*/  F2FP.F16.F32.PACK_AB R0, R13, R18 ;  /* 0x000000120d00723e */ /* 0x008fe200000000ff */
[----:B------:R-:W-:Y:S01]  /*6060*/  FMUL.FTZ R7, R4, R29 ;  /* 0x0000001d04077220 */ /* 0x000fe20000410000 */
[----:B------:R-:W-:Y:S01]  /*6070*/  F2FP.F16.F32.PACK_AB R9, R5, R9 ;  /* 0x000000090509723e */ /* 0x000fe200000000ff */
[----:B------:R-:W-:Y:S01]  /*6080*/  FFMA.FTZ R5, -R188, R188, 1 ;  /* 0x3f800000bc057423 */ /* 0x000fe200000101bc */
[----:B------:R-:W-:Y:S01]  /*6090*/  FMUL.FTZ R6, R6, UR14 ;  /* 0x0000000e06067c20 */ /* 0x000fe20008410000 */
[----:B------:R2:W-:Y:S01]  /*60a0*/  STS [R150+0x16000], R0 ;  /* 0x0160000096007388 */ /* 0x0005e20000000800 */
[----:B------:R-:W-:Y:S01]  /*60b0*/  FFMA.FTZ R4, -R209, R209, 1 ;  /* 0x3f800000d1047423 */ /* 0x000fe200000101d1 */
[----:B------:R-:W-:Y:S01]  /*60c0*/  FMUL.FTZ R5, R5, UR14 ;  /* 0x0000000e05057c20 */ /* 0x000fe20008410000 */
[----:B------:R-:W-:Y:S01]  /*60d0*/  FMUL.FTZ R24, R6, R24 ;  /* 0x0000001806187220 */ /* 0x000fe20000410000 */
[----:B------:R-:W-:Y:S01]  /*60e0*/  FMUL.FTZ R11, R192, R11 ;  /* 0x0000000bc00b7220 */ /* 0x000fe20000410000 */
[----:B------:R-:W-:Y:S01]  /*60f0*/  FMUL.FTZ R6, R4, UR14 ;  /* 0x0000000e04067c20 */ /* 0x000fe20008410000 */
[----:B------:R-:W-:Y:S01]  /*6100*/  FMUL.FTZ R28, R5, R28 ;  /* 0x0000001c051c7220 */ /* 0x000fe20000410000 */
[----:B------:R-:W-:Y:S01]  /*6110*/  FFMA.FTZ R5, -R210, R210, 1 ;  /* 0x3f800000d2057423 */ /* 0x000fe200000101d2 */
[----:B------:R-:W-:Y:S01]  /*6120*/  FADD.FTZ R15, -R2, R15 ;  /* 0x0000000f020f7221 */ /* 0x000fe20000010100 */
[----:B------:R-:W-:Y:S01]  /*6130*/  FFMA.FTZ R4, -R207, R207, 1 ;  /* 0x3f800000cf047423 */ /* 0x000fe200000101cf */
[----:B------:R-:W-:Y:S01]  /*6140*/  FMUL.FTZ R6, R6, R11 ;  /* 0x0000000b06067220 */ /* 0x000fe20000410000 */
[----:B------:R-:W-:Y:S01]  /*6150*/  FMUL.FTZ R13, R5, UR14 ;  /* 0x0000000e050d7c20 */ /* 0x000fe20008410000 */
[----:B------:R-:W-:Y:S01]  /*6160*/  FMUL.FTZ R15, R186, R15 ;  /* 0x0000000fba0f7220 */ /* 0x000fe20000410000 */
[----:B------:R-:W-:Y:S01]  /*6170*/  FMUL.FTZ R4, R4, UR14 ;  /* 0x0000000e04047c20 */ /* 0x000fe20008410000 */
[----:B------:R-:W-:Y:S01]  /*6180*/  FADD.FTZ R14, -R2, R14 ;  /* 0x0000000e020e7221 */ /* 0x000fe20000010100 */
[----:B------:R-:W-:Y:S01]  /*6190*/  FMUL.FTZ R10, R13, R10 ;  /* 0x0000000a0d0a7220 */ /* 0x000fe20000410000 */
[----:B------:R-:W-:Y:S01]  /*61a0*/  FFMA.FTZ R5, -R208, R208, 1 ;  /* 0x3f800000d0057423 */ /* 0x000fe200000101d0 */
[----:B------:R-:W-:Y:S01]  /*61b0*/  FMUL.FTZ R15, R4, R15 ;  /* 0x0000000f040f7220 */ /* 0x000fe20000410000 */
[----:B------:R-:W-:Y:S01]  /*61c0*/  FADD.FTZ R4, -R2, R26 ;  /* 0x0000001a02047221 */ /* 0x000fe20000010100 */
[----:B------:R-:W-:Y:S01]  /*61d0*/  FMUL.FTZ R14, R187, R14 ;  /* 0x0000000ebb0e7220 */ /* 0x000fe20000410000 */
[----:B------:R-:W-:Y:S01]  /*61e0*/  F2FP.F16.F32.PACK_AB R6, R6, R10 ;  /* 0x0000000a0606723e */ /* 0x000fe200000000ff */
[----:B------:R-:W-:Y:S01]  /*61f0*/  FMUL.FTZ R5, R5, UR14 ;  /* 0x0000000e05057c20 */ /* 0x000fe20008410000 */
[C---:B------:R-:W-:Y:S01]  /*6200*/  FADD.FTZ R27, -R2.reuse, R27 ;  /* 0x0000001b021b7221 */ /* 0x040fe20000010100 */
[C---:B------:R-:W-:Y:S01]  /*6210*/  FADD.FTZ R31, -R2.reuse, R31 ;  /* 0x0000001f021f7221 */ /* 0x040fe20000010100 */
[----:B------:R-:W-:Y:S01]  /*6220*/  FADD.FTZ R30, -R2, R30 ;  /* 0x0000001e021e7221 */ /* 0x000fe20000010100 */
[----:B--2---:R-:W-:Y:S01]  /*6230*/  FFMA.FTZ R0, -R203, R203, 1 ;  /* 0x3f800000cb007423 */ /* 0x004fe200000101cb */
[----:B------:R-:W-:Y:S01]  /*6240*/  FFMA.FTZ R2, -R204, R204, 1 ;  /* 0x3f800000cc027423 */ /* 0x000fe200000101cc */
[----:B------:R-:W-:Y:S01]  /*6250*/  FMUL.FTZ R14, R5, R14 ;  /* 0x0000000e050e7220 */ /* 0x000fe20000410000 */
[----:B------:R-:W-:Y:S01]  /*6260*/  FMUL.FTZ R30, R169, R30 ;  /* 0x0000001ea91e7220 */ /* 0x000fe20000410000 */
[----:B------:R-:W-:Y:S01]  /*6270*/  FMUL.FTZ R10, R0, UR14 ;  /* 0x0000000e000a7c20 */ /* 0x000fe20008410000 */
[----:B------:R-:W-:Y:S01]  /*6280*/  FFMA.FTZ R0, -R198, R198, 1 ;  /* 0x3f800000c6007423 */ /* 0x000fe200000101c6 */
[----:B------:R-:W-:Y:S01]  /*6290*/  FMUL.FTZ R5, R2, UR14 ;  /* 0x0000000e02057c20 */ /* 0x000fe20008410000 */
[----:B------:R-:W-:Y:S01]  /*62a0*/  FMUL.FTZ R4, R182, R4 ;  /* 0x00000004b6047220 */ /* 0x000fe20000410000 */
[----:B------:R-:W-:Y:S01]  /*62b0*/  STS [R150+0x16400], R6 ;  /* 0x0164000696007388 */ /* 0x000fe20000000800 */
[----:B------:R-:W-:Y:S01]  /*62c0*/  FMUL.FTZ R2, R0, UR14 ;  /* 0x0000000e00027c20 */ /* 0x000fe20008410000 */
[----:B------:R-:W-:Y:S01]  /*62d0*/  FMUL.FTZ R25, R166, R25 ;  /* 0x00000019a6197220 */ /* 0x000fe20000410000 */
[----:B------:R-:W-:Y:S01]  /*62e0*/  FMUL.FTZ R10, R10, R4 ;  /* 0x000000040a0a7220 */ /* 0x000fe20000410000 */
[----:B------:R-:W-:Y:S01]  /*62f0*/  FFMA.FTZ R4, -R197, R197, 1 ;  /* 0x3f800000c5047423 */ /* 0x000fe200000101c5 */
[----:B------:R-:W-:Y:S01]  /*6300*/  FMUL.FTZ R30, R2, R30 ;  /* 0x0000001e021e7220 */ /* 0x000fe20000410000 */
[----:B------:R-:W-:Y:S01]  /*6310*/  F2FP.F16.F32.PACK_AB R2, R15, R14 ;  /* 0x0000000e0f02723e */ /* 0x000fe200000000ff */
[----:B------:R-:W-:Y:S01]  /*6320*/  FMUL.FTZ R27, R180, R27 ;  /* 0x0000001bb41b7220 */ /* 0x000fe20000410000 */
        /* <DEDUP_REMOVED lines=18> */
[C---:B------:R-:W-:Y:S01]  /*6450*/  SHF.L.U32 R149, R179.reuse, 0x5, RZ ;  /* 0x00000005b3957819 */ /* 0x040fe200000006ff */
[----:B------:R-:W-:Y:S01]  /*6460*/  STS [R152+-0x3c00], R12 ;  /* 0xffc4000c98007388 */ /* 0x000fe20000000800 */
[----:B------:R-:W-:Y:S02]  /*6470*/  LOP3.LUT R165, R0, 0x8, RZ, 0xc0, !PT ;  /* 0x0000000800a57812 */ /* 0x000fe400078ec0ff */
[----:B------:R-:W-:Y:S01]  /*6480*/  SHF.L.U32 R166, R179, 0x2, RZ ;  /* 0x00000002b3a67819 */ /* 0x000fe200000006ff */
[----:B------:R-:W-:Y:S01]  /*6490*/  STS [R151+-0x3000], R8 ;  /* 0xffd0000897007388 */ /* 0x000fe20000000800 */
[----:B------:R-:W-:Y:S03]  /*64a0*/  LOP3.LUT R0, R165, 0x10, R179, 0xf8, !PT ;  /* 0x00000010a5007812 */ /* 0x000fe600078ef8b3 */
[----:B------:R-:W-:Y:S01]  /*64b0*/  STS [R151+-0x2c00], R4 ;  /* 0xffd4000497007388 */ /* 0x000fe20000000800 */
[--C-:B------:R-:W-:Y:S02]  /*64c0*/  LOP3.LUT R0, R0, 0xc0, R149.reuse, 0xf8, !PT ;  /* 0x000000c000007812 */ /* 0x100fe400078ef895 */
        /* <DEDUP_REMOVED lines=113> */
.L_x_846:
[----:B------:R-:W-:Y:S01]  /*6be0*/  LOP3.LUT R4, R148, 0x200, RZ, 0xc0, !PT ;  /* 0x0000020094047812 */ /* 0x000fe200078ec0ff */
        /* <DEDUP_REMOVED lines=20> */
[----:B------:R-:W2:Y:S01]  /*6d30*/  LDSM.16.M88.4 R24, [R2+0x15000] ;  /* 0x015000000218783b */ /* 0x000ea20000000200 */
[----:B------:R-:W-:Y:S01]  /*6d40*/  VIADD R160, R2, 0x15040 ;  /* 0x0001504002a07836 */ /* 0x000fe20000000000 */
        /* <DEDUP_REMOVED lines=103> */
[----:B------:R-:W-:Y:S02]  /*73c0*/  LEA.HI.X.SX32 R145, R186, R147, 0x5, P0 ;  /* 0x00000093ba917211 */ /* 0x000fe400000f2eff */
        /* <DEDUP_REMOVED lines=299> */
.L_x_848:
        /* <DEDUP_REMOVED lines=12> */
.L_x_849:
[----:B------:R-:W2:Y:S01]  /*8740*/  LDCU.64 UR8, c[0x0][0x5c8] ;  /* 0x0000b900ff0877ac */ /* 0x000ea20008000a00 */
[----:B------:R-:W-:-:S04]  /*8750*/  UIADD3 UR5, UPT, UPT, UR43, UR45, URZ ;  /* 0x0000002d2b057290 */ /* 0x000fc8000fffe0ff */
[----:B--2---:R-:W-:Y:S02]  /*8760*/  UIMAD.WIDE.U32 UR18, UR5, UR8, URZ ;  /* 0x00000008051272a5 */ /* 0x004fe4000f8e00ff */
[----:B------:R-:W-:-:S04]  /*8770*/  UIMAD UR5, UR5, UR9, URZ ;  /* 0x00000009050572a4 */ /* 0x000fc8000f8e02ff */
[----:B------:R-:W-:-:S06]  /*8780*/  UIADD3 UR5, UPT, UPT, UR19, UR5, URZ ;  /* 0x0000000513057290 */ /* 0x000fcc000fffe0ff */
[----:B-1----:R-:W-:-:S07]  /*8790*/  MOV R22, UR5 ;  /* 0x0000000500167c02 */ /* 0x002fce0008000f00 */
.L_x_850:
        /* <DEDUP_REMOVED lines=21> */
[----:B------:R3:W4:Y:S04]  /*88f0*/  LDS.128 R28, [R167+0xa000] ;  /* 0x00a00000a71c7984 */ /* 0x0007280000000c00 */
        /* <DEDUP_REMOVED lines=29> */
.L_x_852:
[----:B------:R-:W-:Y:S05]  /*8ad0*/  BSYNC.RECONVERGENT B0 ;  /* 0x0000000000007941 */ /* 0x000fea0003800200 */
.L_x_851:
        /* <DEDUP_REMOVED lines=20> */
.L_x_854:
[----:B------:R-:W-:Y:S05]  /*8c20*/  BSYNC.RECONVERGENT B0 ;  /* 0x0000000000007941 */ /* 0x000fea0003800200 */
.L_x_853:
        /* <DEDUP_REMOVED lines=22> */
[----:B------:R2:W-:Y:S04]  /*8d90*/  @!P2 STG.E.128 desc[UR38][R2.64], R40 ;  /* 0x000000280200a986 */ /* 0x0005e8000c101d26 */
[----:B------:R2:W-:Y:S04]  /*8da0*/  @!P1 STG.E.128 desc[UR38][R2.64+0x40], R36 ;  /* 0x0000402402009986 */ /* 0x0005e8000c101d26 */
[----:B------:R2:W-:Y:S02]  /*8db0*/  @!P0 STG.E.128 desc[UR38][R2.64+0x80], R32 ;  /* 0x0000802002008986 */ /* 0x0005e4000c101d26 */
.L_x_856:
[----:B------:R-:W-:Y:S05]  /*8dc0*/  BSYNC.RECONVERGENT B0 ;  /* 0x0000000000007941 */ /* 0x000fea0003800200 */
.L_x_855:
[----:B------:R-:W-:Y:S05]  /*8dd0*/  @P6 BRA `(.L_x_822) ;  /* 0x0000000000406947 */ /* 0x000fea0003800000 */
[----:B------:R-:W1:Y:S01]  /*8de0*/  LDCU UR5, c[0x0][0x440] ;  /* 0x00008800ff0577ac */ /* 0x000e620008000800 */
[----:B--2---:R-:W-:Y:S01]  /*8df0*/  MOV R3, R0 ;  /* 0x0000000000037202 */ /* 0x004fe20000000f00 */
        /* <DEDUP_REMOVED lines=14> */
.L_x_822:
[----:B------:R-:W-:Y:S05]  /*8ee0*/  BSYNC.RECONVERGENT B1 ;  /* 0x0000000000017941 */ /* 0x000fea0003800200 */
.L_x_800:
[----:B------:R-:W3:Y:S01]  /*8ef0*/  LDCU UR8, c[0x0][0x438] ;  /* 0x00008700ff0877ac */ /* 0x000ee20008000800 */
[----:B------:R-:W4:Y:S01]  /*8f00*/  LDCU UR9, c[0x0][0x370] ;  /* 0x00006e00ff0977ac */ /* 0x000f220008000800 */
[----:B------:R-:W-:Y:S01]  /*8f10*/  UMOV UR10, UR24 ;  /* 0x00000018000a7c82 */ /* 0x000fe20008000000 */
[----:B---3--:R-:W-:-:S04]  /*8f20*/  UIADD3 UR8, UPT, UPT, UR8, 0x7f, URZ ;  /* 0x0000007f08087890 */ /* 0x008fc8000fffe0ff */
[----:B------:R-:W-:Y:S02]  /*8f30*/  USHF.R.S32.HI UR5, URZ, 0x1f, UR8 ;  /* 0x0000001fff057899 */ /* 0x000fe40008011408 */
[----:B----4-:R-:W-:Y:S02]  /*8f40*/  UIADD3 UR46, UPT, UPT, UR9, UR46, URZ ;  /* 0x0000002e092e7290 */ /* 0x010fe4000fffe0ff */
[----:B------:R-:W-:-:S04]  /*8f50*/  ULEA.HI UR5, UR5, UR8, URZ, 0x7 ;  /* 0x0000000805057291 */ /* 0x000fc8000f8f38ff */
[----:B------:R-:W-:-:S04]  /*8f60*/  USHF.R.S32.HI UR5, URZ, 0x7, UR5 ;  /* 0x00000007ff057899 */ /* 0x000fc80008011405 */
[----:B------:R-:W-:-:S09]  /*8f70*/  UISETP.GE.AND UP0, UPT, UR46, UR5, UPT ;  /* 0x000000052e00728c */ /* 0x000fd2000bf06270 */
[----:B------:R-:W-:Y:S05]  /*8f80*/  BRA.U !UP0, `(.L_x_857) ;  /* 0xffffff7108e47547 */ /* 0x000fea000b83ffff */
[----:B------:R-:W-:Y:S05]  /*8f90*/  EXIT ;  /* 0x000000000000794d */ /* 0x000fea0003800000 */
.L_x_858:
        /* <DEDUP_REMOVED lines=14> */
.L_x_898:


//--------------------- .text._ZN5flash25flash_bwd_dot_do_o_kernelILb0E23Flash_bwd_kernel_traitsILi96ELi64ELi128ELi8ELi2ELi4ELi4ELb0ELb0EN7cutlass6half_tE19Flash_kernel_traitsILi96ELi64ELi128ELi8ES3_EEEEvNS_16Flash_bwd_paramsE --------------------------
	.section	.text._ZN5flash25flash_bwd_dot_do_o_kernelILb0E23Flash_bwd_kernel_traitsILi96ELi64ELi128ELi8ELi2ELi4ELi4ELb0ELb0EN7cutlass6half_tE19Flash_kernel_traitsILi96ELi64ELi128ELi8ES3_EEEEvNS_16Flash_bwd_paramsE,"ax",@progbits
	.align	128
        .global         _ZN5flash25flash_bwd_dot_do_o_kernelILb0E23Flash_bwd_kernel_traitsILi96ELi64ELi128ELi8ELi2ELi4ELi4ELb0ELb0EN7cutlass6half_tE19Flash_kernel_traitsILi96ELi64ELi128ELi8ES3_EEEEvNS_16Flash_bwd_paramsE
        .type           _ZN5flash25flash_bwd_dot_do_o_kernelILb0E23Flash_bwd_kernel_traitsILi96ELi64ELi128ELi8ELi2ELi4ELi4ELb0ELb0EN7cutlass6half_tE19Flash_kernel_traitsILi96ELi64ELi128ELi8ES3_EEEEvNS_16Flash_bwd_paramsE,@function
        .size           _ZN5flash25flash_bwd_dot_do_o_kernelILb0E23Flash_bwd_kernel_traitsILi96ELi64ELi128ELi8ELi2ELi4ELi4ELb0ELb0EN7cutlass6half_tE19Flash_kernel_traitsILi96ELi64ELi128ELi8ES3_EEEEvNS_16Flash_bwd_paramsE,(.L_x_899 - _ZN5flash25flash_bwd_dot_do_o_kernelILb0E23Flash_bwd_kernel_traitsILi96ELi64ELi128ELi8ELi2ELi4ELi4ELb0ELb0EN7cutlass6half_tE19Flash_kernel_traitsILi96ELi64ELi128ELi8ES3_EEEEvNS_16Flash_bwd_paramsE)
        .other          _ZN5flash25flash_bwd_dot_do_o_kernelILb0E23Flash_bwd_kernel_traitsILi96ELi64ELi128ELi8ELi2ELi4ELi4ELb0ELb0EN7cutlass6half_tE19Flash_kernel_traitsILi96ELi64ELi128ELi8ES3_EEEEvNS_16Flash_bwd_paramsE,@"STO_CUDA_ENTRY STV_DEFAULT"
_ZN5flash25flash_bwd_dot_do_o_kernelILb0E23Flash_bwd_kernel_traitsILi96ELi64ELi128ELi8ELi2ELi4ELi4ELb0ELb0EN7cutlass6half_tE19Flash_kernel_traitsILi96ELi64ELi128ELi8ES3_EEEEvNS_16Flash_bwd_paramsE:
.text._ZN5flash25flash_bwd_dot_do_o_kernelILb0E23Flash_bwd_kernel_traitsILi96ELi64ELi128ELi8ELi2ELi4ELi4ELb0ELb0EN7cutlass6half_tE19Flash_kernel_traitsILi96ELi64ELi128ELi8ES3_EEEEvNS_16Flash_bwd_paramsE:
        /* <DEDUP_REMOVED lines=49> */
.L_x_859:
[----:B------:R-:W0:Y:S08]  /*0310*/  LDC R0, c[0x0][0x3e0] ;  /* 0x0000f800ff007b82 */ /* 0x000e300000000800 */
[----:B------:R-:W1:Y:S01]  /*0320*/  LDC R2, c[0x0][0x444] ;  /* 0x00011100ff027b82 */ /* 0x000e620000000800 */
[----:B0-----:R-:W-:-:S04]  /*0330*/  IMAD R3, R7, R0, UR5 ;  /* 0x0000000507037e24 */ /* 0x001fc8000f8e0200 */
[----:B-1----:R-:W-:-:S07]  /*0340*/  IMAD R3, R3, R2, RZ ;  /* 0x0000000203037224 */ /* 0x002fce00078e02ff */
.L_x_860:
        /* <DEDUP_REMOVED lines=38> */
.L_x_862:
[----:B------:R-:W-:Y:S05]  /*05b0*/  BSYNC.RECONVERGENT B0 ;  /* 0x0000000000007941 */ /* 0x000fea0003800200 */
.L_x_861:
        /* <DEDUP_REMOVED lines=29> */
.L_x_864:
[----:B------:R-:W-:Y:S05]  /*0790*/  BSYNC.RECONVERGENT B0 ;  /* 0x0000000000007941 */ /* 0x000fea0003800200 */
.L_x_863:
        /* <DEDUP_REMOVED lines=87> */
.L_x_865:
        /* <DEDUP_REMOVED lines=15> */
.L_x_899:


//--------------------- .text._ZN5flash25flash_bwd_dot_do_o_kernelILb1E23Flash_bwd_kernel_traitsILi96ELi64ELi128ELi8ELi2ELi4ELi4ELb0ELb0EN7cutlass6half_tE19Flash_kernel_traitsILi96ELi64ELi128ELi8ES3_EEEEvNS_16Flash_bwd_paramsE --------------------------
	.section	.text._ZN5flash25flash_bwd_dot_do_o_kernelILb1E23Flash_bwd_kernel_traitsILi96ELi64ELi128ELi8ELi2ELi4ELi4ELb0ELb0EN7cutlass6half_tE19Flash_kernel_traitsILi96ELi64ELi128ELi8ES3_EEEEvNS_16Flash_bwd_paramsE,"ax",@progbits
	.align	128
        .global         _ZN5flash25flash_bwd_dot_do_o_kernelILb1E23Flash_bwd_kernel_traitsILi96ELi64ELi128ELi8ELi2ELi4ELi4ELb0ELb0EN7cutlass6half_tE19Flash_kernel_traitsILi96ELi64ELi128ELi8ES3_EEEEvNS_16Flash_bwd_paramsE
        .type           _ZN5flash25flash_bwd_dot_do_o_kernelILb1E23Flash_bwd_kernel_traitsILi96ELi64ELi128ELi8ELi2ELi4ELi4ELb0ELb0EN7cutlass6half_tE19Flash_kernel_traitsILi96ELi64ELi128ELi8ES3_EEEEvNS_16Flash_bwd_paramsE,@function
        .size           _ZN5flash25flash_bwd_dot_do_o_kernelILb1E23Flash_bwd_kernel_traitsILi96ELi64ELi128ELi8ELi2ELi4ELi4ELb0ELb0EN7cutlass6half_tE19Flash_kernel_traitsILi96ELi64ELi128ELi8ES3_EEEEvNS_16Flash_bwd_paramsE,(.L_x_900 - _ZN5flash25flash_bwd_dot_do_o_kernelILb1E23Flash_bwd_kernel_traitsILi96ELi64ELi128ELi8ELi2ELi4ELi4ELb0ELb0EN7cutlass6half_tE19Flash_kernel_traitsILi96ELi64ELi128ELi8ES3_EEEEvNS_16Flash_bwd_paramsE)
        .other          _ZN5flash25flash_bwd_dot_do_o_kernelILb1E23Flash_bwd_kernel_traitsILi96ELi64ELi128ELi8ELi2ELi4ELi4ELb0ELb0EN7cutlass6half_tE19Flash_kernel_traitsILi96ELi64ELi128ELi8ES3_EEEEvNS_16Flash_bwd_paramsE,@"STO_CUDA_ENTRY STV_DEFAULT"
_ZN5flash25flash_bwd_dot_do_o_kernelILb1E23Flash_bwd_kernel_traitsILi96ELi64ELi128ELi8ELi2ELi4ELi4ELb0ELb0EN7cutlass6half_tE19Flash_kernel_traitsILi96ELi64ELi128ELi8ES3_EEEEvNS_16Flash_bwd_paramsE:
.text._ZN5flash25flash_bwd_dot_do_o_kernelILb1E23Flash_bwd_kernel_traitsILi96ELi64ELi128ELi8ELi2ELi4ELi4ELb0ELb0EN7cutlass6half_tE19Flash_kernel_traitsILi96ELi64ELi128ELi8ES3_EEEEvNS_16Flash_bwd_paramsE:
        /* <DEDUP_REMOVED lines=57> */
.L_x_866:
[-C--:B------:R-:W-:Y:S02]  /*0390*/  IMAD R15, R5, R7.reuse, RZ ;  /* 0x00000007050f7224 */ /* 0x080fe400078e02ff */
[----:B------:R-:W-:-:S05]  /*03a0*/  IMAD.WIDE.U32 R10, R4, R7, RZ ;  /* 0x00000007040a7225 */ /* 0x000fca00078e00ff */
[----:B------:R-:W-:Y:S02]  /*03b0*/  IADD3 R8, PT, PT, R11, R15, RZ ;  /* 0x0000000f0b087210 */ /* 0x000fe40007ffe0ff */
[----:B------:R-:W-:-:S07]  /*03c0*/  MOV R12, R10 ;  /* 0x0000000a000c7202 */ /* 0x000fce0000000f00 */
.L_x_867:
        /* <DEDUP_REMOVED lines=20> */
.L_x_868:
[----:B------:R-:W0:Y:S01]  /*0510*/  LDC R29, c[0x0][0x444] ;  /* 0x00011100ff1d7b82 */ /* 0x000e220000000800 */
[----:B------:R-:W-:-:S04]  /*0520*/  IMAD R6, R6, R13, UR5 ;  /* 0x0000000506067e24 */ /* 0x000fc8000f8e020d */
[----:B0-----:R-:W-:-:S07]  /*0530*/  IMAD R29, R6, R29, RZ ;  /* 0x0000001d061d7224 */ /* 0x001fce00078e02ff */
.L_x_869:
        /* <DEDUP_REMOVED lines=51> */
.L_x_871:
[----:B------:R-:W-:Y:S05]  /*0870*/  BSYNC.RECONVERGENT B0 ;  /* 0x0000000000007941 */ /* 0x000fea0003800200 */
.L_x_870:
        /* <DEDUP_REMOVED lines=29> */
.L_x_873:
[----:B------:R-:W-:Y:S05]  /*0a50*/  BSYNC.RECONVERGENT B0 ;  /* 0x0000000000007941 */ /* 0x000fea0003800200 */
.L_x_872:
        /* <DEDUP_REMOVED lines=96> */
.L_x_874:
        /* <DEDUP_REMOVED lines=10> */
.L_x_900:


//--------------------- .nv.shared._ZN5flash44flash_bwd_dq_dk_dv_loop_seqk_parallel_kernelI23Flash_bwd_kernel_traitsILi96ELi64ELi128ELi8ELi2ELi4ELi4ELb1ELb0EN7cutlass6half_tE19Flash_kernel_traitsILi96ELi64ELi128ELi8ES3_EELb0ELb1ELb0ELb0ELb0ELb0ELb0EEEvNS_16Flash_bwd_paramsE --------------------------
	.section	.nv.shared._ZN5flash44flash_bwd_dq_dk_dv_loop_seqk_parallel_kernelI23Flash_bwd_kernel_traitsILi96ELi64ELi128ELi8ELi2ELi4ELi4ELb1ELb0EN7cutlass6half_tE19Flash_kernel_traitsILi96ELi64ELi128ELi8ES3_EELb0ELb1ELb0ELb0ELb0ELb0ELb0EEEvNS_16Flash_bwd_paramsE,"aw",@nobits
	.sectionflags	@""
	.align	16
	.zero		1024


//--------------------- .nv.shared.reserved.0     --------------------------
	.section	.nv.shared.reserved.0,"aw",@nobits
	.weak		__nv_reservedSMEM_offset_0_alias
	.size		__nv_reservedSMEM_offset_0_alias, 0, 64
	.other		__nv_reservedSMEM_offset_0_alias,@"STO_CUDA_RESERVED_SHARED STV_DEFAULT"
__nv_reservedSMEM_offset_0_alias:
	.zero		0
	.zero		64


//--------------------- .nv.global                --------------------------
	.section	.nv.global,"aw",@nobits
.nv.global:
	.type		_ZN72_INTERNAL_63872949_36_flash_bwd_hdim96_fp16_causal_sm80_cu_21e1f8cb_28514cute1_E,@object
	.size		_ZN72_INTERNAL_63872949_36_flash_bwd_hdim96_fp16_causal_sm80_cu_21e1f8cb_28514cute1_E,(_ZN72_INTERNAL_63872949_36_flash_bwd_hdim96_fp16_causal_sm80_cu_21e1f8cb_28514cuda3std3__45__cpo6cbeginE - _ZN72_INTERNAL_63872949_36_flash_bwd_hdim96_fp16_causal_sm80_cu_21e1f8cb_28514cute1_E)
_ZN72_INTERNAL_63872949_36_flash_bwd_hdim96_fp16_causal_sm80_cu_21e1f8cb_28514cute1_E:
	.zero		1
	.type		_ZN72_INTERNAL_63872949_36_flash_bwd_hdim96_fp16_causal_sm80_cu_21e1f8cb_28514cuda3std3__45__cpo6cbeginE,@object
	.size		_ZN72_INTERNAL_63872949_36_flash_bwd_hdim96_fp16_causal_sm80_cu_21e1f8cb_28514cuda3std3__45__cpo6cbeginE,(_ZN72_INTERNAL_63872949_36_flash_bwd_hdim96_fp16_causal_sm80_cu_21e1f8cb_28514cuda3std3__48in_placeE - _ZN72_INTERNAL_63872949_36_flash_bwd_hdim96_fp16_causal_sm80_cu_21e1f8cb_28514cuda3std3__45__cpo6cbeginE)
_ZN72_INTERNAL_63872949_36_flash_bwd_hdim96_fp16_causal_sm80_cu_21e1f8cb_28514cuda3std3__45__cpo6cbeginE:
	.zero		1
	.type		_ZN72_INTERNAL_63872949_36_flash_bwd_hdim96_fp16_causal_sm80_cu_21e1f8cb_28514cuda3std3__48in_placeE,@object
	.size		_ZN72_INTERNAL_63872949_36_flash_bwd_hdim96_fp16_causal_sm80_cu_21e1f8cb_28514cuda3std3__48in_placeE,(_ZN72_INTERNAL_63872949_36_flash_bwd_hdim96_fp16_causal_sm80_cu_21e1f8cb_28514cuda3std6ranges3__45__cpo9iter_moveE - _ZN72_INTERNAL_63872949_36_flash_bwd_hdim96_fp16_causal_sm80_cu_21e1f8cb_28514cuda3std3__48in_placeE)
_ZN72_INTERNAL_63872949_36_flash_bwd_hdim96_fp16_causal_sm80_cu_21e1f8cb_28514cuda3std3__48in_placeE:
	.zero		1
	.type		_ZN72_INTERNAL_63872949_36_flash_bwd_hdim96_fp16_causal_sm80_cu_21e1f8cb_28514cuda3std6ranges3__45__cpo9iter_moveE,@object
	.size		_ZN72_INTERNAL_63872949_36_flash_bwd_hdim96_fp16_causal_sm80_cu_21e1f8cb_28514cuda3std6ranges3__45__cpo9iter_moveE,(_ZN72_INTERNAL_63872949_36_flash_bwd_hdim96_fp16_causal_sm80_cu_21e1f8cb_28514cuda3std3__45__cpo5beginE - _ZN72_INTERNAL_63872949_36_flash_bwd_hdim96_fp16_causal_sm80_cu_21e1f8cb_28514cuda3std6ranges3__45__cpo9iter_moveE)
_ZN72_INTERNAL_63872949_36_flash_bwd_hdim96_fp16_causal_sm80_cu_21e1f8cb_28514cuda3std6ranges3__45__cpo9iter_moveE:
	.zero		1
	.type		_ZN72_INTERNAL_63872949_36_flash_bwd_hdim96_fp16_causal_sm80_cu_21e1f8cb_28514cuda3std3__45__cpo5beginE,@object
	.size		_ZN72_INTERNAL_63872949_36_flash_bwd_hdim96_fp16_causal_sm80_cu_21e1f8cb_28514cuda3std3__45__cpo5beginE,(_ZN72_INTERNAL_63872949_36_flash_bwd_hdim96_fp16_causal_sm80_cu_21e1f8cb_28514cuda3std3__474_GLOBAL__N__63872949_36_flash_bwd_hdim96_fp16_causal_sm80_cu_21e1f8cb_28516ignoreE - _ZN72_INTERNAL_63872949_36_flash_bwd_hdim96_fp16_causal_sm80_cu_21e1f8cb_28514cuda3std3__45__cpo5beginE)
_ZN72_INTERNAL_63872949_36_flash_bwd_hdim96_fp16_causal_sm80_cu_21e1f8cb_28514cuda3std3__45__cpo5beginE:
	.zero		1
	.type		_ZN72_INTERNAL_63872949_36_flash_bwd_hdim96_fp16_causal_sm80_cu_21e1f8cb_28514cuda3std3__474_GLOBAL__N__63872949_36_flash_bwd_hdim96_fp16_causal_sm80_cu_21e1f8cb_28516ignoreE,@object
	.size		_ZN72_INTERNAL_63872949_36_flash_bwd_hdim96_fp16_causal_sm80_cu_21e1f8cb_28514cuda3std3__474_GLOBAL__N__63872949_36_flash_bwd_hdim96_fp16_causal_sm80_cu_21e1f8cb_28516ignoreE,(_ZN72_INTERNAL_63872949_36_flash_bwd_hdim96_fp16_causal_sm80_cu_21e1f8cb_28514cute7productE - _ZN72_INTERNAL_63872949_36_flash_bwd_hdim96_fp16_causal_sm80_cu_21e1f8cb_28514cuda3std3__474_GLOBAL__N__63872949_36_flash_bwd_hdim96_fp16_causal_sm80_cu_21e1f8cb_28516ignoreE)
_ZN72_INTERNAL_63872949_36_flash_bwd_hdim96_fp16_causal_sm80_cu_21e1f8cb_28514cuda3std3__474_GLOBAL__N__63872949_36_flash_bwd_hdim96_fp16_causal_sm80_cu_21e1f8cb_28516ignoreE:
	.zero		1
	.type		_ZN72_INTERNAL_63872949_36_flash_bwd_hdim96_fp16_causal_sm80_cu_21e1f8cb_28514cute7productE,@object
	.size		_ZN72_INTERNAL_63872949_36_flash_bwd_hdim96_fp16_causal_sm80_cu_21e1f8cb_28514cute7productE,(_ZN72_INTERNAL_63872949_36_flash_bwd_hdim96_fp16_causal_sm80_cu_21e1f8cb_28514cuda3std3__45__cpo3endE - _ZN72_INTERNAL_63872949_36_flash_bwd_hdim96_fp16_causal_sm80_cu_21e1f8cb_28514cute7productE)
_ZN72_INTERNAL_63872949_36_flash_bwd_hdim96_fp16_causal_sm80_cu_21e1f8cb_28514cute7productE:
	.zero		1
	.type		_ZN72_INTERNAL_63872949_36_flash_bwd_hdim96_fp16_causal_sm80_cu_21e1f8cb_28514cuda3std3__45__cpo3endE,@object
	.size		_ZN72_INTERNAL_63872949_36_flash_bwd_hdim96_fp16_causal_sm80_cu_21e1f8cb_28514cuda3std3__45__cpo3endE,(_ZN72_INTERNAL_63872949_36_flash_bwd_hdim96_fp16_causal_sm80_cu_21e1f8cb_28514cuda3std3__419piecewise_constructE - _ZN72_INTERNAL_63872949_36_flash_bwd_hdim96_fp16_causal_sm80_cu_21e1f8cb_28514cuda3std3__45__cpo3endE)
_ZN72_INTERNAL_63872949_36_flash_bwd_hdim96_fp16_causal_sm80_cu_21e1f8cb_28514cuda3std3__45__cpo3endE:
	.zero		1
	.type		_ZN72_INTERNAL_63872949_36_flash_bwd_hdim96_fp16_causal_sm80_cu_21e1f8cb_28514cuda3std3__419piecewise_constructE,@object
	.size		_ZN72_INTERNAL_63872949_36_flash_bwd_hdim96_fp16_causal_sm80_cu_21e1f8cb_28514cuda3std3__419piecewise_constructE,(_ZN72_INTERNAL_63872949_36_flash_bwd_hdim96_fp16_causal_sm80_cu_21e1f8cb_28514cuda3std3__45__cpo4cendE - _ZN72_INTERNAL_63872949_36_flash_bwd_hdim96_fp16_causal_sm80_cu_21e1f8cb_28514cuda3std3__419piecewise_constructE)
_ZN72_INTERNAL_63872949_36_flash_bwd_hdim96_fp16_causal_sm80_cu_21e1f8cb_28514cuda3std3__419piecewise_constructE:
	.zero		1
	.type		_ZN72_INTERNAL_63872949_36_flash_bwd_hdim96_fp16_causal_sm80_cu_21e1f8cb_28514cuda3std3__45__cpo4cendE,@object
	.size		_ZN72_INTERNAL_63872949_36_flash_bwd_hdim96_fp16_causal_sm80_cu_21e1f8cb_28514cuda3std3__45__cpo4cendE,(_ZN72_INTERNAL_63872949_36_flash_bwd_hdim96_fp16_causal_sm80_cu_21e1f8cb_28514cuda3std6ranges3__45__cpo4swapE - _ZN72_INTERNAL_63872949_36_flash_bwd_hdim96_fp16_causal_sm80_cu_21e1f8cb_28514cuda3std3__45__cpo4cendE)
_ZN72_INTERNAL_63872949_36_flash_bwd_hdim96_fp16_causal_sm80_cu_21e1f8cb_28514cuda3std3__45__cpo4cendE:
	.zero		1
	.type		_ZN72_INTERNAL_63872949_36_flash_bwd_hdim96_fp16_causal_sm80_cu_21e1f8cb_28514cuda3std6ranges3__45__cpo4swapE,@object
	.size		_ZN72_INTERNAL_63872949_36_flash_bwd_hdim96_fp16_causal_sm80_cu_21e1f8cb_28514cuda3std6ranges3__45__cpo4swapE,(.L_7 - _ZN72_INTERNAL_63872949_36_flash_bwd_hdim96_fp16_causal_sm80_cu_21e1f8cb_28514cuda3std6ranges3__45__cpo4swapE)
_ZN72_INTERNAL_63872949_36_flash_bwd_hdim96_fp16_causal_sm80_cu_21e1f8cb_28514cuda3std6ranges3__45__cpo4swapE:
	.zero		1
.L_7:


//--------------------- .nv.shared._ZN5flash44flash_bwd_dq_dk_dv_loop_seqk_parallel_kernelI23Flash_bwd_kernel_traitsILi96ELi64ELi128ELi8ELi2ELi4ELi4ELb1ELb0EN7cutlass6half_tE19Flash_kernel_traitsILi96ELi64ELi128ELi8ES3_EELb0ELb1ELb0ELb0ELb1ELb1ELb0EEEvNS_16Flash_bwd_paramsE --------------------------
	.section	.nv.shared._ZN5flash44flash_bwd_dq_dk_dv_loop_seqk_parallel_kernelI23Flash_bwd_kernel_traitsILi96ELi64ELi128ELi8ELi2ELi4ELi4ELb1ELb0EN7cutlass6half_tE19Flash_kernel_traitsILi96ELi64ELi128ELi8ES3_EELb0ELb1ELb0ELb0ELb1ELb1ELb0EEEvNS_16Flash_bwd_paramsE,"aw",@nobits
	.sectionflags	@""
	.align	16
	.zero		1024


//--------------------- .nv.shared._ZN5flash44flash_bwd_dq_dk_dv_loop_seqk_parallel_kernelI23Flash_bwd_kernel_traitsILi96ELi64ELi128ELi8ELi2ELi4ELi4ELb1ELb0EN7cutlass6half_tE19Flash_kernel_traitsILi96ELi64ELi128ELi8ES3_EELb0ELb1ELb0ELb0ELb0ELb1ELb0EEEvNS_16Flash_bwd_paramsE --------------------------
	.section	.nv.shared._ZN5flash44flash_bwd_dq_dk_dv_loop_seqk_parallel_kernelI23Flash_bwd_kernel_traitsILi96ELi64ELi128ELi8ELi2ELi4ELi4ELb1ELb0EN7cutlass6half_tE19Flash_kernel_traitsILi96ELi64ELi128ELi8ES3_EELb0ELb1ELb0ELb0ELb0ELb1ELb0EEEvNS_16Flash_bwd_paramsE,"aw",@nobits
	.sectionflags	@""
	.align	16
	.zero		1024


//--------------------- .nv.shared._ZN5flash44flash_bwd_dq_dk_dv_loop_seqk_parallel_kernelI23Flash_bwd_kernel_traitsILi96ELi64ELi128ELi8ELi2ELi4ELi4ELb1ELb0EN7cutlass6half_tE19Flash_kernel_traitsILi96ELi64ELi128ELi8ES3_EELb0ELb1ELb0ELb1ELb0ELb0ELb0EEEvNS_16Flash_bwd_paramsE --------------------------
	.section	.nv.shared._ZN5flash44flash_bwd_dq_dk_dv_loop_seqk_parallel_kernelI23Flash_bwd_kernel_traitsILi96ELi64ELi128ELi8ELi2ELi4ELi4ELb1ELb0EN7cutlass6half_tE19Flash_kernel_traitsILi96ELi64ELi128ELi8ES3_EELb0ELb1ELb0ELb1ELb0ELb0ELb0EEEvNS_16Flash_bwd_paramsE,"aw",@nobits
	.sectionflags	@""
	.align	16
	.zero		1024


//--------------------- .nv.shared._ZN5flash27flash_bwd_convert_dq_kernelI23Flash_bwd_kernel_traitsILi96ELi64ELi128ELi8ELi2ELi4ELi4ELb1ELb0EN7cutlass6half_tE19Flash_kernel_traitsILi96ELi64ELi128ELi8ES3_EEEEvNS_16Flash_bwd_paramsEi --------------------------
	.section	.nv.shared._ZN5flash27flash_bwd_convert_dq_kernelI23Flash_bwd_kernel_traitsILi96ELi64ELi128ELi8ELi2ELi4ELi4ELb1ELb0EN7cutlass6half_tE19Flash_kernel_traitsILi96ELi64ELi128ELi8ES3_EEEEvNS_16Flash_bwd_paramsEi,"aw",@nobits
	.sectionflags	@""
	.align	16
	.zero		1024


//--------------------- .nv.shared._ZN5flash44flash_bwd_dq_dk_dv_loop_seqk_parallel_kernelI23Flash_bwd_kernel_traitsILi96ELi64ELi128ELi8ELi2ELi4ELi4ELb1ELb0EN7cutlass6half_tE19Flash_kernel_traitsILi96ELi64ELi128ELi8ES3_EELb1ELb1ELb0ELb0ELb0ELb0ELb0EEEvNS_16Flash_bwd_paramsE --------------------------
	.section	.nv.shared._ZN5flash44flash_bwd_dq_dk_dv_loop_seqk_parallel_kernelI23Flash_bwd_kernel_traitsILi96ELi64ELi128ELi8ELi2ELi4ELi4ELb1ELb0EN7cutlass6half_tE19Flash_kernel_traitsILi96ELi64ELi128ELi8ES3_EELb1ELb1ELb0ELb0ELb0ELb0ELb0EEEvNS_16Flash_bwd_paramsE,"aw",@nobits
	.sectionflags	@""
	.align	16
	.zero		1024


//--------------------- .nv.shared._ZN5flash44flash_bwd_dq_dk_dv_loop_seqk_parallel_kernelI23Flash_bwd_kernel_traitsILi96ELi64ELi128ELi8ELi2ELi4ELi4ELb1ELb0EN7cutlass6half_tE19Flash_kernel_traitsILi96ELi64ELi128ELi8ES3_EELb0ELb1ELb0ELb0ELb0ELb0ELb1EEEvNS_16Flash_bwd_paramsE --------------------------
	.section	.nv.shared._ZN5flash44flash_bwd_dq_dk_dv_loop_seqk_parallel_kernelI23Flash_bwd_kernel_traitsILi96ELi64ELi128ELi8ELi2ELi4ELi4ELb1ELb0EN7cutlass6half_tE19Flash_kernel_traitsILi96ELi64ELi128ELi8ES3_EELb0ELb1ELb0ELb0ELb0ELb0ELb1EEEvNS_16Flash_bwd_paramsE,"aw",@nobits
	.sectionflags	@""
	.align	16
	.zero		1024


//--------------------- .nv.shared._ZN5flash44flash_bwd_dq_dk_dv_loop_seqk_parallel_kernelI23Flash_bwd_kernel_traitsILi96ELi64ELi128ELi8ELi2ELi4ELi4ELb1ELb0EN7cutlass6half_tE19Flash_kernel_traitsILi96ELi64ELi128ELi8ES3_EELb1ELb1ELb0ELb0ELb1ELb1ELb0EEEvNS_16Flash_bwd_paramsE --------------------------
	.section	.nv.shared._ZN5flash44flash_bwd_dq_dk_dv_loop_seqk_parallel_kernelI23Flash_bwd_kernel_traitsILi96ELi64ELi128ELi8ELi2ELi4ELi4ELb1ELb0EN7cutlass6half_tE19Flash_kernel_traitsILi96ELi64ELi128ELi8ES3_EELb1ELb1ELb0ELb0ELb1ELb1ELb0EEEvNS_16Flash_bwd_paramsE,"aw",@nobits
	.sectionflags	@""
	.align	16
	.zero		1024


//--------------------- .nv.shared._ZN5flash44flash_bwd_dq_dk_dv_loop_seqk_parallel_kernelI23Flash_bwd_kernel_traitsILi96ELi64ELi128ELi8ELi2ELi4ELi4ELb1ELb0EN7cutlass6half_tE19Flash_kernel_traitsILi96ELi64ELi128ELi8ES3_EELb0ELb1ELb0ELb0ELb1ELb1ELb1EEEvNS_16Flash_bwd_paramsE --------------------------
	.section	.nv.shared._ZN5flash44flash_bwd_dq_dk_dv_loop_seqk_parallel_kernelI23Flash_bwd_kernel_traitsILi96ELi64ELi128ELi8ELi2ELi4ELi4ELb1ELb0EN7cutlass6half_tE19Flash_kernel_traitsILi96ELi64ELi128ELi8ES3_EELb0ELb1ELb0ELb0ELb1ELb1ELb1EEEvNS_16Flash_bwd_paramsE,"aw",@nobits
	.sectionflags	@""
	.align	16
	.zero		1024


//--------------------- .nv.shared._ZN5flash44flash_bwd_dq_dk_dv_loop_seqk_parallel_kernelI23Flash_bwd_kernel_traitsILi96ELi64ELi128ELi8ELi2ELi4ELi4ELb1ELb0EN7cutlass6half_tE19Flash_kernel_traitsILi96ELi64ELi128ELi8ES3_EELb1ELb1ELb0ELb0ELb0ELb1ELb0EEEvNS_16Flash_bwd_paramsE --------------------------
	.section	.nv.shared._ZN5flash44flash_bwd_dq_dk_dv_loop_seqk_parallel_kernelI23Flash_bwd_kernel_traitsILi96ELi64ELi128ELi8ELi2ELi4ELi4ELb1ELb0EN7cutlass6half_tE19Flash_kernel_traitsILi96ELi64ELi128ELi8ES3_EELb1ELb1ELb0ELb0ELb0ELb1ELb0EEEvNS_16Flash_bwd_paramsE,"aw",@nobits
	.sectionflags	@""
	.align	16
	.zero		1024


//--------------------- .nv.shared._ZN5flash44flash_bwd_dq_dk_dv_loop_seqk_parallel_kernelI23Flash_bwd_kernel_traitsILi96ELi64ELi128ELi8ELi2ELi4ELi4ELb1ELb0EN7cutlass6half_tE19Flash_kernel_traitsILi96ELi64ELi128ELi8ES3_EELb0ELb1ELb0ELb0ELb0ELb1ELb1EEEvNS_16Flash_bwd_paramsE --------------------------
	.section	.nv.shared._ZN5flash44flash_bwd_dq_dk_dv_loop_seqk_parallel_kernelI23Flash_bwd_kernel_traitsILi96ELi64ELi128ELi8ELi2ELi4ELi4ELb1ELb0EN7cutlass6half_tE19Flash_kernel_traitsILi96ELi64ELi128ELi8ES3_EELb0ELb1ELb0ELb0ELb0ELb1ELb1EEEvNS_16Flash_bwd_paramsE,"aw",@nobits
	.sectionflags	@""
	.align	16
	.zero		1024


//--------------------- .nv.shared._ZN5flash44flash_bwd_dq_dk_dv_loop_seqk_parallel_kernelI23Flash_bwd_kernel_traitsILi96ELi64ELi128ELi8ELi2ELi4ELi4ELb1ELb0EN7cutlass6half_tE19Flash_kernel_traitsILi96ELi64ELi128ELi8ES3_EELb1ELb1ELb0ELb1ELb0ELb0ELb0EEEvNS_16Flash_bwd_paramsE --------------------------
	.section	.nv.shared._ZN5flash44flash_bwd_dq_dk_dv_loop_seqk_parallel_kernelI23Flash_bwd_kernel_traitsILi96ELi64ELi128ELi8ELi2ELi4ELi4ELb1ELb0EN7cutlass6half_tE19Flash_kernel_traitsILi96ELi64ELi128ELi8ES3_EELb1ELb1ELb0ELb1ELb0ELb0ELb0EEEvNS_16Flash_bwd_paramsE,"aw",@nobits
	.sectionflags	@""
	.align	16
	.zero		1024


//--------------------- .nv.shared._ZN5flash44flash_bwd_dq_dk_dv_loop_seqk_parallel_kernelI23Flash_bwd_kernel_traitsILi96ELi64ELi128ELi8ELi2ELi4ELi4ELb1ELb0EN7cutlass6half_tE19Flash_kernel_traitsILi96ELi64ELi128ELi8ES3_EELb0ELb1ELb0ELb1ELb0ELb0ELb1EEEvNS_16Flash_bwd_paramsE --------------------------
	.section	.nv.shared._ZN5flash44flash_bwd_dq_dk_dv_loop_seqk_parallel_kernelI23Flash_bwd_kernel_traitsILi96ELi64ELi128ELi8ELi2ELi4ELi4ELb1ELb0EN7cutlass6half_tE19Flash_kernel_traitsILi96ELi64ELi128ELi8ES3_EELb0ELb1ELb0ELb1ELb0ELb0ELb1EEEvNS_16Flash_bwd_paramsE,"aw",@nobits
	.sectionflags	@""
	.align	16
	.zero		1024


//--------------------- .nv.shared._ZN5flash25flash_bwd_dot_do_o_kernelILb0E23Flash_bwd_kernel_traitsILi96ELi64ELi128ELi8ELi2ELi4ELi4ELb1ELb0EN7cutlass6half_tE19Flash_kernel_traitsILi96ELi64ELi128ELi8ES3_EEEEvNS_16Flash_bwd_paramsE --------------------------
	.section	.nv.shared._ZN5flash25flash_bwd_dot_do_o_kernelILb0E23Flash_bwd_kernel_traitsILi96ELi64ELi128ELi8ELi2ELi4ELi4ELb1ELb0EN7cutlass6half_tE19Flash_kernel_traitsILi96ELi64ELi128ELi8ES3_EEEEvNS_16Flash_bwd_paramsE,"aw",@nobits
	.sectionflags	@""
	.align	16
	.zero		1024


//--------------------- .nv.shared._ZN5flash25flash_bwd_dot_do_o_kernelILb1E23Flash_bwd_kernel_traitsILi96ELi64ELi128ELi8ELi2ELi4ELi4ELb1ELb0EN7cutlass6half_tE19Flash_kernel_traitsILi96ELi64ELi128ELi8ES3_EEEEvNS_16Flash_bwd_paramsE --------------------------
	.section	.nv.shared._ZN5flash25flash_bwd_dot_do_o_kernelILb1E23Flash_bwd_kernel_traitsILi96ELi64ELi128ELi8ELi2ELi4ELi4ELb1ELb0EN7cutlass6half_tE19Flash_kernel_traitsILi96ELi64ELi128ELi8ES3_EEEEvNS_16Flash_bwd_paramsE,"aw",@nobits
	.sectionflags	@""
	.align	16
	.zero		1024


//--------------------- .nv.shared._ZN5flash27flash_bwd_convert_dq_kernelI23Flash_bwd_kernel_traitsILi96ELi64ELi128ELi8ELi2ELi4ELi4ELb0ELb0EN7cutlass6half_tE19Flash_kernel_traitsILi96ELi64ELi128ELi8ES3_EEEEvNS_16Flash_bwd_paramsEi --------------------------
	.section	.nv.shared._ZN5flash27flash_bwd_convert_dq_kernelI23Flash_bwd_kernel_traitsILi96ELi64ELi128ELi8ELi2ELi4ELi4ELb0ELb0EN7cutlass6half_tE19Flash_kernel_traitsILi96ELi64ELi128ELi8ES3_EEEEvNS_16Flash_bwd_paramsEi,"aw",@nobits
	.sectionflags	@""
	.align	16
	.zero		1024


//--------------------- .nv.shared._ZN5flash44flash_bwd_dq_dk_dv_loop_seqk_parallel_kernelI23Flash_bwd_kernel_traitsILi96ELi64ELi128ELi8ELi2ELi4ELi4ELb0ELb0EN7cutlass6half_tE19Flash_kernel_traitsILi96ELi64ELi128ELi8ES3_EELb1ELb1ELb0ELb0ELb0ELb0ELb0EEEvNS_16Flash_bwd_paramsE --------------------------
	.section	.nv.shared._ZN5flash44flash_bwd_dq_dk_dv_loop_seqk_parallel_kernelI23Flash_bwd_kernel_traitsILi96ELi64ELi128ELi8ELi2ELi4ELi4ELb0ELb0EN7cutlass6half_tE19Flash_kernel_traitsILi96ELi64ELi128ELi8ES3_EELb1ELb1ELb0ELb0ELb0ELb0ELb0EEEvNS_16Flash_bwd_paramsE,"aw",@nobits
	.sectionflags	@""
	.align	16
	.zero		1024


//--------------------- .nv.shared._ZN5flash44flash_bwd_dq_dk_dv_loop_seqk_parallel_kernelI23Flash_bwd_kernel_traitsILi96ELi64ELi128ELi8ELi2ELi4ELi4ELb0ELb0EN7cutlass6half_tE19Flash_kernel_traitsILi96ELi64ELi128ELi8ES3_EELb0ELb1ELb0ELb0ELb0ELb0ELb1EEEvNS_16Flash_bwd_paramsE --------------------------
	.section	.nv.shared._ZN5flash44flash_bwd_dq_dk_dv_loop_seqk_parallel_kernelI23Flash_bwd_kernel_traitsILi96ELi64ELi128ELi8ELi2ELi4ELi4ELb0ELb0EN7cutlass6half_tE19Flash_kernel_traitsILi96ELi64ELi128ELi8ES3_EELb0ELb1ELb0ELb0ELb0ELb0ELb1EEEvNS_16Flash_bwd_paramsE,"aw",@nobits
	.sectionflags	@""
	.align	16
	.zero		1024


//--------------------- .nv.shared._ZN5flash44flash_bwd_dq_dk_dv_loop_seqk_parallel_kernelI23Flash_bwd_kernel_traitsILi96ELi64ELi128ELi8ELi2ELi4ELi4ELb0ELb0EN7cutlass6half_tE19Flash_kernel_traitsILi96ELi64ELi128ELi8ES3_EELb1ELb1ELb0ELb0ELb1ELb1ELb0EEEvNS_16Flash_bwd_paramsE --------------------------
	.section	.nv.shared._ZN5flash44flash_bwd_dq_dk_dv_loop_seqk_parallel_kernelI23Flash_bwd_kernel_traitsILi96ELi64ELi128ELi8ELi2ELi4ELi4ELb0ELb0EN7cutlass6half_tE19Flash_kernel_traitsILi96ELi64ELi128ELi8ES3_EELb1ELb1ELb0ELb0ELb1ELb1ELb0EEEvNS_16Flash_bwd_paramsE,"aw",@nobits
	.sectionflags	@""
	.align	16
	.zero		1024


//--------------------- .nv.shared._ZN5flash44flash_bwd_dq_dk_dv_loop_seqk_parallel_kernelI23Flash_bwd_kernel_traitsILi96ELi64ELi128ELi8ELi2ELi4ELi4ELb0ELb0EN7cutlass6half_tE19Flash_kernel_traitsILi96ELi64ELi128ELi8ES3_EELb0ELb1ELb0ELb0ELb1ELb1ELb1EEEvNS_16Flash_bwd_paramsE --------------------------
	.section	.nv.shared._ZN5flash44flash_bwd_dq_dk_dv_loop_seqk_parallel_kernelI23Flash_bwd_kernel_traitsILi96ELi64ELi128ELi8ELi2ELi4ELi4ELb0ELb0EN7cutlass6half_tE19Flash_kernel_traitsILi96ELi64ELi128ELi8ES3_EELb0ELb1ELb0ELb0ELb1ELb1ELb1EEEvNS_16Flash_bwd_paramsE,"aw",@nobits
	.sectionflags	@""
	.align	16
	.zero		1024


//--------------------- .nv.shared._ZN5flash44flash_bwd_dq_dk_dv_loop_seqk_parallel_kernelI23Flash_bwd_kernel_traitsILi96ELi64ELi128ELi8ELi2ELi4ELi4ELb0ELb0EN7cutlass6half_tE19Flash_kernel_traitsILi96ELi64ELi128ELi8ES3_EELb1ELb1ELb0ELb0ELb0ELb1ELb0EEEvNS_16Flash_bwd_paramsE --------------------------
	.section	.nv.shared._ZN5flash44flash_bwd_dq_dk_dv_loop_seqk_parallel_kernelI23Flash_bwd_kernel_traitsILi96ELi64ELi128ELi8ELi2ELi4ELi4ELb0ELb0EN7cutlass6half_tE19Flash_kernel_traitsILi96ELi64ELi128ELi8ES3_EELb1ELb1ELb0ELb0ELb0ELb1ELb0EEEvNS_16Flash_bwd_paramsE,"aw",@nobits
	.sectionflags	@""
	.align	16
	.zero		1024


//--------------------- .nv.shared._ZN5flash44flash_bwd_dq_dk_dv_loop_seqk_parallel_kernelI23Flash_bwd_kernel_traitsILi96ELi64ELi128ELi8ELi2ELi4ELi4ELb0ELb0EN7cutlass6half_tE19Flash_kernel_traitsILi96ELi64ELi128ELi8ES3_EELb0ELb1ELb0ELb0ELb0ELb1ELb1EEEvNS_16Flash_bwd_paramsE --------------------------
	.section	.nv.shared._ZN5flash44flash_bwd_dq_dk_dv_loop_seqk_parallel_kernelI23Flash_bwd_kernel_traitsILi96ELi64ELi128ELi8ELi2ELi4ELi4ELb0ELb0EN7cutlass6half_tE19Flash_kernel_traitsILi96ELi64ELi128ELi8ES3_EELb0ELb1ELb0ELb0ELb0ELb1ELb1EEEvNS_16Flash_bwd_paramsE,"aw",@nobits
	.sectionflags	@""
	.align	16
	.zero		1024


//--------------------- .nv.shared._ZN5flash44flash_bwd_dq_dk_dv_loop_seqk_parallel_kernelI23Flash_bwd_kernel_traitsILi96ELi64ELi128ELi8ELi2ELi4ELi4ELb0ELb0EN7cutlass6half_tE19Flash_kernel_traitsILi96ELi64ELi128ELi8ES3_EELb1ELb1ELb0ELb1ELb0ELb0ELb0EEEvNS_16Flash_bwd_paramsE --------------------------
	.section	.nv.shared._ZN5flash44flash_bwd_dq_dk_dv_loop_seqk_parallel_kernelI23Flash_bwd_kernel_traitsILi96ELi64ELi128ELi8ELi2ELi4ELi4ELb0ELb0EN7cutlass6half_tE19Flash_kernel_traitsILi96ELi64ELi128ELi8ES3_EELb1ELb1ELb0ELb1ELb0ELb0ELb0EEEvNS_16Flash_bwd_paramsE,"aw",@nobits
	.sectionflags	@""
	.align	16
	.zero		1024


//--------------------- .nv.shared._ZN5flash44flash_bwd_dq_dk_dv_loop_seqk_parallel_kernelI23Flash_bwd_kernel_traitsILi96ELi64ELi128ELi8ELi2ELi4ELi4ELb0ELb0EN7cutlass6half_tE19Flash_kernel_traitsILi96ELi64ELi128ELi8ES3_EELb0ELb1ELb0ELb1ELb0ELb0ELb1EEEvNS_16Flash_bwd_paramsE --------------------------
	.section	.nv.shared._ZN5flash44flash_bwd_dq_dk_dv_loop_seqk_parallel_kernelI23Flash_bwd_kernel_traitsILi96ELi64ELi128ELi8ELi2ELi4ELi4ELb0ELb0EN7cutlass6half_tE19Flash_kernel_traitsILi96ELi64ELi128ELi8ES3_EELb0ELb1ELb0ELb1ELb0ELb0ELb1EEEvNS_16Flash_bwd_paramsE,"aw",@nobits
	.sectionflags	@""
	.align	16
	.zero		1024


//--------------------- .nv.shared._ZN5flash25flash_bwd_dot_do_o_kernelILb0E23Flash_bwd_kernel_traitsILi96ELi64ELi128ELi8ELi2ELi4ELi4ELb0ELb0EN7cutlass6half_tE19Flash_kernel_traitsILi96ELi64ELi128ELi8ES3_EEEEvNS_16Flash_bwd_paramsE --------------------------
	.section	.nv.shared._ZN5flash25flash_bwd_dot_do_o_kernelILb0E23Flash_bwd_kernel_traitsILi96ELi64ELi128ELi8ELi2ELi4ELi4ELb0ELb0EN7cutlass6half_tE19Flash_kernel_traitsILi96ELi64ELi128ELi8ES3_EEEEvNS_16Flash_bwd_paramsE,"aw",@nobits
	.sectionflags	@""
	.align	16
	.zero		1024


//--------------------- .nv.shared._ZN5flash25flash_bwd_dot_do_o_kernelILb1E23Flash_bwd_kernel_traitsILi96ELi64ELi128ELi8ELi2ELi4ELi4ELb0ELb0EN7cutlass6half_tE19Flash_kernel_traitsILi96ELi64ELi128ELi8ES3_EEEEvNS_16Flash_bwd_paramsE --------------------------
	.section	.nv.shared._ZN5flash25flash_bwd_dot_do_o_kernelILb1E23Flash_bwd_kernel_traitsILi96ELi64ELi128ELi8ELi2ELi4ELi4ELb0ELb0EN7cutlass6half_tE19Flash_kernel_traitsILi96ELi64ELi128ELi8ES3_EEEEvNS_16Flash_bwd_paramsE,"aw",@nobits
	.sectionflags	@""
	.align	16
	.zero		1024


//--------------------- .nv.constant0._ZN5flash44flash_bwd_dq_dk_dv_loop_seqk_parallel_kernelI23Flash_bwd_kernel_traitsILi96ELi64ELi128ELi8ELi2ELi4ELi4ELb1ELb0EN7cutlass6half_tE19Flash_kernel_traitsILi96ELi64ELi128ELi8ES3_EELb0ELb1ELb0ELb0ELb0ELb0ELb0EEEvNS_16Flash_bwd_paramsE --------------------------
	.section	.nv.constant0._ZN5flash44flash_bwd_dq_dk_dv_loop_seqk_parallel_kernelI23Flash_bwd_kernel_traitsILi96ELi64ELi128ELi8ELi2ELi4ELi4ELb1ELb0EN7cutlass6half_tE19Flash_kernel_traitsILi96ELi64ELi128ELi8ES3_EELb0ELb1ELb0ELb0ELb0ELb0ELb0EEEvNS_16Flash_bwd_paramsE,"a",@progbits
	.sectionflags	@""
	.align	4
.nv.constant0._ZN5flash44flash_bwd_dq_dk_dv_loop_seqk_parallel_kernelI23Flash_bwd_kernel_traitsILi96ELi64ELi128ELi8ELi2ELi4ELi4ELb1ELb0EN7cutlass6half_tE19Flash_kernel_traitsILi96ELi64ELi128ELi8ES3_EELb0ELb1ELb0ELb0ELb0ELb0ELb0EEEvNS_16Flash_bwd_paramsE:
	.zero		1536


//--------------------- .nv.constant0._ZN5flash44flash_bwd_dq_dk_dv_loop_seqk_parallel_kernelI23Flash_bwd_kernel_traitsILi96ELi64ELi128ELi8ELi2ELi4ELi4ELb1ELb0EN7cutlass6half_tE19Flash_kernel_traitsILi96ELi64ELi128ELi8ES3_EELb0ELb1ELb0ELb0ELb1ELb1ELb0EEEvNS_16Flash_bwd_paramsE --------------------------
	.section	.nv.constant0._ZN5flash44flash_bwd_dq_dk_dv_loop_seqk_parallel_kernelI23Flash_bwd_kernel_traitsILi96ELi64ELi128ELi8ELi2ELi4ELi4ELb1ELb0EN7cutlass6half_tE19Flash_kernel_traitsILi96ELi64ELi128ELi8ES3_EELb0ELb1ELb0ELb0ELb1ELb1ELb0EEEvNS_16Flash_bwd_paramsE,"a",@progbits
	.sectionflags	@""
	.align	4
.nv.constant0._ZN5flash44flash_bwd_dq_dk_dv_loop_seqk_parallel_kernelI23Flash_bwd_kernel_traitsILi96ELi64ELi128ELi8ELi2ELi4ELi4ELb1ELb0EN7cutlass6half_tE19Flash_kernel_traitsILi96ELi64ELi128ELi8ES3_EELb0ELb1ELb0ELb0ELb1ELb1ELb0EEEvNS_16Flash_bwd_paramsE:
	.zero		1536


//--------------------- .nv.constant0._ZN5flash44flash_bwd_dq_dk_dv_loop_seqk_parallel_kernelI23Flash_bwd_kernel_traitsILi96ELi64ELi128ELi8ELi2ELi4ELi4ELb1ELb0EN7cutlass6half_tE19Flash_kernel_traitsILi96ELi64ELi128ELi8ES3_EELb0ELb1ELb0ELb0ELb0ELb1ELb0EEEvNS_16Flash_bwd_paramsE --------------------------
	.section	.nv.constant0._ZN5flash44flash_bwd_dq_dk_dv_loop_seqk_parallel_kernelI23Flash_bwd_kernel_traitsILi96ELi64ELi128ELi8ELi2ELi4ELi4ELb1ELb0EN7cutlass6half_tE19Flash_kernel_traitsILi96ELi64ELi128ELi8ES3_EELb0ELb1ELb0ELb0ELb0ELb1ELb0EEEvNS_16Flash_bwd_paramsE,"a",@progbits
	.sectionflags	@""
	.align	4
.nv.constant0._ZN5flash44flash_bwd_dq_dk_dv_loop_seqk_parallel_kernelI23Flash_bwd_kernel_traitsILi96ELi64ELi128ELi8ELi2ELi4ELi4ELb1ELb0EN7cutlass6half_tE19Flash_kernel_traitsILi96ELi64ELi128ELi8ES3_EELb0ELb1ELb0ELb0ELb0ELb1ELb0EEEvNS_16Flash_bwd_paramsE:
	.zero		1536


//--------------------- .nv.constant0._ZN5flash44flash_bwd_dq_dk_dv_loop_seqk_parallel_kernelI23Flash_bwd_kernel_traitsILi96ELi64ELi128ELi8ELi2ELi4ELi4ELb1ELb0EN7cutlass6half_tE19Flash_kernel_traitsILi96ELi64ELi128ELi8ES3_EELb0ELb1ELb0ELb1ELb0ELb0ELb0EEEvNS_16Flash_bwd_paramsE --------------------------
	.section	.nv.constant0._ZN5flash44flash_bwd_dq_dk_dv_loop_seqk_parallel_kernelI23Flash_bwd_kernel_traitsILi96ELi64ELi128ELi8ELi2ELi4ELi4ELb1ELb0EN7cutlass6half_tE19Flash_kernel_traitsILi96ELi64ELi128ELi8ES3_EELb0ELb1ELb0ELb1ELb0ELb0ELb0EEEvNS_16Flash_bwd_paramsE,"a",@progbits
	.sectionflags	@""
	.align	4
.nv.constant0._ZN5flash44flash_bwd_dq_dk_dv_loop_seqk_parallel_kernelI23Flash_bwd_kernel_traitsILi96ELi64ELi128ELi8ELi2ELi4ELi4ELb1ELb0EN7cutlass6half_tE19Flash_kernel_traitsILi96ELi64ELi128ELi8ES3_EELb0ELb1ELb0ELb1ELb0ELb0ELb0EEEvNS_16Flash_bwd_paramsE:
	.zero		1536


//--------------------- .nv.constant0._ZN5flash27flash_bwd_convert_dq_kernelI23Flash_bwd_kernel_traitsILi96ELi64ELi128ELi8ELi2ELi4ELi4ELb1ELb0EN7cutlass6half_tE19Flash_kernel_traitsILi96ELi64ELi128ELi8ES3_EEEEvNS_16Flash_bwd_paramsEi --------------------------
	.section	.nv.constant0._ZN5flash27flash_bwd_convert_dq_kernelI23Flash_bwd_kernel_traitsILi96ELi64ELi128ELi8ELi2ELi4ELi4ELb1ELb0EN7cutlass6half_tE19Flash_kernel_traitsILi96ELi64ELi128ELi8ES3_EEEEvNS_16Flash_bwd_paramsEi,"a",@progbits
	.sectionflags	@""
	.align	4
.nv.constant0._ZN5flash27flash_bwd_convert_dq_kernelI23Flash_bwd_kernel_traitsILi96ELi64ELi128ELi8ELi2ELi4ELi4ELb1ELb0EN7cutlass6half_tE19Flash_kernel_traitsILi96ELi64ELi128ELi8ES3_EEEEvNS_16Flash_bwd_paramsEi:
	.zero		1540


//--------------------- .nv.constant0._ZN5flash44flash_bwd_dq_dk_dv_loop_seqk_parallel_kernelI23Flash_bwd_kernel_traitsILi96ELi64ELi128ELi8ELi2ELi4ELi4ELb1ELb0EN7cutlass6half_tE19Flash_kernel_traitsILi96ELi64ELi128ELi8ES3_EELb1ELb1ELb0ELb0ELb0ELb0ELb0EEEvNS_16Flash_bwd_paramsE --------------------------
	.section	.nv.constant0._ZN5flash44flash_bwd_dq_dk_dv_loop_seqk_parallel_kernelI23Flash_bwd_kernel_traitsILi96ELi64ELi128ELi8ELi2ELi4ELi4ELb1ELb0EN7cutlass6half_tE19Flash_kernel_traitsILi96ELi64ELi128ELi8ES3_EELb1ELb1ELb0ELb0ELb0ELb0ELb0EEEvNS_16Flash_bwd_paramsE,"a",@progbits
	.sectionflags	@""
	.align	4
.nv.constant0._ZN5flash44flash_bwd_dq_dk_dv_loop_seqk_parallel_kernelI23Flash_bwd_kernel_traitsILi96ELi64ELi128ELi8ELi2ELi4ELi4ELb1ELb0EN7cutlass6half_tE19Flash_kernel_traitsILi96ELi64ELi128ELi8ES3_EELb1ELb1ELb0ELb0ELb0ELb0ELb0EEEvNS_16Flash_bwd_paramsE:
	.zero		1536


//--------------------- .nv.constant0._ZN5flash44flash_bwd_dq_dk_dv_loop_seqk_parallel_kernelI23Flash_bwd_kernel_traitsILi96ELi64ELi128ELi8ELi2ELi4ELi4ELb1ELb0EN7cutlass6half_tE19Flash_kernel_traitsILi96ELi64ELi128ELi8ES3_EELb0ELb1ELb0ELb0ELb0ELb0ELb1EEEvNS_16Flash_bwd_paramsE --------------------------
	.section	.nv.constant0._ZN5flash44flash_bwd_dq_dk_dv_loop_seqk_parallel_kernelI23Flash_bwd_kernel_traitsILi96ELi64ELi128ELi8ELi2ELi4ELi4ELb1ELb0EN7cutlass6half_tE19Flash_kernel_traitsILi96ELi64ELi128ELi8ES3_EELb0ELb1ELb0ELb0ELb0ELb0ELb1EEEvNS_16Flash_bwd_paramsE,"a",@progbits
	.sectionflags	@""
	.align	4
.nv.constant0._ZN5flash44flash_bwd_dq_dk_dv_loop_seqk_parallel_kernelI23Flash_bwd_kernel_traitsILi96ELi64ELi128ELi8ELi2ELi4ELi4ELb1ELb0EN7cutlass6half_tE19Flash_kernel_traitsILi96ELi64ELi128ELi8ES3_EELb0ELb1ELb0ELb0ELb0ELb0ELb1EEEvNS_16Flash_bwd_paramsE:
	.zero		1536


//--------------------- .nv.constant0._ZN5flash44flash_bwd_dq_dk_dv_loop_seqk_parallel_kernelI23Flash_bwd_kernel_traitsILi96ELi64ELi128ELi8ELi2ELi4ELi4ELb1ELb0EN7cutlass6half_tE19Flash_kernel_traitsILi96ELi64ELi128ELi8ES3_EELb1ELb1ELb0ELb0ELb1ELb1ELb0EEEvNS_16Flash_bwd_paramsE --------------------------
	.section	.nv.constant0._ZN5flash44flash_bwd_dq_dk_dv_loop_seqk_parallel_kernelI23Flash_bwd_kernel_traitsILi96ELi64ELi128ELi8ELi2ELi4ELi4ELb1ELb0EN7cutlass6half_tE19Flash_kernel_traitsILi96ELi64ELi128ELi8ES3_EELb1ELb1ELb0ELb0ELb1ELb1ELb0EEEvNS_16Flash_bwd_paramsE,"a",@progbits
	.sectionflags	@""
	.align	4
.nv.constant0._ZN5flash44flash_bwd_dq_dk_dv_loop_seqk_parallel_kernelI23Flash_bwd_kernel_traitsILi96ELi64ELi128ELi8ELi2ELi4ELi4ELb1ELb0EN7cutlass6half_tE19Flash_kernel_traitsILi96ELi64ELi128ELi8ES3_EELb1ELb1ELb0ELb0ELb1ELb1ELb0EEEvNS_16Flash_bwd_paramsE:
	.zero		1536


//--------------------- .nv.constant0._ZN5flash44flash_bwd_dq_dk_dv_loop_seqk_parallel_kernelI23Flash_bwd_kernel_traitsILi96ELi64ELi128ELi8ELi2ELi4ELi4ELb1ELb0EN7cutlass6half_tE19Flash_kernel_traitsILi96ELi64ELi128ELi8ES3_EELb0ELb1ELb0ELb0ELb1ELb1ELb1EEEvNS_16Flash_bwd_paramsE --------------------------
	.section	.nv.constant0._ZN5flash44flash_bwd_dq_dk_dv_loop_seqk_parallel_kernelI23Flash_bwd_kernel_traitsILi96ELi64ELi128ELi8ELi2ELi4ELi4ELb1ELb0EN7cutlass6half_tE19Flash_kernel_traitsILi96ELi64ELi128ELi8ES3_EELb0ELb1ELb0ELb0ELb1ELb1ELb1EEEvNS_16Flash_bwd_paramsE,"a",@progbits
	.sectionflags	@""
	.align	4
.nv.constant0._ZN5flash44flash_bwd_dq_dk_dv_loop_seqk_parallel_kernelI23Flash_bwd_kernel_traitsILi96ELi64ELi128ELi8ELi2ELi4ELi4ELb1ELb0EN7cutlass6half_tE19Flash_kernel_traitsILi96ELi64ELi128ELi8ES3_EELb0ELb1ELb0ELb0ELb1ELb1ELb1EEEvNS_16Flash_bwd_paramsE:
	.zero		1536


//--------------------- .nv.constant0._ZN5flash44flash_bwd_dq_dk_dv_loop_seqk_parallel_kernelI23Flash_bwd_kernel_traitsILi96ELi64ELi128ELi8ELi2ELi4ELi4ELb1ELb0EN7cutlass6half_tE19Flash_kernel_traitsILi96ELi64ELi128ELi8ES3_EELb1ELb1ELb0ELb0ELb0ELb1ELb0EEEvNS_16Flash_bwd_paramsE --------------------------
	.section	.nv.constant0._ZN5flash44flash_bwd_dq_dk_dv_loop_seqk_parallel_kernelI23Flash_bwd_kernel_traitsILi96ELi64ELi128ELi8ELi2ELi4ELi4ELb1ELb0EN7cutlass6half_tE19Flash_kernel_traitsILi96ELi64ELi128ELi8ES3_EELb1ELb1ELb0ELb0ELb0ELb1ELb0EEEvNS_16Flash_bwd_paramsE,"a",@progbits
	.sectionflags	@""
	.align	4
.nv.constant0._ZN5flash44flash_bwd_dq_dk_dv_loop_seqk_parallel_kernelI23Flash_bwd_kernel_traitsILi96ELi64ELi128ELi8ELi2ELi4ELi4ELb1ELb0EN7cutlass6half_tE19Flash_kernel_traitsILi96ELi64ELi128ELi8ES3_EELb1ELb1ELb0ELb0ELb0ELb1ELb0EEEvNS_16Flash_bwd_paramsE:
	.zero		1536


//--------------------- .nv.constant0._ZN5flash44flash_bwd_dq_dk_dv_loop_seqk_parallel_kernelI23Flash_bwd_kernel_traitsILi96ELi64ELi128ELi8ELi2ELi4ELi4ELb1ELb0EN7cutlass6half_tE19Flash_kernel_traitsILi96ELi64ELi128ELi8ES3_EELb0ELb1ELb0ELb0ELb0ELb1ELb1EEEvNS_16Flash_bwd_paramsE --------------------------
	.section	.nv.constant0._ZN5flash44flash_bwd_dq_dk_dv_loop_seqk_parallel_kernelI23Flash_bwd_kernel_traitsILi96ELi64ELi128ELi8ELi2ELi4ELi4ELb1ELb0EN7cutlass6half_tE19Flash_kernel_traitsILi96ELi64ELi128ELi8ES3_EELb0ELb1ELb0ELb0ELb0ELb1ELb1EEEvNS_16Flash_bwd_paramsE,"a",@progbits
	.sectionflags	@""
	.align	4
.nv.constant0._ZN5flash44flash_bwd_dq_dk_dv_loop_seqk_parallel_kernelI23Flash_bwd_kernel_traitsILi96ELi64ELi128ELi8ELi2ELi4ELi4ELb1ELb0EN7cutlass6half_tE19Flash_kernel_traitsILi96ELi64ELi128ELi8ES3_EELb0ELb1ELb0ELb0ELb0ELb1ELb1EEEvNS_16Flash_bwd_paramsE:
	.zero		1536


//--------------------- .nv.constant0._ZN5flash44flash_bwd_dq_dk_dv_loop_seqk_parallel_kernelI23Flash_bwd_kernel_traitsILi96ELi64ELi128ELi8ELi2ELi4ELi4ELb1ELb0EN7cutlass6half_tE19Flash_kernel_traitsILi96ELi64ELi128ELi8ES3_EELb1ELb1ELb0ELb1ELb0ELb0ELb0EEEvNS_16Flash_bwd_paramsE --------------------------
	.section	.nv.constant0._ZN5flash44flash_bwd_dq_dk_dv_loop_seqk_parallel_kernelI23Flash_bwd_kernel_traitsILi96ELi64ELi128ELi8ELi2ELi4ELi4ELb1ELb0EN7cutlass6half_tE19Flash_kernel_traitsILi96ELi64ELi128ELi8ES3_EELb1ELb1ELb0ELb1ELb0ELb0ELb0EEEvNS_16Flash_bwd_paramsE,"a",@progbits
	.sectionflags	@""
	.align	4
.nv.constant0._ZN5flash44flash_bwd_dq_dk_dv_loop_seqk_parallel_kernelI23Flash_bwd_kernel_traitsILi96ELi64ELi128ELi8ELi2ELi4ELi4ELb1ELb0EN7cutlass6half_tE19Flash_kernel_traitsILi96ELi64ELi128ELi8ES3_EELb1ELb1ELb0ELb1ELb0ELb0ELb0EEEvNS_16Flash_bwd_paramsE:
	.zero		1536


//--------------------- .nv.constant0._ZN5flash44flash_bwd_dq_dk_dv_loop_seqk_parallel_kernelI23Flash_bwd_kernel_traitsILi96ELi64ELi128ELi8ELi2ELi4ELi4ELb1ELb0EN7cutlass6half_tE19Flash_kernel_traitsILi96ELi64ELi128ELi8ES3_EELb0ELb1ELb0ELb1ELb0ELb0ELb1EEEvNS_16Flash_bwd_paramsE --------------------------
	.section	.nv.constant0._ZN5flash44flash_bwd_dq_dk_dv_loop_seqk_parallel_kernelI23Flash_bwd_kernel_traitsILi96ELi64ELi128ELi8ELi2ELi4ELi4ELb1ELb0EN7cutlass6half_tE19Flash_kernel_traitsILi96ELi64ELi128ELi8ES3_EELb0ELb1ELb0ELb1ELb0ELb0ELb1EEEvNS_16Flash_bwd_paramsE,"a",@progbits
	.sectionflags	@""
	.align	4
.nv.constant0._ZN5flash44flash_bwd_dq_dk_dv_loop_seqk_parallel_kernelI23Flash_bwd_kernel_traitsILi96ELi64ELi128ELi8ELi2ELi4ELi4ELb1ELb0EN7cutlass6half_tE19Flash_kernel_traitsILi96ELi64ELi128ELi8ES3_EELb0ELb1ELb0ELb1ELb0ELb0ELb1EEEvNS_16Flash_bwd_paramsE:
	.zero		1536


//--------------------- .nv.constant0._ZN5flash25flash_bwd_dot_do_o_kernelILb0E23Flash_bwd_kernel_traitsILi96ELi64ELi128ELi8ELi2ELi4ELi4ELb1ELb0EN7cutlass6half_tE19Flash_kernel_traitsILi96ELi64ELi128ELi8ES3_EEEEvNS_16Flash_bwd_paramsE --------------------------
	.section	.nv.constant0._ZN5flash25flash_bwd_dot_do_o_kernelILb0E23Flash_bwd_kernel_traitsILi96ELi64ELi128ELi8ELi2ELi4ELi4ELb1ELb0EN7cutlass6half_tE19Flash_kernel_traitsILi96ELi64ELi128ELi8ES3_EEEEvNS_16Flash_bwd_paramsE,"a",@progbits
	.sectionflags	@""
	.align	4
.nv.constant0._ZN5flash25flash_bwd_dot_do_o_kernelILb0E23Flash_bwd_kernel_traitsILi96ELi64ELi128ELi8ELi2ELi4ELi4ELb1ELb0EN7cutlass6half_tE19Flash_kernel_traitsILi96ELi64ELi128ELi8ES3_EEEEvNS_16Flash_bwd_paramsE:
	.zero		1536


//--------------------- .nv.constant0._ZN5flash25flash_bwd_dot_do_o_kernelILb1E23Flash_bwd_kernel_traitsILi96ELi64ELi128ELi8ELi2ELi4ELi4ELb1ELb0EN7cutlass6half_tE19Flash_kernel_traitsILi96ELi64ELi128ELi8ES3_EEEEvNS_16Flash_bwd_paramsE --------------------------
	.section	.nv.constant0._ZN5flash25flash_bwd_dot_do_o_kernelILb1E23Flash_bwd_kernel_traitsILi96ELi64ELi128ELi8ELi2ELi4ELi4ELb1ELb0EN7cutlass6half_tE19Flash_kernel_traitsILi96ELi64ELi128ELi8ES3_EEEEvNS_16Flash_bwd_paramsE,"a",@progbits
	.sectionflags	@""
	.align	4
.nv.constant0._ZN5flash25flash_bwd_dot_do_o_kernelILb1E23Flash_bwd_kernel_traitsILi96ELi64ELi128ELi8ELi2ELi4ELi4ELb1ELb0EN7cutlass6half_tE19Flash_kernel_traitsILi96ELi64ELi128ELi8ES3_EEEEvNS_16Flash_bwd_paramsE:
	.zero		1536


//--------------------- .nv.constant0._ZN5flash27flash_bwd_convert_dq_kernelI23Flash_bwd_kernel_traitsILi96ELi64ELi128ELi8ELi2ELi4ELi4ELb0ELb0EN7cutlass6half_tE19Flash_kernel_traitsILi96ELi64ELi128ELi8ES3_EEEEvNS_16Flash_bwd_paramsEi --------------------------
	.section	.nv.constant0._ZN5flash27flash_bwd_convert_dq_kernelI23Flash_bwd_kernel_traitsILi96ELi64ELi128ELi8ELi2ELi4ELi4ELb0ELb0EN7cutlass6half_tE19Flash_kernel_traitsILi96ELi64ELi128ELi8ES3_EEEEvNS_16Flash_bwd_paramsEi,"a",@progbits
	.sectionflags	@""
	.align	4
.nv.constant0._ZN5flash27flash_bwd_convert_dq_kernelI23Flash_bwd_kernel_traitsILi96ELi64ELi128ELi8ELi2ELi4ELi4ELb0ELb0EN7cutlass6half_tE19Flash_kernel_traitsILi96ELi64ELi128ELi8ES3_EEEEvNS_16Flash_bwd_paramsEi:
	.zero		1540


//--------------------- .nv.constant0._ZN5flash44flash_bwd_dq_dk_dv_loop_seqk_parallel_kernelI23Flash_bwd_kernel_traitsILi96ELi64ELi128ELi8ELi2ELi4ELi4ELb0ELb0EN7cutlass6half_tE19Flash_kernel_traitsILi96ELi64ELi128ELi8ES3_EELb1ELb1ELb0ELb0ELb0ELb0ELb0EEEvNS_16Flash_bwd_paramsE --------------------------
	.section	.nv.constant0._ZN5flash44flash_bwd_dq_dk_dv_loop_seqk_parallel_kernelI23Flash_bwd_kernel_traitsILi96ELi64ELi128ELi8ELi2ELi4ELi4ELb0ELb0EN7cutlass6half_tE19Flash_kernel_traitsILi96ELi64ELi128ELi8ES3_EELb1ELb1ELb0ELb0ELb0ELb0ELb0EEEvNS_16Flash_bwd_paramsE,"a",@progbits
	.sectionflags	@""
	.align	4
.nv.constant0._ZN5flash44flash_bwd_dq_dk_dv_loop_seqk_parallel_kernelI23Flash_bwd_kernel_traitsILi96ELi64ELi128ELi8ELi2ELi4ELi4ELb0ELb0EN7cutlass6half_tE19Flash_kernel_traitsILi96ELi64ELi128ELi8ES3_EELb1ELb1ELb0ELb0ELb0ELb0ELb0EEEvNS_16Flash_bwd_paramsE:
	.zero		1536


//--------------------- .nv.constant0._ZN5flash44flash_bwd_dq_dk_dv_loop_seqk_parallel_kernelI23Flash_bwd_kernel_traitsILi96ELi64ELi128ELi8ELi2ELi4ELi4ELb0ELb0EN7cutlass6half_tE19Flash_kernel_traitsILi96ELi64ELi128ELi8ES3_EELb0ELb1ELb0ELb0ELb0ELb0ELb1EEEvNS_16Flash_bwd_paramsE --------------------------
	.section	.nv.constant0._ZN5flash44flash_bwd_dq_dk_dv_loop_seqk_parallel_kernelI23Flash_bwd_kernel_traitsILi96ELi64ELi128ELi8ELi2ELi4ELi4ELb0ELb0EN7cutlass6half_tE19Flash_kernel_traitsILi96ELi64ELi128ELi8ES3_EELb0ELb1ELb0ELb0ELb0ELb0ELb1EEEvNS_16Flash_bwd_paramsE,"a",@progbits
	.sectionflags	@""
	.align	4
.nv.constant0._ZN5flash44flash_bwd_dq_dk_dv_loop_seqk_parallel_kernelI23Flash_bwd_kernel_traitsILi96ELi64ELi128ELi8ELi2ELi4ELi4ELb0ELb0EN7cutlass6half_tE19Flash_kernel_traitsILi96ELi64ELi128ELi8ES3_EELb0ELb1ELb0ELb0ELb0ELb0ELb1EEEvNS_16Flash_bwd_paramsE:
	.zero		1536


//--------------------- .nv.constant0._ZN5flash44flash_bwd_dq_dk_dv_loop_seqk_parallel_kernelI23Flash_bwd_kernel_traitsILi96ELi64ELi128ELi8ELi2ELi4ELi4ELb0ELb0EN7cutlass6half_tE19Flash_kernel_traitsILi96ELi64ELi128ELi8ES3_EELb1ELb1ELb0ELb0ELb1ELb1ELb0EEEvNS_16Flash_bwd_paramsE --------------------------
	.section	.nv.constant0._ZN5flash44flash_bwd_dq_dk_dv_loop_seqk_parallel_kernelI23Flash_bwd_kernel_traitsILi96ELi64ELi128ELi8ELi2ELi4ELi4ELb0ELb0EN7cutlass6half_tE19Flash_kernel_traitsILi96ELi64ELi128ELi8ES3_EELb1ELb1ELb0ELb0ELb1ELb1ELb0EEEvNS_16Flash_bwd_paramsE,"a",@progbits
	.sectionflags	@""
	.align	4
.nv.constant0._ZN5flash44flash_bwd_dq_dk_dv_loop_seqk_parallel_kernelI23Flash_bwd_kernel_traitsILi96ELi64ELi128ELi8ELi2ELi4ELi4ELb0ELb0EN7cutlass6half_tE19Flash_kernel_traitsILi96ELi64ELi128ELi8ES3_EELb1ELb1ELb0ELb0ELb1ELb1ELb0EEEvNS_16Flash_bwd_paramsE:
	.zero		1536


//--------------------- .nv.constant0._ZN5flash44flash_bwd_dq_dk_dv_loop_seqk_parallel_kernelI23Flash_bwd_kernel_traitsILi96ELi64ELi128ELi8ELi2ELi4ELi4ELb0ELb0EN7cutlass6half_tE19Flash_kernel_traitsILi96ELi64ELi128ELi8ES3_EELb0ELb1ELb0ELb0ELb1ELb1ELb1EEEvNS_16Flash_bwd_paramsE --------------------------
	.section	.nv.constant0._ZN5flash44flash_bwd_dq_dk_dv_loop_seqk_parallel_kernelI23Flash_bwd_kernel_traitsILi96ELi64ELi128ELi8ELi2ELi4ELi4ELb0ELb0EN7cutlass6half_tE19Flash_kernel_traitsILi96ELi64ELi128ELi8ES3_EELb0ELb1ELb0ELb0ELb1ELb1ELb1EEEvNS_16Flash_bwd_paramsE,"a",@progbits
	.sectionflags	@""
	.align	4
.nv.constant0._ZN5flash44flash_bwd_dq_dk_dv_loop_seqk_parallel_kernelI23Flash_bwd_kernel_traitsILi96ELi64ELi128ELi8ELi2ELi4ELi4ELb0ELb0EN7cutlass6half_tE19Flash_kernel_traitsILi96ELi64ELi128ELi8ES3_EELb0ELb1ELb0ELb0ELb1ELb1ELb1EEEvNS_16Flash_bwd_paramsE:
	.zero		1536


//--------------------- .nv.constant0._ZN5flash44flash_bwd_dq_dk_dv_loop_seqk_parallel_kernelI23Flash_bwd_kernel_traitsILi96ELi64ELi128ELi8ELi2ELi4ELi4ELb0ELb0EN7cutlass6half_tE19Flash_kernel_traitsILi96ELi64ELi128ELi8ES3_EELb1ELb1ELb0ELb0ELb0ELb1ELb0EEEvNS_16Flash_bwd_paramsE --------------------------
	.section	.nv.constant0._ZN5flash44flash_bwd_dq_dk_dv_loop_seqk_parallel_kernelI23Flash_bwd_kernel_traitsILi96ELi64ELi128ELi8ELi2ELi4ELi4ELb0ELb0EN7cutlass6half_tE19Flash_kernel_traitsILi96ELi64ELi128ELi8ES3_EELb1ELb1ELb0ELb0ELb0ELb1ELb0EEEvNS_16Flash_bwd_paramsE,"a",@progbits
	.sectionflags	@""
	.align	4
.nv.constant0._ZN5flash44flash_bwd_dq_dk_dv_loop_seqk_parallel_kernelI23Flash_bwd_kernel_traitsILi96ELi64ELi128ELi8ELi2ELi4ELi4ELb0ELb0EN7cutlass6half_tE19Flash_kernel_traitsILi96ELi64ELi128ELi8ES3_EELb1ELb1ELb0ELb0ELb0ELb1ELb0EEEvNS_16Flash_bwd_paramsE:
	.zero		1536


//--------------------- .nv.constant0._ZN5flash44flash_bwd_dq_dk_dv_loop_seqk_parallel_kernelI23Flash_bwd_kernel_traitsILi96ELi64ELi128ELi8ELi2ELi4ELi4ELb0ELb0EN7cutlass6half_tE19Flash_kernel_traitsILi96ELi64ELi128ELi8ES3_EELb0ELb1ELb0ELb0ELb0ELb1ELb1EEEvNS_16Flash_bwd_paramsE --------------------------
	.section	.nv.constant0._ZN5flash44flash_bwd_dq_dk_dv_loop_seqk_parallel_kernelI23Flash_bwd_kernel_traitsILi96ELi64ELi128ELi8ELi2ELi4ELi4ELb0ELb0EN7cutlass6half_tE19Flash_kernel_traitsILi96ELi64ELi128ELi8ES3_EELb0ELb1ELb0ELb0ELb0ELb1ELb1EEEvNS_16Flash_bwd_paramsE,"a",@progbits
	.sectionflags	@""
	.align	4
.nv.constant0._ZN5flash44flash_bwd_dq_dk_dv_loop_seqk_parallel_kernelI23Flash_bwd_kernel_traitsILi96ELi64ELi128ELi8ELi2ELi4ELi4ELb0ELb0EN7cutlass6half_tE19Flash_kernel_traitsILi96ELi64ELi128ELi8ES3_EELb0ELb1ELb0ELb0ELb0ELb1ELb1EEEvNS_16Flash_bwd_paramsE:
	.zero		1536


//--------------------- .nv.constant0._ZN5flash44flash_bwd_dq_dk_dv_loop_seqk_parallel_kernelI23Flash_bwd_kernel_traitsILi96ELi64ELi128ELi8ELi2ELi4ELi4ELb0ELb0EN7cutlass6half_tE19Flash_kernel_traitsILi96ELi64ELi128ELi8ES3_EELb1ELb1ELb0ELb1ELb0ELb0ELb0EEEvNS_16Flash_bwd_paramsE --------------------------
	.section	.nv.constant0._ZN5flash44flash_bwd_dq_dk_dv_loop_seqk_parallel_kernelI23Flash_bwd_kernel_traitsILi96ELi64ELi128ELi8ELi2ELi4ELi4ELb0ELb0EN7cutlass6half_tE19Flash_kernel_traitsILi96ELi64ELi128ELi8ES3_EELb1ELb1ELb0ELb1ELb0ELb0ELb0EEEvNS_16Flash_bwd_paramsE,"a",@progbits
	.sectionflags	@""
	.align	4
.nv.constant0._ZN5flash44flash_bwd_dq_dk_dv_loop_seqk_parallel_kernelI23Flash_bwd_kernel_traitsILi96ELi64ELi128ELi8ELi2ELi4ELi4ELb0ELb0EN7cutlass6half_tE19Flash_kernel_traitsILi96ELi64ELi128ELi8ES3_EELb1ELb1ELb0ELb1ELb0ELb0ELb0EEEvNS_16Flash_bwd_paramsE:
	.zero		1536


//--------------------- .nv.constant0._ZN5flash44flash_bwd_dq_dk_dv_loop_seqk_parallel_kernelI23Flash_bwd_kernel_traitsILi96ELi64ELi128ELi8ELi2ELi4ELi4ELb0ELb0EN7cutlass6half_tE19Flash_kernel_traitsILi96ELi64ELi128ELi8ES3_EELb0ELb1ELb0ELb1ELb0ELb0ELb1EEEvNS_16Flash_bwd_paramsE --------------------------
	.section	.nv.constant0._ZN5flash44flash_bwd_dq_dk_dv_loop_seqk_parallel_kernelI23Flash_bwd_kernel_traitsILi96ELi64ELi128ELi8ELi2ELi4ELi4ELb0ELb0EN7cutlass6half_tE19Flash_kernel_traitsILi96ELi64ELi128ELi8ES3_EELb0ELb1ELb0ELb1ELb0ELb0ELb1EEEvNS_16Flash_bwd_paramsE,"a",@progbits
	.sectionflags	@""
	.align	4
.nv.constant0._ZN5flash44flash_bwd_dq_dk_dv_loop_seqk_parallel_kernelI23Flash_bwd_kernel_traitsILi96ELi64ELi128ELi8ELi2ELi4ELi4ELb0ELb0EN7cutlass6half_tE19Flash_kernel_traitsILi96ELi64ELi128ELi8ES3_EELb0ELb1ELb0ELb1ELb0ELb0ELb1EEEvNS_16Flash_bwd_paramsE:
	.zero		1536


//--------------------- .nv.constant0._ZN5flash25flash_bwd_dot_do_o_kernelILb0E23Flash_bwd_kernel_traitsILi96ELi64ELi128ELi8ELi2ELi4ELi4ELb0ELb0EN7cutlass6half_tE19Flash_kernel_traitsILi96ELi64ELi128ELi8ES3_EEEEvNS_16Flash_bwd_paramsE --------------------------
	.section	.nv.constant0._ZN5flash25flash_bwd_dot_do_o_kernelILb0E23Flash_bwd_kernel_traitsILi96ELi64ELi128ELi8ELi2ELi4ELi4ELb0ELb0EN7cutlass6half_tE19Flash_kernel_traitsILi96ELi64ELi128ELi8ES3_EEEEvNS_16Flash_bwd_paramsE,"a",@progbits
	.sectionflags	@""
	.align	4
.nv.constant0._ZN5flash25flash_bwd_dot_do_o_kernelILb0E23Flash_bwd_kernel_traitsILi96ELi64ELi128ELi8ELi2ELi4ELi4ELb0ELb0EN7cutlass6half_tE19Flash_kernel_traitsILi96ELi64ELi128ELi8ES3_EEEEvNS_16Flash_bwd_paramsE:
	.zero		1536


//--------------------- .nv.constant0._ZN5flash25flash_bwd_dot_do_o_kernelILb1E23Flash_bwd_kernel_traitsILi96ELi64ELi128ELi8ELi2ELi4ELi4ELb0ELb0EN7cutlass6half_tE19Flash_kernel_traitsILi96ELi64ELi128ELi8ES3_EEEEvNS_16Flash_bwd_paramsE --------------------------
	.section	.nv.constant0._ZN5flash25flash_bwd_dot_do_o_kernelILb1E23Flash_bwd_kernel_traitsILi96ELi64ELi128ELi8ELi2ELi4ELi4ELb0ELb0EN7cutlass6half_tE19Flash_kernel_traitsILi96ELi64ELi128ELi8ES3_EEEEvNS_16Flash_bwd_paramsE,"a",@progbits
	.sectionflags	@""
	.align	4
.nv.constant0._ZN5flash25flash_bwd_dot_do_o_kernelILb1E23Flash_bwd_kernel_traitsILi96ELi64ELi128ELi8ELi2ELi4ELi4ELb0ELb0EN7cutlass6half_tE19Flash_kernel_traitsILi96ELi64ELi128ELi8ES3_EEEEvNS_16Flash_bwd_paramsE:
	.zero		1536


//--------------------- SYMBOLS --------------------------

	.type		.nv.reservedSmem.offset0,@object
	.size		.nv.reservedSmem.offset0,0x4
	.type		.nv.reservedSmem.cap,@object
	.size		.nv.reservedSmem.cap,0x4
